def matmul_kernel(
    a_ptr,
    b_ptr,
    c_ptr,
    M,
    N,
    K,
    stride_am,
    stride_ak,
    stride_bk,
    stride_bn,
    stride_cm,
    stride_cn,
    BLOCK_M: tl.constexpr,
    BLOCK_N: tl.constexpr,
    BLOCK_K: tl.constexpr,
    GROUP_M: tl.constexpr,
):
    pid = tl.program_id(axis=0)
    num_pid_m = tl.cdiv(M, BLOCK_M)
    num_pid_n = tl.cdiv(N, BLOCK_N)
    num_pid_in_group = GROUP_M * num_pid_n
    group_id = pid // num_pid_in_group
    first_pid_m = group_id * GROUP_M
    group_size_m = min(num_pid_m - first_pid_m, GROUP_M)
    pid_m = first_pid_m + ((pid % num_pid_in_group) % group_size_m)
    pid_n = (pid % num_pid_in_group) // group_size_m

    offs_am = (pid_m * BLOCK_M + tl.arange(0, BLOCK_M)) % M
    offs_bn = (pid_n * BLOCK_N + tl.arange(0, BLOCK_N)) % N
    offs_k = tl.arange(0, BLOCK_K)
    a_ptrs = a_ptr + offs_am[:, None] * stride_am + offs_k[None, :] * stride_ak
    b_ptrs = b_ptr + offs_k[:, None] * stride_bk + offs_bn[None, :] * stride_bn

    acc = tl.zeros((BLOCK_M, BLOCK_N), dtype=tl.float32)
    for kk in range(0, tl.cdiv(K, BLOCK_K)):
        a = tl.load(a_ptrs, mask=offs_k[None, :] < K - kk * BLOCK_K, other=0.0)
        b = tl.load(b_ptrs, mask=offs_k[:, None] < K - kk * BLOCK_K, other=0.0)
        acc = tl.dot(a, b, acc)
        a_ptrs += BLOCK_K * stride_ak
        b_ptrs += BLOCK_K * stride_bk

    c = acc.to(c_ptr.dtype.element_ty)
    offs_cm = pid_m * BLOCK_M + tl.arange(0, BLOCK_M)
    offs_cn = pid_n * BLOCK_N + tl.arange(0, BLOCK_N)
    c_ptrs = c_ptr + offs_cm[:, None] * stride_cm + offs_cn[None, :] * stride_cn
    mask = (offs_cm[:, None] < M) & (offs_cn[None, :] < N)
    tl.store(c_ptrs, c, mask=mask)

# config = {"BLOCK_K": 128, "BLOCK_M": 512, "BLOCK_N": 512, "GROUP_M": 8, "arch": "sm_100", "dtype": "fp8e5m2", "num_ctas": 4, "num_stages": 3, "num_warps": 4}
# arch = sm_100


// ===== COMPILED SASS (sm_100a) =====

	.target	sm_100a

	.elftype	@"ET_EXEC"


//--------------------- .note.nv.tkinfo           --------------------------
	.section	.note.nv.tkinfo,"",@"SHT_NOTE"
	.sectionflags	@"SHF_NOTE_NV_TKINFO"
	.tkinfo
        /*0018*/ 	.word	0x00000081
        /*0030*/ 	.string	""
        /*0030*/ 	.string	"ptxas-blackwell"
        /*0030*/ 	.string	"Cuda compilation tools, release 12.9, V12.9.86"
        /*0030*/ 	.string	"Build cuda_12.9.r12.9/compiler.36037853_0"
        /*0030*/ 	.string	"-v  -suppress-debug-info  -lineinfo  -arch sm_100a "



//--------------------- .note.nv.cuver            --------------------------
	.section	.note.nv.cuver,"",@"SHT_NOTE"
	.sectionflags	@"SHF_NOTE_NV_CUVER"
        /*0018*/ 	.short	0x0001
        /*001a*/ 	.short	0x0064
        /*001c*/ 	.short	0x0001
        /*001e*/ 	.short	0x0000
        /*0020*/ 	.short	0x0001
        /*0022*/ 	.short	0x0000


//--------------------- .nv.info                  --------------------------
	.section	.nv.info,"",@"SHT_CUDA_INFO"
	.align	4


	//----- nvinfo : EIATTR_REGCOUNT
	.align		4
        /*0000*/ 	.byte	0x04, 0x2f
        /*0002*/ 	.short	(.L_4 - .L_3)
	.align		4
.L_3:
        /*0004*/ 	.word	index@(matmul_kernel)
        /*0008*/ 	.word	0x00000060


	//----- nvinfo : EIATTR_FRAME_SIZE
	.align		4
.L_4:
        /*000c*/ 	.byte	0x04, 0x11
        /*000e*/ 	.short	(.L_6 - .L_5)
	.align		4
.L_5:
        /*0010*/ 	.word	index@($__internal_2_$__cuda_sm10x_tcgen05_guardrail_trap_unallocated_columns_being_dealloced)
        /*0014*/ 	.word	0x00002da0


	//----- nvinfo : EIATTR_FRAME_SIZE
	.align		4
.L_6:
        /*0018*/ 	.byte	0x04, 0x11
        /*001a*/ 	.short	(.L_8 - .L_7)
	.align		4
.L_7:
        /*001c*/ 	.word	index@($__internal_1_$__cuda_sm10x_tcgen05_guardrail_trap_phase_invalid_during_alloc)
        /*0020*/ 	.word	0x00002da0


	//----- nvinfo : EIATTR_FRAME_SIZE
	.align		4
.L_8:
        /*0024*/ 	.byte	0x04, 0x11
        /*0026*/ 	.short	(.L_10 - .L_9)
	.align		4
.L_9:
        /*0028*/ 	.word	index@($__internal_0_$__cuda_sm10x_tcgen05_guardrail_trap_col_being_dealloced_not_returned_by_alloc)
        /*002c*/ 	.word	0x00002da0


	//----- nvinfo : EIATTR_FRAME_SIZE
	.align		4
.L_10:
        /*0030*/ 	.byte	0x04, 0x11
        /*0032*/ 	.short	(.L_12 - .L_11)
	.align		4
.L_11:
        /*0034*/ 	.word	index@(matmul_kernel)
        /*0038*/ 	.word	0x00002da0


	//----- nvinfo : EIATTR_MIN_STACK_SIZE
	.align		4
.L_12:
        /*003c*/ 	.byte	0x04, 0x12
        /*003e*/ 	.short	(.L_14 - .L_13)
	.align		4
.L_13:
        /*0040*/ 	.word	index@(matmul_kernel)
        /*0044*/ 	.word	0x00002da0
.L_14:


//--------------------- .nv.info.matmul_kernel    --------------------------
	.section	.nv.info.matmul_kernel,"",@"SHT_CUDA_INFO"
	.sectionflags	@""
	.align	4


	//----- nvinfo : EIATTR_CUDA_API_VERSION
	.align		4
        /*0000*/ 	.byte	0x04, 0x37
        /*0002*/ 	.short	(.L_16 - .L_15)
.L_15:
        /*0004*/ 	.word	0x00000081


	//----- nvinfo : EIATTR_KPARAM_INFO
	.align		4
.L_16:
        /*0008*/ 	.byte	0x04, 0x17
        /*000a*/ 	.short	(.L_18 - .L_17)
.L_17:
        /*000c*/ 	.word	0x00000000
        /*0010*/ 	.short	0x000d
        /*0012*/ 	.short	0x0048
        /*0014*/ 	.byte	0x00, 0xf4, 0x21, 0x00


	//----- nvinfo : EIATTR_KPARAM_INFO
	.align		4
.L_18:
        /*0018*/ 	.byte	0x04, 0x17
        /*001a*/ 	.short	(.L_20 - .L_19)
.L_19:
        /*001c*/ 	.word	0x00000000
        /*0020*/ 	.short	0x000c
        /*0022*/ 	.short	0x0040
        /*0024*/ 	.byte	0x00, 0xf4, 0x21, 0x00


	//----- nvinfo : EIATTR_KPARAM_INFO
	.align		4
.L_20:
        /*0028*/ 	.byte	0x04, 0x17
        /*002a*/ 	.short	(.L_22 - .L_21)
.L_21:
        /*002c*/ 	.word	0x00000000
        /*0030*/ 	.short	0x000b
        /*0032*/ 	.short	0x0038
        /*0034*/ 	.byte	0x00, 0xf0, 0x11, 0x00


	//----- nvinfo : EIATTR_KPARAM_INFO
	.align		4
.L_22:
        /*0038*/ 	.byte	0x04, 0x17
        /*003a*/ 	.short	(.L_24 - .L_23)
.L_23:
        /*003c*/ 	.word	0x00000000
        /*0040*/ 	.short	0x000a
        /*0042*/ 	.short	0x0034
        /*0044*/ 	.byte	0x00, 0xf0, 0x11, 0x00


	//----- nvinfo : EIATTR_KPARAM_INFO
	.align		4
.L_24:
        /*0048*/ 	.byte	0x04, 0x17
        /*004a*/ 	.short	(.L_26 - .L_25)
.L_25:
        /*004c*/ 	.word	0x00000000
        /*0050*/ 	.short	0x0009
        /*0052*/ 	.short	0x0030
        /*0054*/ 	.byte	0x00, 0xf0, 0x11, 0x00


	//----- nvinfo : EIATTR_KPARAM_INFO
	.align		4
.L_26:
        /*0058*/ 	.byte	0x04, 0x17
        /*005a*/ 	.short	(.L_28 - .L_27)
.L_27:
        /*005c*/ 	.word	0x00000000
        /*0060*/ 	.short	0x0008
        /*0062*/ 	.short	0x002c
        /*0064*/ 	.byte	0x00, 0xf0, 0x11, 0x00


	//----- nvinfo : EIATTR_KPARAM_INFO
	.align		4
.L_28:
        /*0068*/ 	.byte	0x04, 0x17
        /*006a*/ 	.short	(.L_30 - .L_29)
.L_29:
        /*006c*/ 	.word	0x00000000
        /*0070*/ 	.short	0x0007
        /*0072*/ 	.short	0x0028
        /*0074*/ 	.byte	0x00, 0xf0, 0x11, 0x00


	//----- nvinfo : EIATTR_KPARAM_INFO
	.align		4
.L_30:
        /*0078*/ 	.byte	0x04, 0x17
        /*007a*/ 	.short	(.L_32 - .L_31)
.L_31:
        /*007c*/ 	.word	0x00000000
        /*0080*/ 	.short	0x0006
        /*0082*/ 	.short	0x0024
        /*0084*/ 	.byte	0x00, 0xf0, 0x11, 0x00


	//----- nvinfo : EIATTR_KPARAM_INFO
	.align		4
.L_32:
        /*0088*/ 	.byte	0x04, 0x17
        /*008a*/ 	.short	(.L_34 - .L_33)
.L_33:
        /*008c*/ 	.word	0x00000000
        /*0090*/ 	.short	0x0005
        /*0092*/ 	.short	0x0020
        /*0094*/ 	.byte	0x00, 0xf0, 0x11, 0x00


	//----- nvinfo : EIATTR_KPARAM_INFO
	.align		4
.L_34:
        /*0098*/ 	.byte	0x04, 0x17
        /*009a*/ 	.short	(.L_36 - .L_35)
.L_35:
        /*009c*/ 	.word	0x00000000
        /*00a0*/ 	.short	0x0004
        /*00a2*/ 	.short	0x001c
        /*00a4*/ 	.byte	0x00, 0xf0, 0x11, 0x00


	//----- nvinfo : EIATTR_KPARAM_INFO
	.align		4
.L_36:
        /*00a8*/ 	.byte	0x04, 0x17
        /*00aa*/ 	.short	(.L_38 - .L_37)
.L_37:
        /*00ac*/ 	.word	0x00000000
        /*00b0*/ 	.short	0x0003
        /*00b2*/ 	.short	0x0018
        /*00b4*/ 	.byte	0x00, 0xf0, 0x11, 0x00


	//----- nvinfo : EIATTR_KPARAM_INFO
	.align		4
.L_38:
        /*00b8*/ 	.byte	0x04, 0x17
        /*00ba*/ 	.short	(.L_40 - .L_39)
.L_39:
        /*00bc*/ 	.word	0x00000000
        /*00c0*/ 	.short	0x0002
        /*00c2*/ 	.short	0x0010
        /*00c4*/ 	.byte	0x00, 0xf4, 0x21, 0x00


	//----- nvinfo : EIATTR_KPARAM_INFO
	.align		4
.L_40:
        /*00c8*/ 	.byte	0x04, 0x17
        /*00ca*/ 	.short	(.L_42 - .L_41)
.L_41:
        /*00cc*/ 	.word	0x00000000
        /*00d0*/ 	.short	0x0001
        /*00d2*/ 	.short	0x0008
        /*00d4*/ 	.byte	0x00, 0xf4, 0x21, 0x00


	//----- nvinfo : EIATTR_KPARAM_INFO
	.align		4
.L_42:
        /*00d8*/ 	.byte	0x04, 0x17
        /*00da*/ 	.short	(.L_44 - .L_43)
.L_43:
        /*00dc*/ 	.word	0x00000000
        /*00e0*/ 	.short	0x0000
        /*00e2*/ 	.short	0x0000
        /*00e4*/ 	.byte	0x00, 0xf4, 0x21, 0x00


	//----- nvinfo : EIATTR_EXPLICIT_CLUSTER
	.align		4
.L_44:
        /*00e8*/ 	.byte	0x01, 0x3e
	.zero		2


	//----- nvinfo : EIATTR_CTA_PER_CLUSTER
	.align		4
        /*00ec*/ 	.byte	0x04, 0x3d
        /*00ee*/ 	.short	(.L_46 - .L_45)
.L_45:
        /*00f0*/ 	.word	0x00000004
        /*00f4*/ 	.word	0x00000001
        /*00f8*/ 	.word	0x00000001


	//----- nvinfo : EIATTR_AT_ENTRY_FRAGMENTS
	.align		4
.L_46:
        /*00fc*/ 	.byte	0x04, 0x4f
        /*00fe*/ 	.short	(.L_48 - .L_47)


	//   ....[0]....
.L_47:
        /*0100*/ 	.word	0x00000004


	//----- nvinfo : EIATTR_RESERVED_SMEM_USED
	.align		4
.L_48:
        /*0104*/ 	.byte	0x01, 0x41
	.zero		2


	//----- nvinfo : EIATTR_SPARSE_MMA_MASK
	.align		4
        /*0108*/ 	.byte	0x03, 0x50
        /*010a*/ 	.short	0x0000


	//----- nvinfo : EIATTR_TCGEN05_1CTA_USED
	.align		4
        /*010c*/ 	.byte	0x01, 0x51
	.zero		2


	//----- nvinfo : EIATTR_MAXREG_COUNT
	.align		4
        /*0110*/ 	.byte	0x03, 0x1b
        /*0112*/ 	.short	0x00ff


	//----- nvinfo : EIATTR_NUM_BARRIERS
	.align		4
        /*0114*/ 	.byte	0x02, 0x4c
        /*0116*/ 	.byte	0x01
	.zero		1


	//----- nvinfo : EIATTR_ANNOTATIONS
	.align		4
        /*0118*/ 	.byte	0x04, 0x55
        /*011a*/ 	.short	(.L_50 - .L_49)


	//   ....[0]....
.L_49:
        /*011c*/ 	.word	0x00000001
        /*0120*/ 	.byte	0xb0, 0x0a, 0x00, 0x00, 0x01, 0x00, 0x00, 0x00, 0xe0, 0x0d, 0x00, 0x00, 0x01, 0x00, 0x00, 0x00
        /* <DEDUP_REMOVED lines=1405> */
        /*5900*/ 	.byte	0x60, 0x7b, 0x02, 0x00


	//----- nvinfo : EIATTR_INT_WARP_WIDE_INSTR_OFFSETS
	.align		4
.L_50:
        /*5904*/ 	.byte	0x04, 0x31
        /*5906*/ 	.short	(.L_52 - .L_51)


	//   ....[0]....
.L_51:
        /*5908*/ 	.word	0x0000feb0


	//   ....[1]....
        /*590c*/ 	.word	0x0000fec0


	//   ....[2]....
        /*5910*/ 	.word	0x0003c6c0


	//   ....[3]....
        /*5914*/ 	.word	0x000840d0


	//   ....[4]....
        /*5918*/ 	.word	0x00084120


	//----- nvinfo : EIATTR_COOP_GROUP_MASK_REGIDS
	.align		4
.L_52:
        /*591c*/ 	.byte	0x04, 0x29
        /*591e*/ 	.short	(.L_54 - .L_53)


	//   ....[0]....
.L_53:
        /*5920*/ 	.word	0xffffffff


	//   ....[1]....
        /*5924*/ 	.word	0xffffffff


	//   ....[2]....
        /*5928*/ 	.word	0xffffffff


	//   ....[3]....
        /*592c*/ 	.word	0xffffffff


	//----- nvinfo : EIATTR_COOP_GROUP_INSTR_OFFSETS
	.align		4
.L_54:
        /*5930*/ 	.byte	0x04, 0x28
        /*5932*/ 	.short	(.L_56 - .L_55)


	//   ....[0]....
.L_55:
        /*5934*/ 	.word	0x00000070


	//   ....[1]....
        /*5938*/ 	.word	0x00000330


	//   ....[2]....
        /*593c*/ 	.word	0x00083f60


	//   ....[3]....
        /*5940*/ 	.word	0x000841d0


	//----- nvinfo : EIATTR_VRC_CTA_INIT_COUNT
	.align		4
.L_56:
        /*5944*/ 	.byte	0x02, 0x4a
        /*5946*/ 	.byte	0x80
	.zero		1


	//----- nvinfo : EIATTR_MBARRIER_INSTR_OFFSETS
	.align		4
        /*5948*/ 	.byte	0x04, 0x39
        /*594a*/ 	.short	(.L_58 - .L_57)


	//   ....[0]....
.L_57:
        /*594c*/ 	.word	0x000101e0
        /*5950*/ 	.word	0x000000ff
        /*5954*/ 	.word	0x00000000
        /*5958*/ 	.short	0x0100
        /*595a*/ 	.byte	0x0a
	.zero		1


	//   ....[1]....
        /*595c*/ 	.word	0x0003c6e0
        /*5960*/ 	.word	0x000000ff
        /*5964*/ 	.word	0x00028008
        /*5968*/ 	.short	0x0100
        /*596a*/ 	.byte	0x08
	.zero		1


	//   ....[2]....
        /*596c*/ 	.word	0x00045a90
        /*5970*/ 	.word	0x000000ff
        /*5974*/ 	.word	0x00000000
        /*5978*/ 	.short	0x010a
        /*597a*/ 	.byte	0x0a
	.zero		1


	//   ....[3]....
        /*597c*/ 	.word	0x0006c330
        /*5980*/ 	.word	0x000000ff
        /*5984*/ 	.word	0x00000000
        /*5988*/ 	.short	0x010a
        /*598a*/ 	.byte	0x0a
	.zero		1


	//   ....[4]....
        /*598c*/ 	.word	0x0006c4b0
        /*5990*/ 	.word	0x000000ff
        /*5994*/ 	.word	0x00028000
        /*5998*/ 	.short	0x0108
        /*599a*/ 	.byte	0x08
	.zero		1


	//   ....[5]....
        /*599c*/ 	.word	0x0006c5c0
        /*59a0*/ 	.word	0x000000ff
        /*59a4*/ 	.word	0x00028008
        /*59a8*/ 	.short	0x0108
        /*59aa*/ 	.byte	0x08
	.zero		1


	//   ....[6]....
        /*59ac*/ 	.word	0x000841f0
        /*59b0*/ 	.word	0x000000ff
        /*59b4*/ 	.word	0x00000000
        /*59b8*/ 	.short	0x010a
        /*59ba*/ 	.byte	0x0a
	.zero		1


	//   ....[7]....
        /*59bc*/ 	.word	0x00084220
        /*59c0*/ 	.word	0x000000ff
        /*59c4*/ 	.word	0x00000000
        /*59c8*/ 	.short	0x010a
        /*59ca*/ 	.byte	0x0a
	.zero		1


	//----- nvinfo : EIATTR_NUM_MBARRIERS
	.align		4
.L_58:
        /*59cc*/ 	.byte	0x03, 0x38
        /*59ce*/ 	.short	0x0002


	//----- nvinfo : EIATTR_EXIT_INSTR_OFFSETS
	.align		4
        /*59d0*/ 	.byte	0x04, 0x1c
        /*59d2*/ 	.short	(.L_60 - .L_59)


	//   ....[0]....
.L_59:
        /*59d4*/ 	.word	0x000841e0


	//----- nvinfo : EIATTR_REQNTID
	.align		4
.L_60:
        /*59d8*/ 	.byte	0x04, 0x10
        /*59da*/ 	.short	(.L_62 - .L_61)
.L_61:
        /*59dc*/ 	.word	0x00000080
        /*59e0*/ 	.word	0x00000001
        /*59e4*/ 	.word	0x00000001


	//----- nvinfo : EIATTR_CRS_STACK_SIZE
	.align		4
.L_62:
        /*59e8*/ 	.byte	0x04, 0x1e
        /*59ea*/ 	.short	(.L_64 - .L_63)
.L_63:
        /*59ec*/ 	.word	0x00000000


	//----- nvinfo : EIATTR_CBANK_PARAM_SIZE
	.align		4
.L_64:
        /*59f0*/ 	.byte	0x03, 0x19
        /*59f2*/ 	.short	0x0050


	//----- nvinfo : EIATTR_PARAM_CBANK
	.align		4
        /*59f4*/ 	.byte	0x04, 0x0a
        /*59f6*/ 	.short	(.L_66 - .L_65)
	.align		4
.L_65:
        /*59f8*/ 	.word	index@(.nv.constant0.matmul_kernel)
        /*59fc*/ 	.short	0x0380
        /*59fe*/ 	.short	0x0050


	//----- nvinfo : EIATTR_SW_WAR
	.align		4
.L_66:
        /*5a00*/ 	.byte	0x04, 0x36
        /*5a02*/ 	.short	(.L_68 - .L_67)
.L_67:
        /*5a04*/ 	.word	0x00000008
.L_68:


//--------------------- .nv.compat                --------------------------
	.section	.nv.compat,"",@"SHT_CUDA_COMPAT_INFO"
	.align	4
        /*0000*/ 	.byte	0x02, 0x02, 0x02, 0x00, 0x02, 0x05, 0x05, 0x00, 0x02, 0x03, 0x00, 0x00, 0x02, 0x06, 0x01, 0x00


//--------------------- .nv.callgraph             --------------------------
	.section	.nv.callgraph,"",@"SHT_CUDA_CALLGRAPH"
	.align	4
	.sectionentsize	8
	.align		4
        /*0000*/ 	.word	0x00000000
	.align		4
        /*0004*/ 	.word	0xffffffff
	.align		4
        /*0008*/ 	.word	0x00000000
	.align		4
        /*000c*/ 	.word	0xfffffffe
	.align		4
        /*0010*/ 	.word	0x00000000
	.align		4
        /*0014*/ 	.word	0xfffffffd
	.align		4
        /*0018*/ 	.word	0x00000000
	.align		4
        /*001c*/ 	.word	0xfffffffc


//--------------------- .text.matmul_kernel       --------------------------
	.section	.text.matmul_kernel,"ax",@progbits
	.align	128
        .global         matmul_kernel
        .type           matmul_kernel,@function
        .size           matmul_kernel,(.L_x_20 - matmul_kernel)
        .other          matmul_kernel,@"STO_CUDA_ENTRY STV_DEFAULT"
matmul_kernel:
.text.matmul_kernel:
[----:B------:R-:W0:Y:S01]  /*0000*/  LDC R1, c[0x0][0x37c] ;  /* 0x0000df00ff017b82 */ /* 0x000e220000000800 */
[----:B------:R-:W1:Y:S01]  /*0010*/  S2R R3, SR_TID.X ;  /* 0x0000000000037919 */ /* 0x000e620000002100 */
[----:B0-----:R-:W-:Y:S01]  /*0020*/  VIADD R1, R1, 0xffffd260 ;  /* 0xffffd26001017836 */ /* 0x001fe20000000000 */
[----:B-1----:R-:W-:-:S13]  /*0030*/  ISETP.GE.U32.AND P0, PT, R3, 0x20, PT ;  /* 0x000000200300780c */ /* 0x002fda0003f06070 */
[----:B------:R-:W-:Y:S02]  /*0040*/  VOTEU.ANY UP0, P0 ;  /* 0x0000000000ff7886 */ /* 0x000fe40000000100 */
[----:B------:R-:W-:Y:S05]  /*0050*/  BRA.U UP0, `(.L_x_0) ;  /* 0x0000000100b87547 */ /* 0x000fea000b800000 */
[----:B------:R-:W0:Y:S01]  /*0060*/  S2UR UR6, SR_CgaCtaId ;  /* 0x00000000000679c3 */ /* 0x000e220000008800 */
[----:B------:R-:W-:Y:S01]  /*0070*/  NOP ;  /* 0x0000000000007918 */ /* 0x000fe20000000000 */
[----:B------:R-:W-:Y:S02]  /*0080*/  UMOV UR4, 0x40 ;  /* 0x0000004000047882 */ /* 0x000fe40000000000 */
[----:B0-----:R-:W-:-:S09]  /*0090*/  ULEA UR4, UR6, UR4, 0x18 ;  /* 0x0000000406047291 */ /* 0x001fd2000f8ec0ff */
[----:B------:R-:W0:Y:S01]  /*00a0*/  LDS.U8 R0, [UR4] ;  /* 0x00000004ff007984 */ /* 0x000e220008000000 */
[----:B------:R-:W-:Y:S02]  /*00b0*/  UMOV UR4, 0x400 ;  /* 0x0000040000047882 */ /* 0x000fe40000000000 */
[----:B------:R-:W-:Y:S01]  /*00c0*/  ULEA UR4, UR6, UR4, 0x18 ;  /* 0x0000000406047291 */ /* 0x000fe2000f8ec0ff */
[----:B0-----:R-:W-:-:S13]  /*00d0*/  ISETP.NE.AND P0, PT, R0, RZ, PT ;  /* 0x000000ff0000720c */ /* 0x001fda0003f05270 */
[----:B------:R-:W-:Y:S05]  /*00e0*/  @P0 BRA `(.L_x_1) ;  /* 0x00000000007c0947 */ /* 0x000fea0003800000 */
[----:B------:R-:W-:-:S13]  /*00f0*/  ELECT P0, URZ, PT ;  /* 0x0000000000ff782f */ /* 0x000fda0003800000 */
[----:B------:R-:W-:Y:S05]  /*0100*/  @!P0 BRA `(.L_x_2) ;  /* 0x0000000000848947 */ /* 0x000fea0003800000 */
[----:B------:R-:W-:Y:S01]  /*0110*/  UMOV UR5, 0x10 ;  /* 0x0000001000057882 */ /* 0x000fe20000000000 */
[----:B------:R-:W-:Y:S02]  /*0120*/  IMAD.MOV.U32 R7, RZ, RZ, 0x1 ;  /* 0x00000001ff077424 */ /* 0x000fe400078e00ff */
[----:B------:R-:W-:Y:S02]  /*0130*/  IMAD.MOV.U32 R5, RZ, RZ, 0xffff ;  /* 0x0000ffffff057424 */ /* 0x000fe400078e00ff */
[----:B------:R-:W-:Y:S04]  /*0140*/  DEPBAR.LE SB0, 0x36 ;  /* 0x00008d800000791a */ /* 0x000fe80000000000 */
[----:B------:R-:W0:Y:S02]  /*0150*/  UTCATOMSWS.FIND_AND_SET.ALIGN UP1, UR5, UR5 ;  /* 0x00000005000575e3 */ /* 0x000e240008020800 */
[----:B0-----:R-:W-:-:S04]  /*0160*/  PLOP3.LUT P0, PT, PT, PT, UP1, 0x80, 0x8 ;  /* 0x000000000008781c */ /* 0x001fc80003f0f018 */
[----:B------:R-:W-:-:S04]  /*0170*/  SEL R0, RZ, 0xffffffff, !P0 ;  /* 0xffffffffff007807 */ /* 0x000fc80004000000 */
[----:B------:R-:W-:Y:S01]  /*0180*/  ISETP.NE.AND P0, PT, R0, RZ, PT ;  /* 0x000000ff0000720c */ /* 0x000fe20003f05270 */
[----:B------:R-:W-:-:S12]  /*0190*/  IMAD.U32 R0, RZ, RZ, UR5 ;  /* 0x00000005ff007e24 */ /* 0x000fd8000f8e00ff */
[----:B------:R-:W-:Y:S05]  /*01a0*/  @P0 BRA `(.L_x_3) ;  /* 0x0000000000240947 */ /* 0x000fea0003800000 */
.L_x_4:
[----:B------:R-:W-:Y:S05]  /*01b0*/  NANOSLEEP 0x64 ;  /* 0x000000640000795d */ /* 0x000fea0003800000 */
[----:B------:R-:W-:-:S05]  /*01c0*/  UMOV UR5, 0x10 ;  /* 0x0000001000057882 */ /* 0x000fca0000000000 */
[----:B------:R-:W-:Y:S04]  /*01d0*/  DEPBAR.LE SB0, 0x36 ;  /* 0x00008d800000791a */ /* 0x000fe80000000000 */
[----:B------:R-:W0:Y:S02]  /*01e0*/  UTCATOMSWS.FIND_AND_SET.ALIGN UP1, UR5, UR5 ;  /* 0x00000005000575e3 */ /* 0x000e240008020800 */
[----:B0-----:R-:W-:-:S04]  /*01f0*/  PLOP3.LUT P0, PT, PT, PT, UP1, 0x80, 0x8 ;  /* 0x000000000008781c */ /* 0x001fc80003f0f018 */
[----:B------:R-:W-:-:S04]  /*0200*/  SEL R0, RZ, 0xffffffff, !P0 ;  /* 0xffffffffff007807 */ /* 0x000fc80004000000 */
[----:B------:R-:W-:Y:S01]  /*0210*/  ISETP.NE.AND P0, PT, R0, RZ, PT ;  /* 0x000000ff0000720c */ /* 0x000fe20003f05270 */
[----:B------:R-:W-:-:S12]  /*0220*/  IMAD.U32 R0, RZ, RZ, UR5 ;  /* 0x00000005ff007e24 */ /* 0x000fd8000f8e00ff */
[----:B------:R-:W-:Y:S05]  /*0230*/  @!P0 BRA `(.L_x_4) ;  /* 0xfffffffc00dc8947 */ /* 0x000fea000383ffff */
.L_x_3:
[C---:B------:R-:W-:Y:S01]  /*0240*/  VIADD R4, R0.reuse, 0x10 ;  /* 0x0000001000047836 */ /* 0x040fe20000000000 */
[----:B------:R-:W-:Y:S01]  /*0250*/  UMOV UR5, 0x50 ;  /* 0x0000005000057882 */ /* 0x000fe20000000000 */
[----:B------:R-:W-:Y:S01]  /*0260*/  SHF.L.U32 R2, R5, R0, RZ ;  /* 0x0000000005027219 */ /* 0x000fe200000006ff */
[----:B------:R-:W-:Y:S01]  /*0270*/  ULEA UR5, UR6, UR5, 0x18 ;  /* 0x0000000506057291 */ /* 0x000fe2000f8ec0ff */
[----:B------:R-:W-:Y:S01]  /*0280*/  IMAD.SHL.U32 R0, R0, 0x20, RZ ;  /* 0x0000002000007824 */ /* 0x000fe200078e00ff */
[----:B------:R-:W-:-:S04]  /*0290*/  SHF.L.U32 R5, R7, R4, RZ ;  /* 0x0000000407057219 */ /* 0x000fc800000006ff */
[----:B------:R-:W-:-:S05]  /*02a0*/  LOP3.LUT R2, R5, R2, RZ, 0xfc, !PT ;  /* 0x0000000205027212 */ /* 0x000fca00078efcff */
[----:B------:R0:W-:Y:S04]  /*02b0*/  ATOMS.OR RZ, [UR5], R2 ;  /* 0x00000002ffff798c */ /* 0x0001e8000b000005 */
[----:B------:R0:W-:Y:S01]  /*02c0*/  STS [UR4], R0 ;  /* 0x00000000ff007988 */ /* 0x0001e20008000804 */
[----:B------:R-:W-:Y:S05]  /*02d0*/  BRA `(.L_x_2) ;  /* 0x0000000000107947 */ /* 0x000fea0003800000 */
.L_x_1:
[----:B------:R-:W-:Y:S01]  /*02e0*/  IMAD.MOV.U32 R0, RZ, RZ, -0x1 ;  /* 0xffffffffff007424 */ /* 0x000fe200078e00ff */
[----:B------:R-:W-:-:S04]  /*02f0*/  MOV R4, 0x320 ;  /* 0x0000032000047802 */ /* 0x000fc80000000f00 */
[----:B------:R0:W-:Y:S03]  /*0300*/  STS [UR4], R0 ;  /* 0x00000000ff007988 */ /* 0x0001e60008000804 */
[----:B0-----:R-:W-:Y:S05]  /*0310*/  CALL.REL.NOINC `($__internal_1_$__cuda_sm10x_tcgen05_guardrail_trap_phase_invalid_during_alloc) ;  /* 0x0000083c00d87944 */ /* 0x001fea0003c00000 */
.L_x_2:
[----:B------:R-:W-:Y:S05]  /*0320*/  WARPSYNC.ALL ;  /* 0x0000000000007948 */ /* 0x000fea0003800000 */
[----:B------:R-:W-:Y:S01]  /*0330*/  NOP ;  /* 0x0000000000007918 */ /* 0x000fe20000000000 */
.L_x_0:
[----:B------:R-:W1:Y:S08]  /*0340*/  LDC.64 R8, c[0x0][0x398] ;  /* 0x0000e600ff087b82 */ /* 0x000e700000000a00 */
[----:B------:R-:W2:Y:S02]  /*0350*/  S2UR UR5, SR_CgaSize ;  /* 0x00000000000579c3 */ /* 0x000ea40000008a00 */
[----:B--2---:R-:W-:-:S12]  /*0360*/  UIMAD UR5, UR5, -0xa0, URZ ;  /* 0xffffff60050578a4 */ /* 0x004fd8000f8e02ff */
[----:B------:R-:W2:Y:S01]  /*0370*/  LDCU UR5, c[0x0][UR5+0x2b0] ;  /* 0x00005600050577ac */ /* 0x000ea20008000800 */
[----:B------:R-:W-:Y:S01]  /*0380*/  IMAD.MOV.U32 R16, RZ, RZ, RZ ;  /* 0x000000ffff107224 */ /* 0x000fe200078e00ff */
[----:B------:R-:W-:Y:S01]  /*0390*/  UMOV UR8, 0x400 ;  /* 0x0000040000087882 */ /* 0x000fe20000000000 */
[----:B------:R-:W3:Y:S01]  /*03a0*/  LDCU UR11, c[0x0][0x3a0] ;  /* 0x00007400ff0b77ac */ /* 0x000ee20008000800 */
[----:B------:R-:W4:Y:S01]  /*03b0*/  S2UR UR4, SR_CTAID.X ;  /* 0x00000000000479c3 */ /* 0x000f220000002500 */
[----:B------:R-:W0:Y:S01]  /*03c0*/  LDCU UR12, c[0x0][0x3ac] ;  /* 0x00007580ff0c77ac */ /* 0x000e220008000800 */
[----:B------:R-:W0:Y:S01]  /*03d0*/  LDCU.64 UR16, c[0x0][0x388] ;  /* 0x00007100ff1077ac */ /* 0x000e220008000a00 */
[----:B------:R-:W0:Y:S01]  /*03e0*/  LDCU UR6, c[0x0][0x39c] ;  /* 0x00007380ff0677ac */ /* 0x000e220008000800 */
[----:B------:R-:W0:Y:S02]  /*03f0*/  LDCU UR13, c[0x0][0x3a0] ;  /* 0x00007400ff0d77ac */ /* 0x000e240008000800 */
[----:B01----:R-:W-:Y:S01]  /*0400*/  VIADD R0, R9, 0x1ff ;  /* 0x000001ff09007836 */ /* 0x003fe20000000000 */
[----:B------:R-:W-:Y:S01]  /*0410*/  IABS R15, R9 ;  /* 0x00000009000f7213 */ /* 0x000fe20000000000 */
[----:B------:R-:W-:Y:S03]  /*0420*/  BAR.SYNC.DEFER_BLOCKING 0x0 ;  /* 0x0000000000007b1d */ /* 0x000fe60000010000 */
[----:B------:R-:W-:-:S02]  /*0430*/  SHF.R.S32.HI R5, RZ, 0x1f, R0 ;  /* 0x0000001fff057819 */ /* 0x000fc40000011400 */
[----:B----4-:R-:W-:Y:S01]  /*0440*/  I2FP.F32.U32 R6, UR4 ;  /* 0x0000000400067c45 */ /* 0x010fe20008201000 */
[----:B------:R-:W0:Y:S01]  /*0450*/  LDCU.64 UR20, c[0x0][0x358] ;  /* 0x00006b00ff1477ac */ /* 0x000e220008000a00 */
[----:B------:R-:W-:-:S03]  /*0460*/  LEA.HI R5, R5, R0, RZ, 0x9 ;  /* 0x0000000005057211 */ /* 0x000fc600078f48ff */
[----:B--2---:R-:W-:Y:S01]  /*0470*/  FMUL R6, R6, UR5 ;  /* 0x0000000506067c20 */ /* 0x004fe20008400000 */
[----:B------:R-:W-:Y:S01]  /*0480*/  SHF.R.S32.HI R5, RZ, 0x9, R5 ;  /* 0x00000009ff057819 */ /* 0x000fe20000011405 */
[----:B------:R-:W1:Y:S01]  /*0490*/  S2UR UR5, SR_CgaCtaId ;  /* 0x00000000000579c3 */ /* 0x000e620000008800 */
[----:B------:R-:W2:Y:S01]  /*04a0*/  LDCU UR15, c[0x0][0x3b0] ;  /* 0x00007600ff0f77ac */ /* 0x000ea20008000800 */
[----:B------:R-:W-:Y:S02]  /*04b0*/  F2I.U32.TRUNC.NTZ R7, R6 ;  /* 0x0000000600077305 */ /* 0x000fe4000020f000 */
[----:B------:R-:W-:Y:S01]  /*04c0*/  IMAD.SHL.U32 R2, R5, 0x8, RZ ;  /* 0x0000000805027824 */ /* 0x000fe200078e00ff */
[----:B------:R-:W4:Y:S04]  /*04d0*/  LDCU UR18, c[0x0][0x3b0] ;  /* 0x00007600ff1277ac */ /* 0x000f280008000800 */
[----:B------:R-:W-:Y:S01]  /*04e0*/  IABS R11, R2 ;  /* 0x00000002000b7213 */ /* 0x000fe20000000000 */
[----:B------:R-:W0:Y:S03]  /*04f0*/  LDCU UR19, c[0x0][0x3b0] ;  /* 0x00007600ff1377ac */ /* 0x000e260008000800 */
[----:B------:R-:W0:Y:S01]  /*0500*/  I2F.RP R0, R11 ;  /* 0x0000000b00007306 */ /* 0x000e220000209400 */
[----:B------:R-:W2:Y:S01]  /*0510*/  LDCU UR22, c[0x0][0x3b0] ;  /* 0x00007600ff1677ac */ /* 0x000ea20008000800 */
[----:B------:R-:W2:Y:S01]  /*0520*/  LDCU UR23, c[0x0][0x3b0] ;  /* 0x00007600ff1777ac */ /* 0x000ea20008000800 */
[----:B------:R-:W2:Y:S01]  /*0530*/  LDCU UR24, c[0x0][0x3b0] ;  /* 0x00007600ff1877ac */ /* 0x000ea20008000800 */
[----:B-1----:R-:W-:-:S04]  /*0540*/  USHF.L.U32 UR4, UR5, 0x7, URZ ;  /* 0x0000000705047899 */ /* 0x002fc800080006ff */
[----:B0-----:R-:W0:Y:S01]  /*0550*/  MUFU.RCP R0, R0 ;  /* 0x0000000000007308 */ /* 0x001e220000001000 */
[----:B------:R-:W-:Y:S02]  /*0560*/  ULEA UR8, UR5, UR8, 0x18 ;  /* 0x0000000805087291 */ /* 0x000fe4000f8ec0ff */
[----:B------:R-:W-:-:S07]  /*0570*/  ULOP3.LUT UR4, UR4, 0x180, URZ, 0xc0, !UPT ;  /* 0x0000018004047892 */ /* 0x000fce000f8ec0ff */
[----:B------:R-:W1:Y:S01]  /*0580*/  LDS R18, [UR8] ;  /* 0x00000008ff127984 */ /* 0x000e620008000800 */
[----:B0-----:R-:W-:Y:S01]  /*0590*/  VIADD R4, R0, 0xffffffe ;  /* 0x0ffffffe00047836 */ /* 0x001fe20000000000 */
[----:B------:R-:W-:-:S03]  /*05a0*/  IABS R0, R7 ;  /* 0x0000000700007213 */ /* 0x000fc60000000000 */
[----:B------:R0:W2:Y:S02]  /*05b0*/  F2I.FTZ.U32.TRUNC.NTZ R5, R4 ;  /* 0x0000000400057305 */ /* 0x0000a4000021f000 */
[----:B0-----:R-:W-:Y:S02]  /*05c0*/  IMAD.MOV.U32 R4, RZ, RZ, RZ ;  /* 0x000000ffff047224 */ /* 0x001fe400078e00ff */
[----:B--2---:R-:W-:-:S04]  /*05d0*/  IMAD.MOV R10, RZ, RZ, -R5 ;  /* 0x000000ffff0a7224 */ /* 0x004fc800078e0a05 */
[----:B------:R-:W-:Y:S01]  /*05e0*/  IMAD R13, R10, R11, RZ ;  /* 0x0000000b0a0d7224 */ /* 0x000fe200078e02ff */
[----:B------:R-:W-:-:S03]  /*05f0*/  IABS R10, R2 ;  /* 0x00000002000a7213 */ /* 0x000fc60000000000 */
[----:B------:R-:W-:-:S04]  /*0600*/  IMAD.HI.U32 R5, R5, R13, R4 ;  /* 0x0000000d05057227 */ /* 0x000fc800078e0004 */
[----:B------:R-:W-:Y:S02]  /*0610*/  IMAD.MOV R4, RZ, RZ, -R10 ;  /* 0x000000ffff047224 */ /* 0x000fe400078e0a0a */
[----:B------:R-:W-:Y:S01]  /*0620*/  IMAD.HI.U32 R5, R5, R0, RZ ;  /* 0x0000000005057227 */ /* 0x000fe200078e00ff */
[----:B-1----:R-:W-:-:S03]  /*0630*/  R2UR UR7, R18 ;  /* 0x00000000120772ca */ /* 0x002fc600000e0000 */
[----:B------:R-:W-:Y:S01]  /*0640*/  IMAD R0, R5, R4, R0 ;  /* 0x0000000405007224 */ /* 0x000fe200078e0200 */
[----:B------:R-:W-:Y:S04]  /*0650*/  BAR.SYNC.DEFER_BLOCKING 0x0 ;  /* 0x0000000000007b1d */ /* 0x000fe80000010000 */
[----:B------:R-:W-:-:S13]  /*0660*/  ISETP.GT.U32.AND P1, PT, R11, R0, PT ;  /* 0x000000000b00720c */ /* 0x000fda0003f24070 */
[----:B------:R-:W-:Y:S02]  /*0670*/  @!P1 IMAD.IADD R0, R0, 0x1, -R11 ;  /* 0x0000000100009824 */ /* 0x000fe400078e0a0b */
[----:B------:R-:W-:Y:S01]  /*0680*/  @!P1 VIADD R5, R5, 0x1 ;  /* 0x0000000105059836 */ /* 0x000fe20000000000 */
[----:B------:R-:W-:Y:S02]  /*0690*/  ISETP.NE.AND P1, PT, R2, RZ, PT ;  /* 0x000000ff0200720c */ /* 0x000fe40003f25270 */
[----:B------:R-:W-:Y:S02]  /*06a0*/  ISETP.GE.U32.AND P0, PT, R0, R11, PT ;  /* 0x0000000b0000720c */ /* 0x000fe40003f06070 */
[----:B------:R-:W-:-:S04]  /*06b0*/  LOP3.LUT R0, R7, R2, RZ, 0x3c, !PT ;  /* 0x0000000207007212 */ /* 0x000fc800078e3cff */
[----:B------:R-:W-:Y:S01]  /*06c0*/  ISETP.GE.AND P2, PT, R0, RZ, PT ;  /* 0x000000ff0000720c */ /* 0x000fe20003f46270 */
[----:B------:R-:W-:-:S06]  /*06d0*/  VIADD R0, R8, 0x1ff ;  /* 0x000001ff08007836 */ /* 0x000fcc0000000000 */
[----:B------:R-:W-:-:S04]  /*06e0*/  @P0 VIADD R5, R5, 0x1 ;  /* 0x0000000105050836 */ /* 0x000fc80000000000 */
[----:B------:R-:W-:Y:S01]  /*06f0*/  IMAD.MOV.U32 R4, RZ, RZ, R5 ;  /* 0x000000ffff047224 */ /* 0x000fe200078e0005 */
[----:B------:R-:W-:-:S03]  /*0700*/  SHF.R.S32.HI R5, RZ, 0x1f, R0 ;  /* 0x0000001fff057819 */ /* 0x000fc60000011400 */
[----:B------:R-:W-:Y:S01]  /*0710*/  @!P2 IMAD.MOV R4, RZ, RZ, -R4 ;  /* 0x000000ffff04a224 */ /* 0x000fe200078e0a04 */
[----:B------:R-:W-:Y:S02]  /*0720*/  @!P1 LOP3.LUT R4, RZ, R2, RZ, 0x33, !PT ;  /* 0x00000002ff049212 */ /* 0x000fe400078e33ff */
[----:B------:R-:W-:-:S03]  /*0730*/  LEA.HI R5, R5, R0, RZ, 0x9 ;  /* 0x0000000005057211 */ /* 0x000fc600078f48ff */
[----:B------:R-:W-:Y:S02]  /*0740*/  IMAD.SHL.U32 R10, R4, 0x8, RZ ;  /* 0x00000008040a7824 */ /* 0x000fe400078e00ff */
[----:B------:R-:W-:-:S03]  /*0750*/  IMAD.MOV R4, RZ, RZ, -R4 ;  /* 0x000000ffff047224 */ /* 0x000fc600078e0a04 */
[----:B------:R-:W-:Y:S01]  /*0760*/  LEA.HI.SX32 R5, R5, -R10, 0x17 ;  /* 0x8000000a05057211 */ /* 0x000fe200078fbaff */
[----:B------:R-:W-:Y:S02]  /*0770*/  IMAD R12, R2, R4, R7 ;  /* 0x00000004020c7224 */ /* 0x000fe400078e0207 */
[----:B------:R-:W-:Y:S01]  /*0780*/  IMAD.MOV.U32 R4, RZ, RZ, RZ ;  /* 0x000000ffff047224 */ /* 0x000fe200078e00ff */
[----:B------:R-:W-:Y:S02]  /*0790*/  VIMNMX R17, PT, PT, R5, 0x8, PT ;  /* 0x0000000805117848 */ /* 0x000fe40003fe0100 */
[----:B------:R-:W-:Y:S02]  /*07a0*/  IABS R13, R12 ;  /* 0x0000000c000d7213 */ /* 0x000fe40000000000 */
[----:B------:R-:W-:-:S04]  /*07b0*/  IABS R11, R17 ;  /* 0x00000011000b7213 */ /* 0x000fc80000000000 */
[----:B------:R-:W0:Y:S08]  /*07c0*/  I2F.RP R0, R11 ;  /* 0x0000000b00007306 */ /* 0x000e300000209400 */
[----:B0-----:R-:W0:Y:S02]  /*07d0*/  MUFU.RCP R0, R0 ;  /* 0x0000000000007308 */ /* 0x001e240000001000 */
[----:B0-----:R-:W-:-:S06]  /*07e0*/  VIADD R5, R0, 0xffffffe ;  /* 0x0ffffffe00057836 */ /* 0x001fcc0000000000 */
[----:B------:R-:W0:Y:S02]  /*07f0*/  F2I.FTZ.U32.TRUNC.NTZ R5, R5 ;  /* 0x0000000500057305 */ /* 0x000e24000021f000 */
[----:B0-----:R-:W-:-:S04]  /*0800*/  IMAD.MOV R6, RZ, RZ, -R5 ;  /* 0x000000ffff067224 */ /* 0x001fc800078e0a05 */
[----:B------:R-:W-:Y:S02]  /*0810*/  IMAD.MOV.U32 R2, RZ, RZ, R6 ;  /* 0x000000ffff027224 */ /* 0x000fe400078e0006 */
[----:B------:R-:W0:Y:S02]  /*0820*/  I2F.RP R6, R15 ;  /* 0x0000000f00067306 */ /* 0x000e240000209400 */
[----:B------:R-:W-:Y:S01]  /*0830*/  IMAD R7, R2, R11, RZ ;  /* 0x0000000b02077224 */ /* 0x000fe200078e02ff */
[----:B------:R-:W-:-:S03]  /*0840*/  IABS R2, R17 ;  /* 0x0000001100027213 */ /* 0x000fc60000000000 */
[----:B------:R-:W-:-:S04]  /*0850*/  IMAD.HI.U32 R4, R5, R7, R4 ;  /* 0x0000000705047227 */ /* 0x000fc800078e0004 */
[----:B------:R-:W-:Y:S02]  /*0860*/  IMAD.MOV R0, RZ, RZ, -R2 ;  /* 0x000000ffff007224 */ /* 0x000fe400078e0a02 */
[----:B------:R-:W-:Y:S01]  /*0870*/  IMAD.HI.U32 R4, R4, R13, RZ ;  /* 0x0000000d04047227 */ /* 0x000fe200078e00ff */
[----:B0-----:R-:W0:Y:S03]  /*0880*/  MUFU.RCP R6, R6 ;  /* 0x0000000600067308 */ /* 0x001e260000001000 */
[----:B------:R-:W-:Y:S01]  /*0890*/  IMAD R0, R4, R0, R13 ;  /* 0x0000000004007224 */ /* 0x000fe200078e020d */
[----:B------:R-:W-:-:S04]  /*08a0*/  IABS R13, R8 ;  /* 0x00000008000d7213 */ /* 0x000fc80000000000 */
[----:B------:R-:W-:Y:S01]  /*08b0*/  ISETP.GT.U32.AND P1, PT, R11, R0, PT ;  /* 0x000000000b00720c */ /* 0x000fe20003f24070 */
[----:B------:R-:W1:Y:S01]  /*08c0*/  I2F.RP R2, R13 ;  /* 0x0000000d00027306 */ /* 0x000e620000209400 */
[----:B0-----:R-:W-:-:S11]  /*08d0*/  VIADD R6, R6, 0xffffffe ;  /* 0x0ffffffe06067836 */ /* 0x001fd60000000000 */
[----:B------:R-:W-:Y:S02]  /*08e0*/  @!P1 IMAD.IADD R0, R0, 0x1, -R11 ;  /* 0x0000000100009824 */ /* 0x000fe400078e0a0b */
[----:B------:R-:W-:Y:S01]  /*08f0*/  @!P1 VIADD R4, R4, 0x1 ;  /* 0x0000000104049836 */ /* 0x000fe20000000000 */
[----:B------:R-:W-:Y:S01]  /*0900*/  ISETP.NE.AND P1, PT, R17, RZ, PT ;  /* 0x000000ff1100720c */ /* 0x000fe20003f25270 */
[----:B-1----:R-:W0:Y:S01]  /*0910*/  MUFU.RCP R2, R2 ;  /* 0x0000000200027308 */ /* 0x002e220000001000 */
[----:B------:R-:W-:Y:S02]  /*0920*/  ISETP.GE.U32.AND P0, PT, R0, R11, PT ;  /* 0x0000000b0000720c */ /* 0x000fe40003f06070 */
[----:B------:R-:W-:-:S04]  /*0930*/  LOP3.LUT R0, R12, R17, RZ, 0x3c, !PT ;  /* 0x000000110c007212 */ /* 0x000fc800078e3cff */
[----:B------:R-:W-:-:S07]  /*0940*/  ISETP.GE.AND P2, PT, R0, RZ, PT ;  /* 0x000000ff0000720c */ /* 0x000fce0003f46270 */
[----:B------:R-:W-:-:S04]  /*0950*/  @P0 VIADD R4, R4, 0x1 ;  /* 0x0000000104040836 */ /* 0x000fc80000000000 */
[----:B------:R-:W-:Y:S02]  /*0960*/  IMAD.MOV.U32 R9, RZ, RZ, R4 ;  /* 0x000000ffff097224 */ /* 0x000fe400078e0004 */
[----:B0-----:R-:W-:Y:S01]  /*0970*/  VIADD R4, R2, 0xffffffe ;  /* 0x0ffffffe02047836 */ /* 0x001fe20000000000 */
[----:B------:R-:W-:Y:S01]  /*0980*/  LOP3.LUT R2, R3, 0x7f, RZ, 0xc0, !PT ;  /* 0x0000007f03027812 */ /* 0x000fe200078ec0ff */
[----:B------:R-:W-:Y:S01]  /*0990*/  @!P2 IMAD.MOV R9, RZ, RZ, -R9 ;  /* 0x000000ffff09a224 */ /* 0x000fe200078e0a09 */
[----:B------:R-:W-:Y:S01]  /*09a0*/  @!P1 LOP3.LUT R9, RZ, R17, RZ, 0x33, !PT ;  /* 0x00000011ff099212 */ /* 0x000fe200078e33ff */
[----:B------:R0:W1:Y:S01]  /*09b0*/  F2I.FTZ.U32.TRUNC.NTZ R5, R4 ;  /* 0x0000000400057305 */ /* 0x000062000021f000 */
[----:B------:R-:W-:-:S03]  /*09c0*/  ISETP.NE.AND P2, PT, R8, RZ, PT ;  /* 0x000000ff0800720c */ /* 0x000fc60003f45270 */
[----:B------:R-:W-:-:S04]  /*09d0*/  IMAD.MOV R0, RZ, RZ, -R9 ;  /* 0x000000ffff007224 */ /* 0x000fc800078e0a09 */
[----:B------:R-:W-:Y:S02]  /*09e0*/  IMAD R0, R17, R0, R12 ;  /* 0x0000000011007224 */ /* 0x000fe400078e020c */
[----:B0-----:R-:W-:Y:S01]  /*09f0*/  IMAD.MOV.U32 R4, RZ, RZ, RZ ;  /* 0x000000ffff047224 */ /* 0x001fe200078e00ff */
[----:B------:R-:W0:Y:S01]  /*0a00*/  F2I.FTZ.U32.TRUNC.NTZ R17, R6 ;  /* 0x0000000600117305 */ /* 0x000e22000021f000 */
[----:B------:R-:W-:Y:S02]  /*0a10*/  IMAD.IADD R0, R10, 0x1, R0 ;  /* 0x000000010a007824 */ /* 0x000fe400078e0200 */
[----:B-1----:R-:W-:-:S03]  /*0a20*/  IMAD.MOV R10, RZ, RZ, -R5 ;  /* 0x000000ffff0a7224 */ /* 0x002fc600078e0a05 */
[----:B------:R-:W-:Y:S01]  /*0a30*/  LEA R7, R0, UR4, 0x9 ;  /* 0x0000000400077c11 */ /* 0x000fe2000f8e48ff */
[----:B------:R-:W-:-:S04]  /*0a40*/  IMAD.MOV.U32 R0, RZ, RZ, R10 ;  /* 0x000000ffff007224 */ /* 0x000fc800078e000a */
[----:B------:R-:W-:Y:S02]  /*0a50*/  IMAD.IADD R19, R2, 0x1, R7 ;  /* 0x0000000102137824 */ /* 0x000fe400078e0207 */
[----:B------:R-:W-:Y:S02]  /*0a60*/  IMAD R7, R0, R13, RZ ;  /* 0x0000000d00077224 */ /* 0x000fe400078e02ff */
[----:B0-----:R-:W-:Y:S01]  /*0a70*/  IMAD.MOV R10, RZ, RZ, -R17 ;  /* 0x000000ffff0a7224 */ /* 0x001fe200078e0a11 */
[----:B------:R-:W-:Y:S01]  /*0a80*/  IABS R0, R19 ;  /* 0x0000001300007213 */ /* 0x000fe20000000000 */
[----:B------:R-:W-:Y:S01]  /*0a90*/  IMAD.HI.U32 R4, R5, R7, R4 ;  /* 0x0000000705047227 */ /* 0x000fe200078e0004 */
[----:B------:R-:W-:Y:S01]  /*0aa0*/  ISETP.GE.AND P6, PT, R19, RZ, PT ;  /* 0x000000ff1300720c */ /* 0x000fe20003fc6270 */
[----:B------:R-:W-:Y:S02]  /*0ab0*/  STL [R1+0x1dcc], R19 ;  /* 0x001dcc1301007387 */ /* 0x000fe40000100800 */
[----:B------:R-:W-:-:S02]  /*0ac0*/  IMAD.MOV.U32 R5, RZ, RZ, R0 ;  /* 0x000000ffff057224 */ /* 0x000fc400078e0000 */
[----:B------:R-:W-:Y:S02]  /*0ad0*/  IMAD.SHL.U32 R0, R9, 0x200, RZ ;  /* 0x0000020009007824 */ /* 0x000fe400078e00ff */
[----:B------:R-:W-:-:S03]  /*0ae0*/  IMAD.HI.U32 R4, R4, R5, RZ ;  /* 0x0000000504047227 */ /* 0x000fc600078e00ff */
[----:B------:R-:W-:Y:S01]  /*0af0*/  IABS R85, R0 ;  /* 0x0000000000557213 */ /* 0x000fe20000000000 */
[----:B------:R-:W-:Y:S02]  /*0b00*/  IMAD.MOV R4, RZ, RZ, -R4 ;  /* 0x000000ffff047224 */ /* 0x000fe400078e0a04 */
[----:B------:R-:W-:Y:S02]  /*0b10*/  VIADD R9, R0, 0x58 ;  /* 0x0000005800097836 */ /* 0x000fe40000000000 */
[C---:B------:R-:W-:Y:S02]  /*0b20*/  IMAD R4, R13.reuse, R4, R5 ;  /* 0x000000040d047224 */ /* 0x040fe400078e0205 */
[----:B------:R-:W-:Y:S01]  /*0b30*/  IMAD R5, R10, R15, RZ ;  /* 0x0000000f0a057224 */ /* 0x000fe200078e02ff */
[----:B------:R-:W-:Y:S01]  /*0b40*/  IABS R6, R9 ;  /* 0x0000000900067213 */ /* 0x000fe20000000000 */
[----:B------:R-:W-:Y:S01]  /*0b50*/  VIADD R11, R0, 0x59 ;  /* 0x00000059000b7836 */ /* 0x000fe20000000000 */
[----:B------:R-:W-:Y:S01]  /*0b60*/  ISETP.GT.U32.AND P0, PT, R13, R4, PT ;  /* 0x000000040d00720c */ /* 0x000fe20003f04070 */
[----:B------:R-:W-:Y:S01]  /*0b70*/  IMAD.HI.U32 R16, R17, R5, R16 ;  /* 0x0000000511107227 */ /* 0x000fe200078e0010 */
[----:B------:R-:W-:-:S02]  /*0b80*/  SHF.R.U32.HI R5, RZ, 0x5, R3 ;  /* 0x00000005ff057819 */ /* 0x000fc40000011603 */
[----:B------:R-:W-:Y:S01]  /*0b90*/  IABS R10, R11 ;  /* 0x0000000b000a7213 */ /* 0x000fe20000000000 */
[----:B------:R-:W-:Y:S01]  /*0ba0*/  VIADD R14, R0, 0x5a ;  /* 0x0000005a000e7836 */ /* 0x000fe20000000000 */
[----:B------:R-:W-:Y:S01]  /*0bb0*/  R2UR UR14, R5 ;  /* 0x00000000050e72ca */ /* 0x000fe200000e0000 */
[----:B------:R-:W-:Y:S01]  /*0bc0*/  IMAD.HI.U32 R3, R16, R6, RZ ;  /* 0x0000000610037227 */ /* 0x000fe200078e00ff */
[----:B------:R-:W-:Y:S02]  /*0bd0*/  ISETP.GE.AND P3, PT, R9, RZ, PT ;  /* 0x000000ff0900720c */ /* 0x000fe40003f66270 */
[----:B------:R-:W-:Y:S01]  /*0be0*/  IABS R12, R14 ;  /* 0x0000000e000c7213 */ /* 0x000fe20000000000 */
[----:B------:R-:W-:Y:S01]  /*0bf0*/  IMAD.MOV R7, RZ, RZ, -R3 ;  /* 0x000000ffff077224 */ /* 0x000fe200078e0a03 */
[----:B------:R-:W-:Y:S01]  /*0c00*/  ISETP.GE.AND P5, PT, R14, RZ, PT ;  /* 0x000000ff0e00720c */ /* 0x000fe20003fa6270 */
[----:B------:R-:W-:Y:S01]  /*0c10*/  @!P0 IMAD.IADD R4, R4, 0x1, -R13 ;  /* 0x0000000104048824 */ /* 0x000fe200078e0a0d */
[----:B------:R-:W-:Y:S01]  /*0c20*/  ISETP.GE.AND P0, PT, R11, RZ, PT ;  /* 0x000000ff0b00720c */ /* 0x000fe20003f06270 */
[----:B------:R-:W-:-:S02]  /*0c30*/  IMAD R6, R15, R7, R6 ;  /* 0x000000070f067224 */ /* 0x000fc400078e0206 */
[C---:B------:R-:W-:Y:S01]  /*0c40*/  IMAD.HI.U32 R3, R16.reuse, R10, RZ ;  /* 0x0000000a10037227 */ /* 0x040fe200078e00ff */
[----:B------:R-:W-:Y:S02]  /*0c50*/  ISETP.GT.U32.AND P4, PT, R13, R4, PT ;  /* 0x000000040d00720c */ /* 0x000fe40003f84070 */
[----:B------:R-:W-:Y:S01]  /*0c60*/  ISETP.GT.U32.AND P1, PT, R15, R6, PT ;  /* 0x000000060f00720c */ /* 0x000fe20003f24070 */
[----:B------:R-:W-:-:S04]  /*0c70*/  IMAD.HI.U32 R5, R16, R12, RZ ;  /* 0x0000000c10057227 */ /* 0x000fc800078e00ff */
[----:B------:R-:W-:Y:S02]  /*0c80*/  IMAD.MOV R3, RZ, RZ, -R3 ;  /* 0x000000ffff037224 */ /* 0x000fe400078e0a03 */
[----:B------:R-:W-:Y:S02]  /*0c90*/  IMAD.MOV R5, RZ, RZ, -R5 ;  /* 0x000000ffff057224 */ /* 0x000fe400078e0a05 */
[C---:B------:R-:W-:Y:S02]  /*0ca0*/  IMAD R10, R15.reuse, R3, R10 ;  /* 0x000000030f0a7224 */ /* 0x040fe400078e020a */
[C---:B------:R-:W-:Y:S02]  /*0cb0*/  IMAD R12, R15.reuse, R5, R12 ;  /* 0x000000050f0c7224 */ /* 0x040fe400078e020c */
[----:B------:R-:W-:Y:S01]  /*0cc0*/  @!P4 IMAD.IADD R4, R4, 0x1, -R13 ;  /* 0x000000010404c824 */ /* 0x000fe200078e0a0d */
[C---:B------:R-:W-:Y:S01]  /*0cd0*/  ISETP.GT.U32.AND P4, PT, R15.reuse, R10, PT ;  /* 0x0000000a0f00720c */ /* 0x040fe20003f84070 */
[----:B------:R-:W-:Y:S01]  /*0ce0*/  @!P1 IMAD.IADD R6, R6, 0x1, -R15 ;  /* 0x0000000106069824 */ /* 0x000fe200078e0a0f */
[----:B------:R-:W-:Y:S01]  /*0cf0*/  ISETP.GT.U32.AND P1, PT, R15, R12, PT ;  /* 0x0000000c0f00720c */ /* 0x000fe20003f24070 */
[----:B------:R-:W-:-:S02]  /*0d00*/  IMAD.MOV.U32 R2, RZ, RZ, R4 ;  /* 0x000000ffff027224 */ /* 0x000fc400078e0004 */
[C---:B------:R-:W-:Y:S02]  /*0d10*/  VIADD R9, R0.reuse, 0x5b ;  /* 0x0000005b00097836 */ /* 0x040fe40000000000 */
[----:B------:R-:W-:Y:S01]  /*0d20*/  @!P6 IMAD.MOV R2, RZ, RZ, -R2 ;  /* 0x000000ffff02e224 */ /* 0x000fe200078e0a02 */
[----:B------:R-:W-:Y:S01]  /*0d30*/  ISETP.GT.U32.AND P6, PT, R15, R6, PT ;  /* 0x000000060f00720c */ /* 0x000fe20003fc4070 */
[C---:B------:R-:W-:Y:S01]  /*0d40*/  VIADD R11, R0.reuse, 0x5c ;  /* 0x0000005c000b7836 */ /* 0x040fe20000000000 */
[----:B------:R-:W-:Y:S01]  /*0d50*/  IABS R5, R9 ;  /* 0x0000000900057213 */ /* 0x000fe20000000000 */
[----:B------:R-:W-:Y:S01]  /*0d60*/  VIADD R13, R0, 0x5d ;  /* 0x0000005d000d7836 */ /* 0x000fe20000000000 */
[----:B------:R-:W-:Y:S01]  /*0d70*/  @!P2 LOP3.LUT R2, RZ, R8, RZ, 0x33, !PT ;  /* 0x00000008ff02a212 */ /* 0x000fe200078e33ff */
[--C-:B------:R-:W-:Y:S01]  /*0d80*/  @!P4 IMAD.IADD R10, R10, 0x1, -R15.reuse ;  /* 0x000000010a0ac824 */ /* 0x100fe200078e0a0f */
[----:B------:R-:W-:Y:S01]  /*0d90*/  IABS R7, R11 ;  /* 0x0000000b00077213 */ /* 0x000fe20000000000 */
[--C-:B------:R-:W-:Y:S01]  /*0da0*/  @!P1 IMAD.IADD R12, R12, 0x1, -R15.reuse ;  /* 0x000000010c0c9824 */ /* 0x100fe200078e0a0f */
[----:B------:R-:W-:Y:S01]  /*0db0*/  ISETP.GE.AND P2, PT, R9, RZ, PT ;  /* 0x000000ff0900720c */ /* 0x000fe20003f46270 */
[----:B------:R-:W-:Y:S01]  /*0dc0*/  IMAD.HI.U32 R3, R16, R5, RZ ;  /* 0x0000000510037227 */ /* 0x000fe200078e00ff */
[C---:B------:R-:W-:Y:S01]  /*0dd0*/  ISETP.GT.U32.AND P4, PT, R15.reuse, R10, PT ;  /* 0x0000000a0f00720c */ /* 0x040fe20003f84070 */
[----:B------:R0:W-:Y:S01]  /*0de0*/  STL [R1+0x6d8], R2 ;  /* 0x0006d80201007387 */ /* 0x0001e20000100800 */
[----:B------:R-:W-:Y:S01]  /*0df0*/  IABS R9, R13 ;  /* 0x0000000d00097213 */ /* 0x000fe20000000000 */
[----:B------:R-:W-:Y:S01]  /*0e00*/  @!P6 IMAD.IADD R6, R6, 0x1, -R15 ;  /* 0x000000010606e824 */ /* 0x000fe200078e0a0f */
[----:B------:R-:W-:Y:S01]  /*0e10*/  ISETP.GT.U32.AND P6, PT, R15, R12, PT ;  /* 0x0000000c0f00720c */ /* 0x000fe20003fc4070 */
[----:B------:R-:W-:Y:S01]  /*0e20*/  IMAD.HI.U32 R4, R16, R7, RZ ;  /* 0x0000000710047227 */ /* 0x000fe200078e00ff */
[----:B------:R-:W-:-:S03]  /*0e30*/  ISETP.GE.AND P1, PT, R11, RZ, PT ;  /* 0x000000ff0b00720c */ /* 0x000fc60003f26270 */
[----:B------:R-:W-:Y:S02]  /*0e40*/  IMAD.MOV R8, RZ, RZ, -R3 ;  /* 0x000000ffff087224 */ /* 0x000fe400078e0a03 */
[----:B------:R-:W-:Y:S02]  /*0e50*/  IMAD.MOV R14, RZ, RZ, -R4 ;  /* 0x000000ffff0e7224 */ /* 0x000fe400078e0a04 */
[C---:B------:R-:W-:Y:S02]  /*0e60*/  IMAD R4, R15.reuse, R8, R5 ;  /* 0x000000080f047224 */ /* 0x040fe400078e0205 */
[----:B------:R-:W-:Y:S02]  /*0e70*/  IMAD.MOV.U32 R5, RZ, RZ, R9 ;  /* 0x000000ffff057224 */ /* 0x000fe400078e0009 */
[C---:B------:R-:W-:Y:S02]  /*0e80*/  IMAD R8, R15.reuse, R14, R7 ;  /* 0x0000000e0f087224 */ /* 0x040fe400078e0207 */
[----:B------:R-:W-:Y:S01]  /*0e90*/  @!P4 IMAD.IADD R10, R10, 0x1, -R15 ;  /* 0x000000010a0ac824 */ /* 0x000fe200078e0a0f */
[----:B------:R-:W-:Y:S01]  /*0ea0*/  ISETP.GT.U32.AND P4, PT, R15, R4, PT ;  /* 0x000000040f00720c */ /* 0x000fe20003f84070 */
[----:B------:R-:W-:-:S04]  /*0eb0*/  IMAD.HI.U32 R3, R16, R5, RZ ;  /* 0x0000000510037227 */ /* 0x000fc800078e00ff */
[----:B------:R-:W-:Y:S01]  /*0ec0*/  @!P6 IMAD.IADD R12, R12, 0x1, -R15 ;  /* 0x000000010c0ce824 */ /* 0x000fe200078e0a0f */
[C---:B------:R-:W-:Y:S01]  /*0ed0*/  ISETP.GT.U32.AND P6, PT, R15.reuse, R8, PT ;  /* 0x000000080f00720c */ /* 0x040fe20003fc4070 */
[----:B------:R-:W-:Y:S02]  /*0ee0*/  IMAD.MOV R14, RZ, RZ, -R3 ;  /* 0x000000ffff0e7224 */ /* 0x000fe400078e0a03 */
[----:B------:R-:W-:Y:S02]  /*0ef0*/  VIADD R11, R0, 0x5e ;  /* 0x0000005e000b7836 */ /* 0x000fe40000000000 */
[C---:B------:R-:W-:Y:S02]  /*0f00*/  IMAD R14, R15.reuse, R14, R5 ;  /* 0x0000000e0f0e7224 */ /* 0x040fe400078e0205 */
[----:B------:R-:W-:Y:S01]  /*0f10*/  @!P4 IMAD.IADD R4, R4, 0x1, -R15 ;  /* 0x000000010404c824 */ /* 0x000fe200078e0a0f */
[----:B------:R-:W-:Y:S01]  /*0f20*/  IABS R7, R11 ;  /* 0x0000000b00077213 */ /* 0x000fe20000000000 */
[----:B0-----:R-:W-:Y:S01]  /*0f30*/  IMAD.MOV.U32 R2, RZ, RZ, R6 ;  /* 0x000000ffff027224 */ /* 0x001fe200078e0006 */
[----:B------:R-:W-:Y:S01]  /*0f40*/  ISETP.GT.U32.AND P4, PT, R15, R14, PT ;  /* 0x0000000e0f00720c */ /* 0x000fe20003f84070 */
[----:B------:R-:W-:-:S02]  /*0f50*/  VIADD R19, R0, 0x60 ;  /* 0x0000006000137836 */ /* 0x000fc40000000000 */
[----:B------:R-:W-:Y:S01]  /*0f60*/  @!P6 IMAD.IADD R8, R8, 0x1, -R15 ;  /* 0x000000010808e824 */ /* 0x000fe200078e0a0f */
[----:B------:R-:W-:Y:S01]  /*0f70*/  ISETP.GT.U32.AND P6, PT, R15, R4, PT ;  /* 0x000000040f00720c */ /* 0x000fe20003fc4070 */
[----:B------:R-:W-:Y:S01]  /*0f80*/  IMAD.HI.U32 R3, R16, R7, RZ ;  /* 0x0000000710037227 */ /* 0x000fe200078e00ff */
[----:B------:R-:W-:-:S03]  /*0f90*/  IABS R9, R19 ;  /* 0x0000001300097213 */ /* 0x000fc60000000000 */
[----:B------:R-:W-:Y:S01]  /*0fa0*/  @!P3 IMAD.MOV R2, RZ, RZ, -R2 ;  /* 0x000000ffff02b224 */ /* 0x000fe200078e0a02 */
[----:B------:R-:W-:Y:S01]  /*0fb0*/  ISETP.GE.AND P3, PT, R13, RZ, PT ;  /* 0x000000ff0d00720c */ /* 0x000fe20003f66270 */
[C---:B------:R-:W-:Y:S02]  /*0fc0*/  VIADD R17, R0.reuse, 0x5f ;  /* 0x0000005f00117836 */ /* 0x040fe40000000000 */
[----:B------:R-:W-:Y:S01]  /*0fd0*/  IMAD.MOV R6, RZ, RZ, -R3 ;  /* 0x000000ffff067224 */ /* 0x000fe200078e0a03 */
[----:B------:R0:W-:Y:S01]  /*0fe0*/  STL [R1+0x5a0], R2 ;  /* 0x0005a00201007387 */ /* 0x0001e20000100800 */
[----:B------:R-:W-:Y:S01]  /*0ff0*/  VIADD R21, R0, 0x61 ;  /* 0x0000006100157836 */ /* 0x000fe20000000000 */
[----:B------:R-:W-:Y:S01]  /*1000*/  IABS R18, R17 ;  /* 0x0000001100127213 */ /* 0x000fe20000000000 */
[C---:B------:R-:W-:Y:S02]  /*1010*/  IMAD R6, R15.reuse, R6, R7 ;  /* 0x000000060f067224 */ /* 0x040fe400078e0207 */
[--C-:B------:R-:W-:Y:S01]  /*1020*/  @!P4 IMAD.IADD R14, R14, 0x1, -R15.reuse ;  /* 0x000000010e0ec824 */ /* 0x100fe200078e0a0f */
[C---:B------:R-:W-:Y:S01]  /*1030*/  ISETP.GT.U32.AND P4, PT, R15.reuse, R8, PT ;  /* 0x000000080f00720c */ /* 0x040fe20003f84070 */
[----:B------:R-:W-:Y:S01]  /*1040*/  @!P6 IMAD.IADD R4, R4, 0x1, -R15 ;  /* 0x000000010404e824 */ /* 0x000fe200078e0a0f */
[----:B------:R-:W-:Y:S01]  /*1050*/  IABS R3, R21 ;  /* 0x0000001500037213 */ /* 0x000fe20000000000 */
[----:B------:R-:W-:Y:S01]  /*1060*/  IMAD.MOV.U32 R7, RZ, RZ, R9 ;  /* 0x000000ffff077224 */ /* 0x000fe200078e0009 */
[----:B------:R-:W-:Y:S01]  /*1070*/  ISETP.GT.U32.AND P6, PT, R15, R6, PT ;  /* 0x000000060f00720c */ /* 0x000fe20003fc4070 */
[----:B0-----:R-:W-:-:S02]  /*1080*/  IMAD.MOV.U32 R2, RZ, RZ, R10 ;  /* 0x000000ffff027224 */ /* 0x001fc400078e000a */
[----:B------:R-:W-:-:S04]  /*1090*/  IMAD.HI.U32 R5, R16, R18, RZ ;  /* 0x0000001210057227 */ /* 0x000fc800078e00ff */
[----:B------:R-:W-:Y:S01]  /*10a0*/  @!P0 IMAD.MOV R2, RZ, RZ, -R2 ;  /* 0x000000ffff028224 */ /* 0x000fe200078e0a02 */
[----:B------:R-:W-:Y:S01]  /*10b0*/  ISETP.GT.U32.AND P0, PT, R15, R14, PT ;  /* 0x0000000e0f00720c */ /* 0x000fe20003f04070 */
[----:B------:R-:W-:Y:S02]  /*10c0*/  IMAD.MOV.U32 R9, RZ, RZ, R12 ;  /* 0x000000ffff097224 */ /* 0x000fe400078e000c */
[----:B------:R-:W-:Y:S01]  /*10d0*/  IMAD.MOV.U32 R10, RZ, RZ, R3 ;  /* 0x000000ffff0a7224 */ /* 0x000fe200078e0003 */
[----:B------:R0:W-:Y:S01]  /*10e0*/  STL [R1+0x5a4], R2 ;  /* 0x0005a40201007387 */ /* 0x0001e20000100800 */
[----:B------:R-:W-:-:S04]  /*10f0*/  IMAD.HI.U32 R3, R16, R7, RZ ;  /* 0x0000000710037227 */ /* 0x000fc800078e00ff */
[----:B------:R-:W-:Y:S02]  /*1100*/  IMAD.MOV R5, RZ, RZ, -R5 ;  /* 0x000000ffff057224 */ /* 0x000fe400078e0a05 */
[----:B------:R-:W-:Y:S01]  /*1110*/  @!P5 IMAD.MOV R9, RZ, RZ, -R9 ;  /* 0x000000ffff09d224 */ /* 0x000fe200078e0a09 */
[----:B------:R-:W-:Y:S01]  /*1120*/  ISETP.GE.AND P5, PT, R11, RZ, PT ;  /* 0x000000ff0b00720c */ /* 0x000fe20003fa6270 */
[C---:B------:R-:W-:Y:S02]  /*1130*/  IMAD R18, R15.reuse, R5, R18 ;  /* 0x000000050f127224 */ /* 0x040fe400078e0212 */
[----:B0-----:R-:W-:Y:S01]  /*1140*/  IMAD.MOV.U32 R2, RZ, RZ, R4 ;  /* 0x000000ffff027224 */ /* 0x001fe200078e0004 */
[----:B------:R0:W-:Y:S01]  /*1150*/  STL [R1+0x5a8], R9 ;  /* 0x0005a80901007387 */ /* 0x0001e20000100800 */
[----:B------:R-:W-:Y:S02]  /*1160*/  IMAD.MOV R4, RZ, RZ, -R3 ;  /* 0x000000ffff047224 */ /* 0x000fe400078e0a03 */
[----:B------:R-:W-:Y:S01]  /*1170*/  @!P2 IMAD.MOV R2, RZ, RZ, -R2 ;  /* 0x000000ffff02a224 */ /* 0x000fe200078e0a02 */
[----:B------:R-:W-:Y:S01]  /*1180*/  ISETP.GT.U32.AND P2, PT, R15, R18, PT ;  /* 0x000000120f00720c */ /* 0x000fe20003f44070 */
[----:B------:R-:W-:Y:S01]  /*1190*/  @!P4 IMAD.IADD R8, R8, 0x1, -R15 ;  /* 0x000000010808c824 */ /* 0x000fe200078e0a0f */
[----:B------:R-:W-:Y:S01]  /*11a0*/  ISETP.GE.AND P4, PT, R17, RZ, PT ;  /* 0x000000ff1100720c */ /* 0x000fe20003f86270 */
[----:B------:R-:W-:Y:S01]  /*11b0*/  IMAD R4, R15, R4, R7 ;  /* 0x000000040f047224 */ /* 0x000fe200078e0207 */
[----:B------:R1:W-:Y:S01]  /*11c0*/  STL [R1+0x5ac], R2 ;  /* 0x0005ac0201007387 */ /* 0x0003e20000100800 */
[----:B------:R-:W-:-:S02]  /*11d0*/  @!P6 IMAD.IADD R6, R6, 0x1, -R15 ;  /* 0x000000010606e824 */ /* 0x000fc400078e0a0f */
[----:B------:R-:W-:Y:S01]  /*11e0*/  IMAD.HI.U32 R5, R16, R10, RZ ;  /* 0x0000000a10057227 */ /* 0x000fe200078e00ff */
[----:B------:R-:W-:-:S03]  /*11f0*/  ISETP.GT.U32.AND P6, PT, R15, R4, PT ;  /* 0x000000040f00720c */ /* 0x000fc60003fc4070 */
[----:B0-----:R-:W-:Y:S02]  /*1200*/  VIADD R9, R0, 0x62 ;  /* 0x0000006200097836 */ /* 0x001fe40000000000 */
[----:B------:R-:W-:Y:S02]  /*1210*/  IMAD.MOV R5, RZ, RZ, -R5 ;  /* 0x000000ffff057224 */ /* 0x000fe400078e0a05 */
[----:B-1----:R-:W-:Y:S01]  /*1220*/  IMAD.MOV.U32 R2, RZ, RZ, R8 ;  /* 0x000000ffff027224 */ /* 0x002fe200078e0008 */
[----:B------:R-:W-:Y:S01]  /*1230*/  IABS R8, R9 ;  /* 0x0000000900087213 */ /* 0x000fe20000000000 */
[C---:B------:R-:W-:Y:S02]  /*1240*/  IMAD R10, R15.reuse, R5, R10 ;  /* 0x000000050f0a7224 */ /* 0x040fe400078e020a */
[----:B------:R-:W-:Y:S01]  /*1250*/  @!P1 IMAD.MOV R2, RZ, RZ, -R2 ;  /* 0x000000ffff029224 */ /* 0x000fe200078e0a02 */
[----:B------:R-:W-:Y:S01]  /*1260*/  ISETP.GT.U32.AND P1, PT, R15, R6, PT ;  /* 0x000000060f00720c */ /* 0x000fe20003f24070 */
[----:B------:R-:W-:-:S02]  /*1270*/  @!P2 IMAD.IADD R18, R18, 0x1, -R15 ;  /* 0x000000011212a824 */ /* 0x000fc400078e0a0f */
[----:B------:R-:W-:Y:S01]  /*1280*/  VIADD R11, R0, 0x63 ;  /* 0x00000063000b7836 */ /* 0x000fe20000000000 */
[----:B------:R0:W-:Y:S01]  /*1290*/  STL [R1+0x5b0], R2 ;  /* 0x0005b00201007387 */ /* 0x0001e20000100800 */
[--C-:B------:R-:W-:Y:S01]  /*12a0*/  @!P6 IMAD.IADD R4, R4, 0x1, -R15.reuse ;  /* 0x000000010404e824 */ /* 0x100fe200078e0a0f */
[C---:B------:R-:W-:Y:S01]  /*12b0*/  ISETP.GT.U32.AND P2, PT, R15.reuse, R18, PT ;  /* 0x000000120f00720c */ /* 0x040fe20003f44070 */
[----:B------:R-:W-:Y:S01]  /*12c0*/  IMAD.HI.U32 R3, R16, R8, RZ ;  /* 0x0000000810037227 */ /* 0x000fe200078e00ff */
[----:B------:R-:W-:Y:S02]  /*12d0*/  IABS R12, R11 ;  /* 0x0000000b000c7213 */ /* 0x000fe40000000000 */
[C---:B------:R-:W-:Y:S01]  /*12e0*/  ISETP.GT.U32.AND P6, PT, R15.reuse, R4, PT ;  /* 0x000000040f00720c */ /* 0x040fe20003fc4070 */
[----:B------:R-:W-:Y:S02]  /*12f0*/  VIADD R13, R0, 0x64 ;  /* 0x00000064000d7836 */ /* 0x000fe40000000000 */
[----:B------:R-:W-:Y:S01]  /*1300*/  @!P1 IMAD.IADD R6, R6, 0x1, -R15 ;  /* 0x0000000106069824 */ /* 0x000fe200078e0a0f */
[----:B------:R-:W-:Y:S01]  /*1310*/  ISETP.GT.U32.AND P1, PT, R15, R10, PT ;  /* 0x0000000a0f00720c */ /* 0x000fe20003f24070 */
[----:B------:R-:W-:Y:S01]  /*1320*/  IMAD.MOV R3, RZ, RZ, -R3 ;  /* 0x000000ffff037224 */ /* 0x000fe200078e0a03 */
[----:B------:R-:W-:Y:S01]  /*1330*/  IABS R20, R13 ;  /* 0x0000000d00147213 */ /* 0x000fe20000000000 */
[----:B------:R-:W-:-:S02]  /*1340*/  VIADD R17, R0, 0x65 ;  /* 0x0000006500117836 */ /* 0x000fc40000000000 */
[----:B------:R-:W-:Y:S02]  /*1350*/  IMAD R8, R15, R3, R8 ;  /* 0x000000030f087224 */ /* 0x000fe400078e0208 */
[----:B------:R-:W-:Y:S01]  /*1360*/  IMAD.HI.U32 R3, R16, R12, RZ ;  /* 0x0000000c10037227 */ /* 0x000fe200078e00ff */
[----:B------:R-:W-:-:S03]  /*1370*/  IABS R22, R17 ;  /* 0x0000001100167213 */ /* 0x000fc60000000000 */
[----:B------:R-:W-:-:S04]  /*1380*/  IMAD.HI.U32 R5, R16, R20, RZ ;  /* 0x0000001410057227 */ /* 0x000fc800078e00ff */
[----:B------:R-:W-:Y:S02]  /*1390*/  IMAD.MOV R3, RZ, RZ, -R3 ;  /* 0x000000ffff037224 */ /* 0x000fe400078e0a03 */
[--C-:B------:R-:W-:Y:S01]  /*13a0*/  @!P0 IMAD.IADD R14, R14, 0x1, -R15.reuse ;  /* 0x000000010e0e8824 */ /* 0x100fe200078e0a0f */
[----:B------:R-:W-:Y:S01]  /*13b0*/  ISETP.GE.AND P0, PT, R19, RZ, PT ;  /* 0x000000ff1300720c */ /* 0x000fe20003f06270 */
[----:B------:R-:W-:Y:S01]  /*13c0*/  @!P2 IMAD.IADD R18, R18, 0x1, -R15 ;  /* 0x000000011212a824 */ /* 0x000fe200078e0a0f */
[----:B------:R-:W-:Y:S01]  /*13d0*/  ISETP.GE.AND P2, PT, R21, RZ, PT ;  /* 0x000000ff1500720c */ /* 0x000fe20003f46270 */
[----:B------:R-:W-:Y:S02]  /*13e0*/  IMAD.MOV R5, RZ, RZ, -R5 ;  /* 0x000000ffff057224 */ /* 0x000fe400078e0a05 */
[----:B------:R-:W-:Y:S01]  /*13f0*/  @!P1 IMAD.IADD R10, R10, 0x1, -R15 ;  /* 0x000000010a0a9824 */ /* 0x000fe200078e0a0f */
[----:B------:R-:W-:Y:S01]  /*1400*/  ISETP.GE.AND P1, PT, R9, RZ, PT ;  /* 0x000000ff0900720c */ /* 0x000fe20003f26270 */
[----:B------:R-:W-:-:S02]  /*1410*/  IMAD R12, R15, R3, R12 ;  /* 0x000000030f0c7224 */ /* 0x000fc400078e020c */
[----:B0-----:R-:W-:Y:S02]  /*1420*/  IMAD.MOV.U32 R2, RZ, RZ, R6 ;  /* 0x000000ffff027224 */ /* 0x001fe400078e0006 */
[----:B------:R-:W-:Y:S01]  /*1430*/  @!P6 IMAD.IADD R4, R4, 0x1, -R15 ;  /* 0x000000010404e824 */ /* 0x000fe200078e0a0f */
[C---:B------:R-:W-:Y:S01]  /*1440*/  ISETP.GT.U32.AND P6, PT, R15.reuse, R8, PT ;  /* 0x000000080f00720c */ /* 0x040fe20003fc4070 */
[C---:B------:R-:W-:Y:S02]  /*1450*/  IMAD R20, R15.reuse, R5, R20 ;  /* 0x000000050f147224 */ /* 0x040fe400078e0214 */
[----:B------:R-:W-:Y:S01]  /*1460*/  @!P3 IMAD.MOV R14, RZ, RZ, -R14 ;  /* 0x000000ffff0eb224 */ /* 0x000fe200078e0a0e */
[C---:B------:R-:W-:Y:S01]  /*1470*/  ISETP.GT.U32.AND P3, PT, R15.reuse, R10, PT ;  /* 0x0000000a0f00720c */ /* 0x040fe20003f64070 */
[----:B------:R-:W-:Y:S02]  /*1480*/  IMAD.MOV.U32 R3, RZ, RZ, R18 ;  /* 0x000000ffff037224 */ /* 0x000fe400078e0012 */
[----:B------:R-:W-:Y:S01]  /*1490*/  @!P5 IMAD.MOV R2, RZ, RZ, -R2 ;  /* 0x000000ffff02d224 */ /* 0x000fe200078e0a02 */
[C---:B------:R-:W-:Y:S01]  /*14a0*/  ISETP.GT.U32.AND P5, PT, R15.reuse, R12, PT ;  /* 0x0000000c0f00720c */ /* 0x040fe20003fa4070 */
[----:B------:R-:W-:Y:S01]  /*14b0*/  IMAD.HI.U32 R7, R16, R22, RZ ;  /* 0x0000001610077227 */ /* 0x000fe200078e00ff */
[----:B------:R-:W-:Y:S03]  /*14c0*/  STL [R1+0x5b4], R14 ;  /* 0x0005b40e01007387 */ /* 0x000fe60000100800 */
[----:B------:R-:W-:Y:S01]  /*14d0*/  @!P4 IMAD.MOV R3, RZ, RZ, -R3 ;  /* 0x000000ffff03c224 */ /* 0x000fe200078e0a03 */
[----:B------:R-:W-:Y:S01]  /*14e0*/  ISETP.GT.U32.AND P4, PT, R15, R20, PT ;  /* 0x000000140f00720c */ /* 0x000fe20003f84070 */
[----:B------:R-:W-:Y:S01]  /*14f0*/  IMAD.MOV R7, RZ, RZ, -R7 ;  /* 0x000000ffff077224 */ /* 0x000fe200078e0a07 */
[----:B------:R0:W-:Y:S01]  /*1500*/  STL [R1+0x5b8], R2 ;  /* 0x0005b80201007387 */ /* 0x0001e20000100800 */
[----:B------:R-:W-:-:S02]  /*1510*/  @!P6 IMAD.IADD R8, R8, 0x1, -R15 ;  /* 0x000000010808e824 */ /* 0x000fc400078e0a0f */
[C---:B------:R-:W-:Y:S01]  /*1520*/  IMAD R22, R15.reuse, R7, R22 ;  /* 0x000000070f167224 */ /* 0x040fe200078e0216 */
[----:B------:R1:W-:Y:S01]  /*1530*/  STL [R1+0x5bc], R3 ;  /* 0x0005bc0301007387 */ /* 0x0003e20000100800 */
[C---:B------:R-:W-:Y:S01]  /*1540*/  VIADD R7, R0.reuse, 0x66 ;  /* 0x0000006600077836 */ /* 0x040fe20000000000 */
[C---:B------:R-:W-:Y:S01]  /*1550*/  ISETP.GT.U32.AND P6, PT, R15.reuse, R8, PT ;  /* 0x000000080f00720c */ /* 0x040fe20003fc4070 */
[----:B------:R-:W-:Y:S02]  /*1560*/  VIADD R9, R0, 0x67 ;  /* 0x0000006700097836 */ /* 0x000fe40000000000 */
[--C-:B------:R-:W-:Y:S01]  /*1570*/  @!P3 IMAD.IADD R10, R10, 0x1, -R15.reuse ;  /* 0x000000010a0ab824 */ /* 0x100fe200078e0a0f */
[----:B------:R-:W-:Y:S01]  /*1580*/  ISETP.GT.U32.AND P3, PT, R15, R22, PT ;  /* 0x000000160f00720c */ /* 0x000fe20003f64070 */
[----:B0-----:R-:W-:Y:S01]  /*1590*/  IMAD.MOV.U32 R2, RZ, RZ, R4 ;  /* 0x000000ffff027224 */ /* 0x001fe200078e0004 */
[----:B------:R-:W-:Y:S01]  /*15a0*/  IABS R4, R7 ;  /* 0x0000000700047213 */ /* 0x000fe20000000000 */
[--C-:B------:R-:W-:Y:S01]  /*15b0*/  @!P5 IMAD.IADD R12, R12, 0x1, -R15.reuse ;  /* 0x000000010c0cd824 */ /* 0x100fe200078e0a0f */
[----:B------:R-:W-:Y:S01]  /*15c0*/  IABS R6, R9 ;  /* 0x0000000900067213 */ /* 0x000fe20000000000 */
[----:B------:R-:W-:Y:S01]  /*15d0*/  @!P4 IMAD.IADD R20, R20, 0x1, -R15 ;  /* 0x000000011414c824 */ /* 0x000fe200078e0a0f */
[----:B------:R-:W-:Y:S01]  /*15e0*/  ISETP.GE.AND P5, PT, R17, RZ, PT ;  /* 0x000000ff1100720c */ /* 0x000fe20003fa6270 */
[----:B------:R-:W-:Y:S01]  /*15f0*/  IMAD.MOV.U32 R14, RZ, RZ, R10 ;  /* 0x000000ffff0e7224 */ /* 0x000fe200078e000a */
[----:B------:R-:W-:Y:S01]  /*1600*/  ISETP.GT.U32.AND P4, PT, R15, R12, PT ;  /* 0x0000000c0f00720c */ /* 0x000fe20003f84070 */
[----:B-1----:R-:W-:-:S04]  /*1610*/  IMAD.HI.U32 R3, R16, R4, RZ ;  /* 0x0000000410037227 */ /* 0x002fc800078e00ff */
[----:B------:R-:W-:Y:S01]  /*1620*/  @!P2 IMAD.MOV R14, RZ, RZ, -R14 ;  /* 0x000000ffff0ea224 */ /* 0x000fe200078e0a0e */
[----:B------:R-:W-:Y:S01]  /*1630*/  ISETP.GT.U32.AND P2, PT, R15, R20, PT ;  /* 0x000000140f00720c */ /* 0x000fe20003f44070 */
[----:B------:R-:W-:-:S04]  /*1640*/  IMAD.HI.U32 R5, R16, R6, RZ ;  /* 0x0000000610057227 */ /* 0x000fc800078e00ff */
[----:B------:R-:W-:Y:S02]  /*1650*/  IMAD.MOV R3, RZ, RZ, -R3 ;  /* 0x000000ffff037224 */ /* 0x000fe400078e0a03 */
[----:B------:R-:W-:Y:S02]  /*1660*/  IMAD.MOV R5, RZ, RZ, -R5 ;  /* 0x000000ffff057224 */ /* 0x000fe400078e0a05 */
[----:B------:R-:W-:Y:S01]  /*1670*/  @!P0 IMAD.MOV R2, RZ, RZ, -R2 ;  /* 0x000000ffff028224 */ /* 0x000fe200078e0a02 */
[----:B------:R-:W-:Y:S01]  /*1680*/  ISETP.GE.AND P0, PT, R11, RZ, PT ;  /* 0x000000ff0b00720c */ /* 0x000fe20003f06270 */
[C---:B------:R-:W-:Y:S02]  /*1690*/  IMAD R4, R15.reuse, R3, R4 ;  /* 0x000000030f047224 */ /* 0x040fe400078e0204 */
[--C-:B------:R-:W-:Y:S01]  /*16a0*/  @!P6 IMAD.IADD R8, R8, 0x1, -R15.reuse ;  /* 0x000000010808e824 */ /* 0x100fe200078e0a0f */
[----:B------:R0:W-:Y:S01]  /*16b0*/  STL [R1+0x5c0], R2 ;  /* 0x0005c00201007387 */ /* 0x0001e20000100800 */
[----:B------:R-:W-:Y:S01]  /*16c0*/  IMAD R6, R15, R5, R6 ;  /* 0x000000050f067224 */ /* 0x000fe200078e0206 */
[----:B------:R-:W-:Y:S01]  /*16d0*/  ISETP.GE.AND P6, PT, R13, RZ, PT ;  /* 0x000000ff0d00720c */ /* 0x000fe20003fc6270 */
[--C-:B------:R-:W-:Y:S01]  /*16e0*/  @!P4 IMAD.IADD R12, R12, 0x1, -R15.reuse ;  /* 0x000000010c0cc824 */ /* 0x100fe200078e0a0f */
[C---:B------:R-:W-:Y:S01]  /*16f0*/  ISETP.GT.U32.AND P4, PT, R15.reuse, R4, PT ;  /* 0x000000040f00720c */ /* 0x040fe20003f84070 */
[--C-:B------:R-:W-:Y:S01]  /*1700*/  @!P2 IMAD.IADD R20, R20, 0x1, -R15.reuse ;  /* 0x000000011414a824 */ /* 0x100fe200078e0a0f */
[----:B------:R-:W-:Y:S01]  /*1710*/  ISETP.GT.U32.AND P2, PT, R15, R6, PT ;  /* 0x000000060f00720c */ /* 0x000fe20003f44070 */
[----:B------:R-:W-:Y:S01]  /*1720*/  @!P3 IMAD.IADD R22, R22, 0x1, -R15 ;  /* 0x000000011616b824 */ /* 0x000fe200078e0a0f */
[----:B------:R-:W-:Y:S01]  /*1730*/  STL [R1+0x5c4], R14 ;  /* 0x0005c40e01007387 */ /* 0x000fe20000100800 */
[----:B------:R-:W-:-:S02]  /*1740*/  VIADD R11, R0, 0x69 ;  /* 0x00000069000b7836 */ /* 0x000fc40000000000 */
[----:B0-----:R-:W-:Y:S01]  /*1750*/  IMAD.MOV.U32 R2, RZ, RZ, R8 ;  /* 0x000000ffff027224 */ /* 0x001fe200078e0008 */
[----:B------:R-:W-:Y:S01]  /*1760*/  ISETP.GT.U32.AND P3, PT, R15, R22, PT ;  /* 0x000000160f00720c */ /* 0x000fe20003f64070 */
[C---:B------:R-:W-:Y:S01]  /*1770*/  VIADD R13, R0.reuse, 0x6a ;  /* 0x0000006a000d7836 */ /* 0x040fe20000000000 */
[----:B------:R-:W-:Y:S01]  /*1780*/  IABS R10, R11 ;  /* 0x0000000b000a7213 */ /* 0x000fe20000000000 */
[----:B------:R-:W-:Y:S01]  /*1790*/  @!P1 IMAD.MOV R2, RZ, RZ, -R2 ;  /* 0x000000ffff029224 */ /* 0x000fe200078e0a02 */
[----:B------:R-:W-:Y:S01]  /*17a0*/  ISETP.GE.AND P1, PT, R7, RZ, PT ;  /* 0x000000ff0700720c */ /* 0x000fe20003f26270 */
[----:B------:R-:W-:Y:S01]  /*17b0*/  VIADD R7, R0, 0x68 ;  /* 0x0000006800077836 */ /* 0x000fe20000000000 */
[----:B------:R-:W-:Y:S01]  /*17c0*/  IABS R87, R13 ;  /* 0x0000000d00577213 */ /* 0x000fe20000000000 */
[--C-:B------:R-:W-:Y:S01]  /*17d0*/  @!P4 IMAD.IADD R4, R4, 0x1, -R15.reuse ;  /* 0x000000010404c824 */ /* 0x100fe200078e0a0f */
[----:B------:R0:W-:Y:S01]  /*17e0*/  STL [R1+0x5c8], R2 ;  /* 0x0005c80201007387 */ /* 0x0001e20000100800 */
[--C-:B------:R-:W-:Y:S01]  /*17f0*/  @!P2 IMAD.IADD R6, R6, 0x1, -R15.reuse ;  /* 0x000000010606a824 */ /* 0x100fe200078e0a0f */
[----:B------:R-:W-:Y:S01]  /*1800*/  IABS R8, R7 ;  /* 0x0000000700087213 */ /* 0x000fe20000000000 */
[----:B------:R-:W-:Y:S01]  /*1810*/  VIADD R18, R0, 0x8 ;  /* 0x0000000800127836 */ /* 0x000fe20000000000 */
[----:B------:R-:W-:Y:S01]  /*1820*/  ISETP.GT.U32.AND P2, PT, R15, R4, PT ;  /* 0x000000040f00720c */ /* 0x000fe20003f44070 */
[----:B------:R-:W-:Y:S01]  /*1830*/  @!P3 IMAD.IADD R22, R22, 0x1, -R15 ;  /* 0x000000011616b824 */ /* 0x000fe200078e0a0f */
[----:B------:R-:W-:Y:S01]  /*1840*/  ISETP.GE.AND P4, PT, R7, RZ, PT ;  /* 0x000000ff0700720c */ /* 0x000fe20003f86270 */
[----:B------:R-:W-:Y:S01]  /*1850*/  IMAD.HI.U32 R3, R16, R8, RZ ;  /* 0x0000000810037227 */ /* 0x000fe200078e00ff */
[----:B------:R-:W-:-:S02]  /*1860*/  ISETP.GE.AND P3, PT, R9, RZ, PT ;  /* 0x000000ff0900720c */ /* 0x000fc40003f66270 */
[----:B------:R-:W-:Y:S01]  /*1870*/  IABS R70, R18 ;  /* 0x0000001200467213 */ /* 0x000fe20000000000 */
[----:B0-----:R-:W-:Y:S02]  /*1880*/  IMAD.MOV.U32 R2, RZ, RZ, R12 ;  /* 0x000000ffff027224 */ /* 0x001fe400078e000c */
[----:B------:R-:W-:Y:S02]  /*1890*/  IMAD.MOV R5, RZ, RZ, -R3 ;  /* 0x000000ffff057224 */ /* 0x000fe400078e0a03 */
[----:B------:R-:W-:Y:S01]  /*18a0*/  @!P0 IMAD.MOV R2, RZ, RZ, -R2 ;  /* 0x000000ffff028224 */ /* 0x000fe200078e0a02 */
[----:B------:R-:W-:Y:S01]  /*18b0*/  ISETP.GT.U32.AND P0, PT, R15, R6, PT ;  /* 0x000000060f00720c */ /* 0x000fe20003f04070 */
[----:B------:R-:W-:-:S03]  /*18c0*/  IMAD.HI.U32 R3, R16, R10, RZ ;  /* 0x0000000a10037227 */ /* 0x000fc600078e00ff */
[----:B------:R0:W-:Y:S01]  /*18d0*/  STL [R1+0x5cc], R2 ;  /* 0x0005cc0201007387 */ /* 0x0001e20000100800 */
[----:B------:R-:W-:Y:S02]  /*18e0*/  IMAD.MOV.U32 R7, RZ, RZ, R20 ;  /* 0x000000ffff077224 */ /* 0x000fe400078e0014 */
[----:B------:R-:W-:Y:S02]  /*18f0*/  IMAD.MOV R3, RZ, RZ, -R3 ;  /* 0x000000ffff037224 */ /* 0x000fe400078e0a03 */
[C---:B------:R-:W-:Y:S02]  /*1900*/  IMAD R8, R15.reuse, R5, R8 ;  /* 0x000000050f087224 */ /* 0x040fe400078e0208 */
[----:B------:R-:W-:Y:S02]  /*1910*/  @!P6 IMAD.MOV R7, RZ, RZ, -R7 ;  /* 0x000000ffff07e224 */ /* 0x000fe400078e0a07 */
[C---:B------:R-:W-:Y:S01]  /*1920*/  IMAD R10, R15.reuse, R3, R10 ;  /* 0x000000030f0a7224 */ /* 0x040fe200078e020a */
[----:B------:R-:W-:Y:S01]  /*1930*/  ISETP.GT.U32.AND P6, PT, R15, R8, PT ;  /* 0x000000080f00720c */ /* 0x000fe20003fc4070 */
[----:B0-----:R-:W-:Y:S01]  /*1940*/  IMAD.MOV.U32 R2, RZ, RZ, R22 ;  /* 0x000000ffff027224 */ /* 0x001fe200078e0016 */
[----:B------:R-:W-:Y:S01]  /*1950*/  STL [R1+0x5d0], R7 ;  /* 0x0005d00701007387 */ /* 0x000fe20000100800 */
[--C-:B------:R-:W-:Y:S01]  /*1960*/  @!P2 IMAD.IADD R4, R4, 0x1, -R15.reuse ;  /* 0x000000010404a824 */ /* 0x100fe200078e0a0f */
[----:B------:R-:W-:Y:S01]  /*1970*/  ISETP.GE.AND P2, PT, R13, RZ, PT ;  /* 0x000000ff0d00720c */ /* 0x000fe20003f46270 */
[----:B------:R-:W-:Y:S01]  /*1980*/  @!P5 IMAD.MOV R2, RZ, RZ, -R2 ;  /* 0x000000ffff02d224 */ /* 0x000fe200078e0a02 */
[----:B------:R-:W-:Y:S01]  /*1990*/  ISETP.GE.AND P5, PT, R11, RZ, PT ;  /* 0x000000ff0b00720c */ /* 0x000fe20003fa6270 */
[----:B------:R-:W-:Y:S01]  /*19a0*/  @!P0 IMAD.IADD R6, R6, 0x1, -R15 ;  /* 0x0000000106068824 */ /* 0x000fe200078e0a0f */
[----:B------:R-:W-:Y:S01]  /*19b0*/  ISETP.GT.U32.AND P0, PT, R15, R10, PT ;  /* 0x0000000a0f00720c */ /* 0x000fe20003f04070 */
[----:B------:R-:W-:Y:S01]  /*19c0*/  IMAD.HI.U32 R5, R16, R87, RZ ;  /* 0x0000005710057227 */ /* 0x000fe200078e00ff */
[----:B------:R0:W-:Y:S03]  /*19d0*/  STL [R1+0x5d4], R2 ;  /* 0x0005d40201007387 */ /* 0x0001e60000100800 */
[----:B------:R-:W-:-:S02]  /*19e0*/  IMAD.MOV R12, RZ, RZ, -R5 ;  /* 0x000000ffff0c7224 */ /* 0x000fc400078e0a05 */
[----:B------:R-:W-:Y:S02]  /*19f0*/  @!P6 IMAD.IADD R8, R8, 0x1, -R15 ;  /* 0x000000010808e824 */ /* 0x000fe400078e0a0f */
[----:B------:R-:W-:Y:S02]  /*1a00*/  IMAD R87, R15, R12, R87 ;  /* 0x0000000c0f577224 */ /* 0x000fe400078e0257 */
[----:B------:R-:W-:Y:S02]  /*1a10*/  VIADD R3, R0, 0x6b ;  /* 0x0000006b00037836 */ /* 0x000fe40000000000 */
[----:B0-----:R-:W-:Y:S02]  /*1a20*/  IMAD.MOV.U32 R2, RZ, RZ, R4 ;  /* 0x000000ffff027224 */ /* 0x001fe400078e0004 */
[----:B------:R-:W-:Y:S01]  /*1a30*/  @!P0 IMAD.IADD R10, R10, 0x1, -R15 ;  /* 0x000000010a0a8824 */ /* 0x000fe200078e0a0f */
[----:B------:R-:W-:Y:S01]  /*1a40*/  ISETP.GE.AND P6, PT, R3, RZ, PT ;  /* 0x000000ff0300720c */ /* 0x000fe20003fc6270 */
[----:B------:R-:W-:Y:S01]  /*1a50*/  @!P1 IMAD.MOV R2, RZ, RZ, -R2 ;  /* 0x000000ffff029224 */ /* 0x000fe200078e0a02 */
[C---:B------:R-:W-:Y:S01]  /*1a60*/  ISETP.GT.U32.AND P1, PT, R15.reuse, R8, PT ;  /* 0x000000080f00720c */ /* 0x040fe20003f24070 */
[C---:B------:R-:W-:Y:S01]  /*1a70*/  VIADD R5, R0.reuse, 0x6c ;  /* 0x0000006c00057836 */ /* 0x040fe20000000000 */
[----:B------:R-:W-:Y:S01]  /*1a80*/  ISETP.GT.U32.AND P0, PT, R15, R10, PT ;  /* 0x0000000a0f00720c */ /* 0x000fe20003f04070 */
[----:B------:R-:W-:Y:S01]  /*1a90*/  VIADD R7, R0, 0x6d ;  /* 0x0000006d00077836 */ /* 0x000fe20000000000 */
[----:B------:R0:W-:Y:S01]  /*1aa0*/  STL [R1+0x5d8], R2 ;  /* 0x0005d80201007387 */ /* 0x0001e20000100800 */
[----:B------:R-:W-:Y:S01]  /*1ab0*/  IABS R83, R3 ;  /* 0x0000000300537213 */ /* 0x000fe20000000000 */
[----:B------:R-:W-:Y:S01]  /*1ac0*/  IMAD.HI.U32 R3, R16, R85, RZ ;  /* 0x0000005510037227 */ /* 0x000fe200078e00ff */
[----:B------:R-:W-:-:S02]  /*1ad0*/  IABS R86, R5 ;  /* 0x0000000500567213 */ /* 0x000fc40000000000 */
[----:B------:R-:W-:Y:S01]  /*1ae0*/  IABS R84, R7 ;  /* 0x0000000700547213 */ /* 0x000fe20000000000 */
[----:B------:R-:W-:-:S04]  /*1af0*/  IMAD.HI.U32 R4, R16, R83, RZ ;  /* 0x0000005310047227 */ /* 0x000fc800078e00ff */
[----:B0-----:R-:W-:Y:S02]  /*1b00*/  IMAD.MOV.U32 R2, RZ, RZ, R6 ;  /* 0x000000ffff027224 */ /* 0x001fe400078e0006 */
[----:B------:R-:W-:Y:S02]  /*1b10*/  IMAD.MOV R6, RZ, RZ, -R3 ;  /* 0x000000ffff067224 */ /* 0x000fe400078e0a03 */
[----:B------:R-:W-:Y:S01]  /*1b20*/  @!P3 IMAD.MOV R2, RZ, RZ, -R2 ;  /* 0x000000ffff02b224 */ /* 0x000fe200078e0a02 */
[----:B------:R-:W-:Y:S01]  /*1b30*/  ISETP.GT.U32.AND P3, PT, R15, R87, PT ;  /* 0x000000570f00720c */ /* 0x000fe20003f64070 */
[----:B------:R-:W-:Y:S01]  /*1b40*/  @!P1 IMAD.IADD R8, R8, 0x1, -R15 ;  /* 0x0000000108089824 */ /* 0x000fe200078e0a0f */
[----:B------:R-:W-:Y:S01]  /*1b50*/  ISETP.GE.AND P1, PT, R5, RZ, PT ;  /* 0x000000ff0500720c */ /* 0x000fe20003f26270 */
[----:B------:R-:W-:Y:S01]  /*1b60*/  IMAD.HI.U32 R3, R16, R86, RZ ;  /* 0x0000005610037227 */ /* 0x000fe200078e00ff */
[----:B------:R-:W-:Y:S03]  /*1b70*/  STL [R1+0x5dc], R2 ;  /* 0x0005dc0201007387 */ /* 0x000fe60000100800 */
[----:B------:R-:W-:-:S02]  /*1b80*/  IMAD R85, R15, R6, R85 ;  /* 0x000000060f557224 */ /* 0x000fc400078e0255 */
[--C-:B------:R-:W-:Y:S01]  /*1b90*/  @!P0 IMAD.IADD R10, R10, 0x1, -R15.reuse ;  /* 0x000000010a0a8824 */ /* 0x100fe200078e0a0f */
[----:B------:R-:W-:Y:S01]  /*1ba0*/  ISETP.GE.AND P0, PT, R7, RZ, PT ;  /* 0x000000ff0700720c */ /* 0x000fe20003f06270 */
[----:B------:R-:W-:Y:S01]  /*1bb0*/  IMAD.HI.U32 R5, R16, R84, RZ ;  /* 0x0000005410057227 */ /* 0x000fe200078e00ff */
[----:B------:R0:W-:Y:S03]  /*1bc0*/  STL [R1+0x25fc], R85 ;  /* 0x0025fc5501007387 */ /* 0x0001e60000100800 */
[----:B------:R-:W-:Y:S02]  /*1bd0*/  @!P3 IMAD.IADD R87, R87, 0x1, -R15 ;  /* 0x000000015757b824 */ /* 0x000fe400078e0a0f */
[----:B------:R-:W-:Y:S02]  /*1be0*/  IMAD.MOV R3, RZ, RZ, -R3 ;  /* 0x000000ffff037224 */ /* 0x000fe400078e0a03 */
[----:B------:R-:W-:Y:S01]  /*1bf0*/  IMAD.MOV.U32 R9, RZ, RZ, R8 ;  /* 0x000000ffff097224 */ /* 0x000fe200078e0008 */
[----:B------:R-:W-:Y:S01]  /*1c00*/  ISETP.GT.U32.AND P3, PT, R15, R87, PT ;  /* 0x000000570f00720c */ /* 0x000fe20003f64070 */
[----:B------:R-:W-:-:S02]  /*1c10*/  IMAD.MOV R4, RZ, RZ, -R4 ;  /* 0x000000ffff047224 */ /* 0x000fc400078e0a04 */
[----:B------:R-:W-:Y:S02]  /*1c20*/  IMAD.MOV.U32 R11, RZ, RZ, R10 ;  /* 0x000000ffff0b7224 */ /* 0x000fe400078e000a */
[C---:B0-----:R-:W-:Y:S02]  /*1c30*/  VIADD R85, R0.reuse, 0x1 ;  /* 0x0000000100557836 */ /* 0x041fe40000000000 */
[C---:B------:R-:W-:Y:S02]  /*1c40*/  VIADD R2, R0.reuse, 0x2 ;  /* 0x0000000200027836 */ /* 0x040fe40000000000 */
[----:B------:R-:W-:Y:S01]  /*1c50*/  IMAD.MOV R5, RZ, RZ, -R5 ;  /* 0x000000ffff057224 */ /* 0x000fe200078e0a05 */
[----:B------:R-:W-:Y:S01]  /*1c60*/  STL [R1+0x1f48], R85 ;  /* 0x001f485501007387 */ /* 0x000fe20000100800 */
[C---:B------:R-:W-:Y:S01]  /*1c70*/  IMAD R86, R15.reuse, R3, R86 ;  /* 0x000000030f567224 */ /* 0x040fe200078e0256 */
[----:B------:R-:W-:Y:S01]  /*1c80*/  IABS R77, R85 ;  /* 0x00000055004d7213 */ /* 0x000fe20000000000 */
[----:B------:R-:W-:Y:S01]  /*1c90*/  @!P4 IMAD.MOV R9, RZ, RZ, -R9 ;  /* 0x000000ffff09c224 */ /* 0x000fe200078e0a09 */
[----:B------:R-:W-:Y:S01]  /*1ca0*/  STL [R1+0x1f4c], R2 ;  /* 0x001f4c0201007387 */ /* 0x000fe20000100800 */
[----:B------:R-:W-:Y:S01]  /*1cb0*/  IMAD R83, R15, R4, R83 ;  /* 0x000000040f537224 */ /* 0x000fe200078e0253 */
[----:B------:R-:W-:Y:S01]  /*1cc0*/  IABS R8, R2 ;  /* 0x0000000200087213 */ /* 0x000fe20000000000 */
[----:B------:R-:W-:Y:S01]  /*1cd0*/  VIADD R3, R0, 0x6e ;  /* 0x0000006e00037836 */ /* 0x000fe20000000000 */
[----:B------:R0:W-:Y:S01]  /*1ce0*/  STL [R1+0x5e0], R9 ;  /* 0x0005e00901007387 */ /* 0x0001e20000100800 */
[----:B------:R-:W-:-:S02]  /*1cf0*/  @!P5 IMAD.MOV R11, RZ, RZ, -R11 ;  /* 0x000000ffff0bd224 */ /* 0x000fc400078e0a0b */
[C---:B------:R-:W-:Y:S01]  /*1d00*/  VIADD R4, R0.reuse, 0x6f ;  /* 0x0000006f00047836 */ /* 0x040fe20000000000 */
[----:B------:R-:W-:Y:S01]  /*1d10*/  ISETP.GE.AND P4, PT, R3, RZ, PT ;  /* 0x000000ff0300720c */ /* 0x000fe20003f86270 */
[----:B------:R-:W-:Y:S01]  /*1d20*/  IMAD R84, R15, R5, R84 ;  /* 0x000000050f547224 */ /* 0x000fe200078e0254 */
[----:B------:R1:W-:Y:S01]  /*1d30*/  STL [R1+0x5e4], R11 ;  /* 0x0005e40b01007387 */ /* 0x0003e20000100800 */
[----:B------:R-:W-:Y:S01]  /*1d40*/  VIADD R5, R0, 0x70 ;  /* 0x0000007000057836 */ /* 0x000fe20000000000 */
[----:B------:R-:W-:Y:S01]  /*1d50*/  ISETP.GE.AND P5, PT, R4, RZ, PT ;  /* 0x000000ff0400720c */ /* 0x000fe20003fa6270 */
[----:B------:R-:W-:Y:S01]  /*1d60*/  @!P3 IMAD.IADD R87, R87, 0x1, -R15 ;  /* 0x000000015757b824 */ /* 0x000fe200078e0a0f */
[----:B0-----:R-:W-:Y:S01]  /*1d70*/  IABS R9, R3 ;  /* 0x0000000300097213 */ /* 0x001fe20000000000 */
[C---:B------:R-:W-:Y:S01]  /*1d80*/  IMAD.HI.U32 R3, R16.reuse, R77, RZ ;  /* 0x0000004d10037227 */ /* 0x040fe200078e00ff */
[----:B------:R-:W-:Y:S02]  /*1d90*/  ISETP.GE.AND P3, PT, R5, RZ, PT ;  /* 0x000000ff0500720c */ /* 0x000fe40003f66270 */
[----:B------:R-:W-:Y:S01]  /*1da0*/  IABS R13, R5 ;  /* 0x00000005000d7213 */ /* 0x000fe20000000000 */
[----:B------:R-:W-:Y:S01]  /*1db0*/  IMAD.HI.U32 R5, R16, R9, RZ ;  /* 0x0000000910057227 */ /* 0x000fe200078e00ff */
[----:B-1----:R-:W-:-:S03]  /*1dc0*/  IABS R11, R4 ;  /* 0x00000004000b7213 */ /* 0x002fc60000000000 */
[----:B------:R-:W-:Y:S02]  /*1dd0*/  IMAD.MOV R10, RZ, RZ, -R5 ;  /* 0x000000ffff0a7224 */ /* 0x000fe400078e0a05 */
[----:B------:R-:W-:-:S04]  /*1de0*/  IMAD.HI.U32 R6, R16, R11, RZ ;  /* 0x0000000b10067227 */ /* 0x000fc800078e00ff */
[----:B------:R-:W-:Y:S02]  /*1df0*/  IMAD.MOV R12, RZ, RZ, -R6 ;  /* 0x000000ffff0c7224 */ /* 0x000fe400078e0a06 */
[----:B------:R-:W-:-:S04]  /*1e00*/  IMAD.HI.U32 R7, R16, R13, RZ ;  /* 0x0000000d10077227 */ /* 0x000fc800078e00ff */
[----:B------:R-:W-:Y:S02]  /*1e10*/  IMAD.MOV R6, RZ, RZ, -R3 ;  /* 0x000000ffff067224 */ /* 0x000fe400078e0a03 */
[C---:B------:R-:W-:Y:S02]  /*1e20*/  IMAD R5, R15.reuse, R10, R9 ;  /* 0x0000000a0f057224 */ /* 0x040fe400078e0209 */
[C---:B------:R-:W-:Y:S02]  /*1e30*/  IMAD R3, R15.reuse, R12, R11 ;  /* 0x0000000c0f037224 */ /* 0x040fe400078e020b */
[----:B------:R-:W-:Y:S01]  /*1e40*/  IMAD.MOV R14, RZ, RZ, -R7 ;  /* 0x000000ffff0e7224 */ /* 0x000fe200078e0a07 */
[----:B------:R-:W-:Y:S01]  /*1e50*/  STL [R1+0x38], R5 ;  /* 0x0000380501007387 */ /* 0x000fe20000100800 */
[C---:B------:R-:W-:Y:S02]  /*1e60*/  VIADD R9, R0.reuse, 0x3 ;  /* 0x0000000300097836 */ /* 0x040fe40000000000 */
[----:B------:R-:W-:Y:S01]  /*1e70*/  IMAD R2, R15, R14, R13 ;  /* 0x0000000e0f027224 */ /* 0x000fe200078e020d */
[----:B------:R0:W-:Y:S01]  /*1e80*/  STL [R1+0x5c], R3 ;  /* 0x00005c0301007387 */ /* 0x0001e20000100800 */
[----:B------:R-:W-:-:S02]  /*1e90*/  VIADD R10, R0, 0x4 ;  /* 0x00000004000a7836 */ /* 0x000fc40000000000 */
[----:B------:R-:W-:Y:S01]  /*1ea0*/  IMAD.HI.U32 R4, R16, R8, RZ ;  /* 0x0000000810047227 */ /* 0x000fe200078e00ff */
[----:B------:R1:W-:Y:S02]  /*1eb0*/  STL [R1+0x84], R2 ;  /* 0x0000840201007387 */ /* 0x0003e40000100800 */
[----:B------:R-:W-:Y:S01]  /*1ec0*/  IABS R75, R10 ;  /* 0x0000000a004b7213 */ /* 0x000fe20000000000 */
[C---:B------:R-:W-:Y:S01]  /*1ed0*/  VIADD R7, R0.reuse, 0x5 ;  /* 0x0000000500077836 */ /* 0x040fe20000000000 */
[----:B------:R2:W-:Y:S01]  /*1ee0*/  STL [R1+0x1f50], R9 ;  /* 0x001f500901007387 */ /* 0x0005e20000100800 */
[----:B------:R-:W-:Y:S02]  /*1ef0*/  IMAD.MOV R4, RZ, RZ, -R4 ;  /* 0x000000ffff047224 */ /* 0x000fe400078e0a04 */
[----:B0-----:R-:W-:Y:S01]  /*1f00*/  VIADD R3, R0, 0x6 ;  /* 0x0000000600037836 */ /* 0x001fe20000000000 */
[----:B------:R-:W-:Y:S01]  /*1f10*/  STL [R1+0x1f54], R10 ;  /* 0x001f540a01007387 */ /* 0x000fe20000100800 */
[----:B------:R-:W-:Y:S01]  /*1f20*/  IABS R74, R7 ;  /* 0x00000007004a7213 */ /* 0x000fe20000000000 */
[----:B------:R-:W-:-:S02]  /*1f30*/  IMAD R5, R15, R4, R8 ;  /* 0x000000040f057224 */ /* 0x000fc400078e0208 */
[----:B------:R-:W-:Y:S01]  /*1f40*/  IABS R73, R3 ;  /* 0x0000000300497213 */ /* 0x000fe20000000000 */
[----:B------:R0:W-:Y:S01]  /*1f50*/  STL [R1+0x1f58], R7 ;  /* 0x001f580701007387 */ /* 0x0001e20000100800 */
[----:B-1----:R-:W-:Y:S01]  /*1f60*/  VIADD R2, R0, 0x7 ;  /* 0x0000000700027836 */ /* 0x002fe20000000000 */
[----:B--2---:R-:W-:Y:S01]  /*1f70*/  IABS R9, R9 ;  /* 0x0000000900097213 */ /* 0x004fe20000000000 */
[----:B------:R-:W-:Y:S01]  /*1f80*/  IMAD.HI.U32 R4, R16, R75, RZ ;  /* 0x0000004b10047227 */ /* 0x000fe200078e00ff */
[----:B------:R-:W-:Y:S02]  /*1f90*/  STL [R1+0x1f5c], R3 ;  /* 0x001f5c0301007387 */ /* 0x000fe40000100800 */
[----:B------:R-:W-:Y:S01]  /*1fa0*/  IABS R71, R2 ;  /* 0x0000000200477213 */ /* 0x000fe20000000000 */
[----:B------:R-:W-:Y:S01]  /*1fb0*/  VIADD R13, R0, 0xa ;  /* 0x0000000a000d7836 */ /* 0x000fe20000000000 */
[----:B------:R1:W-:Y:S01]  /*1fc0*/  STL [R1+0x1f60], R2 ;  /* 0x001f600201007387 */ /* 0x0003e20000100800 */
[----:B------:R-:W-:-:S02]  /*1fd0*/  IMAD R77, R15, R6, R77 ;  /* 0x000000060f4d7224 */ /* 0x000fc400078e024d */
[----:B0-----:R-:W-:Y:S01]  /*1fe0*/  IMAD.HI.U32 R7, R16, R73, RZ ;  /* 0x0000004910077227 */ /* 0x001fe200078e00ff */
[----:B------:R-:W-:Y:S01]  /*1ff0*/  STL [R1+0x1f64], R18 ;  /* 0x001f641201007387 */ /* 0x000fe20000100800 */
[----:B------:R-:W-:Y:S02]  /*2000*/  IABS R68, R13 ;  /* 0x0000000d00447213 */ /* 0x000fe40000000000 */
[----:B------:R-:W-:Y:S02]  /*2010*/  VIADD R17, R0, 0x9 ;  /* 0x0000000900117836 */ /* 0x000fe40000000000 */
[----:B------:R-:W-:-:S03]  /*2020*/  IMAD.HI.U32 R6, R16, R74, RZ ;  /* 0x0000004a10067227 */ /* 0x000fc600078e00ff */
[----:B------:R-:W-:Y:S01]  /*2030*/  STL [R1+0x1f68], R17 ;  /* 0x001f681101007387 */ /* 0x000fe20000100800 */
[----:B------:R-:W-:Y:S01]  /*2040*/  IMAD.MOV R14, RZ, RZ, -R7 ;  /* 0x000000ffff0e7224 */ /* 0x000fe200078e0a07 */
[----:B------:R-:W-:Y:S01]  /*2050*/  IABS R69, R17 ;  /* 0x0000001100457213 */ /* 0x000fe20000000000 */
[----:B------:R-:W-:Y:S01]  /*2060*/  IMAD.MOV R12, RZ, RZ, -R4 ;  /* 0x000000ffff0c7224 */ /* 0x000fe200078e0a04 */
[----:B------:R0:W-:Y:S01]  /*2070*/  STL [R1+0x1f6c], R13 ;  /* 0x001f6c0d01007387 */ /* 0x0001e20000100800 */
[C---:B------:R-:W-:Y:S02]  /*2080*/  VIADD R11, R0.reuse, 0xb ;  /* 0x0000000b000b7836 */ /* 0x040fe40000000000 */
[C---:B-1----:R-:W-:Y:S02]  /*2090*/  VIADD R2, R0.reuse, 0xc ;  /* 0x0000000c00027836 */ /* 0x042fe40000000000 */
[----:B------:R-:W-:Y:S01]  /*20a0*/  IMAD.MOV R6, RZ, RZ, -R6 ;  /* 0x000000ffff067224 */ /* 0x000fe200078e0a06 */
[----:B------:R1:W-:Y:S01]  /*20b0*/  STL [R1+0x1f70], R11 ;  /* 0x001f700b01007387 */ /* 0x0003e20000100800 */
[----:B------:R-:W-:Y:S01]  /*20c0*/  IMAD R73, R15, R14, R73 ;  /* 0x0000000e0f497224 */ /* 0x000fe200078e0249 */
[----:B------:R-:W-:Y:S01]  /*20d0*/  IABS R64, R11 ;  /* 0x0000000b00407213 */ /* 0x000fe20000000000 */
[----:B------:R-:W-:Y:S01]  /*20e0*/  VIADD R14, R0, 0xd ;  /* 0x0000000d000e7836 */ /* 0x000fe20000000000 */
[----:B------:R2:W-:Y:S01]  /*20f0*/  STL [R1+0x1f74], R2 ;  /* 0x001f740201007387 */ /* 0x0005e20000100800 */
[----:B------:R-:W-:Y:S01]  /*2100*/  IMAD.HI.U32 R3, R16, R9, RZ ;  /* 0x0000000910037227 */ /* 0x000fe200078e00ff */
[----:B------:R-:W-:-:S02]  /*2110*/  IABS R53, R2 ;  /* 0x0000000200357213 */ /* 0x000fc40000000000 */
[----:B------:R-:W-:Y:S01]  /*2120*/  STL [R1+0x1f78], R14 ;  /* 0x001f780e01007387 */ /* 0x000fe20000100800 */
[C---:B------:R-:W-:Y:S01]  /*2130*/  IMAD R75, R15.reuse, R12, R75 ;  /* 0x0000000c0f4b7224 */ /* 0x040fe200078e024b */
[----:B------:R-:W-:Y:S01]  /*2140*/  IABS R47, R14 ;  /* 0x0000000e002f7213 */ /* 0x000fe20000000000 */
[C---:B0-----:R-:W-:Y:S02]  /*2150*/  VIADD R13, R0.reuse, 0xe ;  /* 0x0000000e000d7836 */ /* 0x041fe40000000000 */
[----:B------:R-:W-:Y:S02]  /*2160*/  VIADD R12, R0, 0xf ;  /* 0x0000000f000c7836 */ /* 0x000fe40000000000 */
[----:B------:R-:W-:Y:S01]  /*2170*/  IMAD R74, R15, R6, R74 ;  /* 0x000000060f4a7224 */ /* 0x000fe200078e024a */
[----:B------:R-:W-:Y:S01]  /*2180*/  STL [R1+0x1f7c], R13 ;  /* 0x001f7c0d01007387 */ /* 0x000fe20000100800 */
[----:B------:R-:W-:Y:S01]  /*2190*/  IMAD.HI.U32 R7, R16, R68, RZ ;  /* 0x0000004410077227 */ /* 0x000fe200078e00ff */
[----:B------:R-:W-:-:S02]  /*21a0*/  IABS R45, R12 ;  /* 0x0000000c002d7213 */ /* 0x000fc40000000000 */
[----:B------:R-:W-:Y:S01]  /*21b0*/  STL [R1+0x1f94], R12 ;  /* 0x001f940c01007387 */ /* 0x000fe20000100800 */
[----:B-1----:R-:W-:Y:S01]  /*21c0*/  VIADD R11, R0, 0x10 ;  /* 0x00000010000b7836 */ /* 0x002fe20000000000 */
[----:B------:R-:W-:Y:S01]  /*21d0*/  IABS R46, R13 ;  /* 0x0000000d002e7213 */ /* 0x000fe20000000000 */
[----:B------:R-:W-:-:S03]  /*21e0*/  IMAD.HI.U32 R6, R16, R69, RZ ;  /* 0x0000004510067227 */ /* 0x000fc600078e00ff */
[----:B------:R-:W-:Y:S01]  /*21f0*/  STL [R1+0x1fac], R11 ;  /* 0x001fac0b01007387 */ /* 0x000fe20000100800 */
[----:B--2---:R-:W-:Y:S01]  /*2200*/  VIADD R2, R0, 0x11 ;  /* 0x0000001100027836 */ /* 0x004fe20000000000 */
[----:B------:R-:W-:Y:S01]  /*2210*/  IABS R44, R11 ;  /* 0x0000000b002c7213 */ /* 0x000fe20000000000 */
[----:B------:R-:W-:-:S03]  /*2220*/  IMAD.HI.U32 R8, R16, R71, RZ ;  /* 0x0000004710087227 */ /* 0x000fc600078e00ff */
[----:B------:R0:W-:Y:S01]  /*2230*/  STL [R1+0x1fb4], R2 ;  /* 0x001fb40201007387 */ /* 0x0001e20000100800 */
[----:B------:R-:W-:Y:S01]  /*2240*/  IMAD.MOV R10, RZ, RZ, -R3 ;  /* 0x000000ffff0a7224 */ /* 0x000fe200078e0a03 */
[----:B------:R-:W-:Y:S01]  /*2250*/  IABS R43, R2 ;  /* 0x00000002002b7213 */ /* 0x000fe20000000000 */
[----:B------:R-:W-:-:S04]  /*2260*/  IMAD.HI.U32 R3, R16, R70, RZ ;  /* 0x0000004610037227 */ /* 0x000fc800078e00ff */
[----:B------:R-:W-:Y:S02]  /*2270*/  IMAD.MOV R7, RZ, RZ, -R7 ;  /* 0x000000ffff077224 */ /* 0x000fe400078e0a07 */
[----:B------:R-:W-:Y:S02]  /*2280*/  IMAD.MOV R6, RZ, RZ, -R6 ;  /* 0x000000ffff067224 */ /* 0x000fe400078e0a06 */
[----:B------:R-:W-:Y:S02]  /*2290*/  IMAD.MOV R8, RZ, RZ, -R8 ;  /* 0x000000ffff087224 */ /* 0x000fe400078e0a08 */
[----:B------:R-:W-:Y:S02]  /*22a0*/  IMAD R4, R15, R10, R9 ;  /* 0x0000000a0f047224 */ /* 0x000fe400078e0209 */
[----:B------:R-:W-:-:S04]  /*22b0*/  IMAD.HI.U32 R9, R16, R53, RZ ;  /* 0x0000003510097227 */ /* 0x000fc800078e00ff */
[----:B------:R-:W-:Y:S02]  /*22c0*/  IMAD.MOV R3, RZ, RZ, -R3 ;  /* 0x000000ffff037224 */ /* 0x000fe400078e0a03 */
[C---:B0-----:R-:W-:Y:S02]  /*22d0*/  VIADD R2, R0.reuse, 0x16 ;  /* 0x0000001600027836 */ /* 0x041fe40000000000 */
[C---:B------:R-:W-:Y:S02]  /*22e0*/  IMAD R68, R15.reuse, R7, R68 ;  /* 0x000000070f447224 */ /* 0x040fe400078e0244 */
[----:B------:R-:W-:Y:S01]  /*22f0*/  VIADD R18, R0, 0x12 ;  /* 0x0000001200127836 */ /* 0x000fe20000000000 */
[----:B------:R-:W-:Y:S01]  /*2300*/  IABS R38, R2 ;  /* 0x0000000200267213 */ /* 0x000fe20000000000 */
[----:B------:R-:W-:Y:S02]  /*2310*/  IMAD R69, R15, R6, R69 ;  /* 0x000000060f457224 */ /* 0x000fe400078e0245 */
[----:B------:R-:W-:Y:S01]  /*2320*/  IMAD.HI.U32 R7, R16, R45, RZ ;  /* 0x0000002d10077227 */ /* 0x000fe200078e00ff */
[----:B------:R-:W-:Y:S01]  /*2330*/  STL [R1+0x1fc8], R18 ;  /* 0x001fc81201007387 */ /* 0x000fe20000100800 */
[----:B------:R-:W-:-:S02]  /*2340*/  IABS R42, R18 ;  /* 0x00000012002a7213 */ /* 0x000fc40000000000 */
[----:B------:R-:W-:Y:S02]  /*2350*/  VIADD R17, R0, 0x13 ;  /* 0x0000001300117836 */ /* 0x000fe40000000000 */
[----:B------:R-:W-:Y:S02]  /*2360*/  IMAD R71, R15, R8, R71 ;  /* 0x000000080f477224 */ /* 0x000fe400078e0247 */
[----:B------:R-:W-:Y:S01]  /*2370*/  IMAD.HI.U32 R6, R16, R46, RZ ;  /* 0x0000002e10067227 */ /* 0x000fe200078e00ff */
[----:B------:R-:W-:Y:S01]  /*2380*/  STL [R1+0x1fd4], R17 ;  /* 0x001fd41101007387 */ /* 0x000fe20000100800 */
[----:B------:R-:W-:Y:S02]  /*2390*/  IABS R41, R17 ;  /* 0x0000001100297213 */ /* 0x000fe40000000000 */
[----:B------:R-:W-:Y:S02]  /*23a0*/  VIADD R13, R0, 0x14 ;  /* 0x00000014000d7836 */ /* 0x000fe40000000000 */
[----:B------:R-:W-:-:S03]  /*23b0*/  IMAD.HI.U32 R8, R16, R64, RZ ;  /* 0x0000004010087227 */ /* 0x000fc600078e00ff */
[----:B------:R0:W-:Y:S01]  /*23c0*/  STL [R1+0x2008], R13 ;  /* 0x0020080d01007387 */ /* 0x0001e20000100800 */
[----:B------:R-:W-:Y:S01]  /*23d0*/  IMAD.MOV R10, RZ, RZ, -R9 ;  /* 0x000000ffff0a7224 */ /* 0x000fe200078e0a09 */
[----:B------:R-:W-:Y:S01]  /*23e0*/  IABS R40, R13 ;  /* 0x0000000d00287213 */ /* 0x000fe20000000000 */
[----:B------:R-:W-:Y:S02]  /*23f0*/  IMAD R70, R15, R3, R70 ;  /* 0x000000030f467224 */ /* 0x000fe400078e0246 */
[----:B------:R-:W-:Y:S02]  /*2400*/  VIADD R11, R0, 0x15 ;  /* 0x00000015000b7836 */ /* 0x000fe40000000000 */
[----:B------:R-:W-:-:S03]  /*2410*/  IMAD.HI.U32 R3, R16, R47, RZ ;  /* 0x0000002f10037227 */ /* 0x000fc600078e00ff */
[----:B------:R-:W-:Y:S01]  /*2420*/  STL [R1+0x2010], R11 ;  /* 0x0020100b01007387 */ /* 0x000fe20000100800 */
[----:B------:R-:W-:Y:S01]  /*2430*/  IMAD.HI.U32 R9, R16, R43, RZ ;  /* 0x0000002b10097227 */ /* 0x000fe200078e00ff */
[----:B------:R-:W-:Y:S02]  /*2440*/  IABS R39, R11 ;  /* 0x0000000b00277213 */ /* 0x000fe40000000000 */
[----:B------:R1:W-:Y:S01]  /*2450*/  STL [R1+0x2028], R2 ;  /* 0x0020280201007387 */ /* 0x0003e20000100800 */
[----:B------:R-:W-:Y:S02]  /*2460*/  IMAD.MOV R12, RZ, RZ, -R7 ;  /* 0x000000ffff0c7224 */ /* 0x000fe400078e0a07 */
[----:B------:R-:W-:Y:S02]  /*2470*/  IMAD.MOV R6, RZ, RZ, -R6 ;  /* 0x000000ffff067224 */ /* 0x000fe400078e0a06 */
[----:B------:R-:W-:Y:S02]  /*2480*/  IMAD.MOV R8, RZ, RZ, -R8 ;  /* 0x000000ffff087224 */ /* 0x000fe400078e0a08 */
[----:B------:R-:W-:-:S02]  /*2490*/  IMAD R53, R15, R10, R53 ;  /* 0x0000000a0f357224 */ /* 0x000fc400078e0235 */
[----:B------:R-:W-:Y:S02]  /*24a0*/  IMAD.MOV R10, RZ, RZ, -R3 ;  /* 0x000000ffff0a7224 */ /* 0x000fe400078e0a03 */
[----:B------:R-:W-:Y:S02]  /*24b0*/  IMAD.MOV R14, RZ, RZ, -R9 ;  /* 0x000000ffff0e7224 */ /* 0x000fe400078e0a09 */
[----:B0-----:R-:W-:Y:S02]  /*24c0*/  VIADD R13, R0, 0x17 ;  /* 0x00000017000d7836 */ /* 0x001fe40000000000 */
[----:B------:R-:W-:Y:S02]  /*24d0*/  IMAD R45, R15, R12, R45 ;  /* 0x0000000c0f2d7224 */ /* 0x000fe400078e022d */
[----:B------:R-:W-:Y:S01]  /*24e0*/  IMAD.HI.U32 R9, R16, R38, RZ ;  /* 0x0000002610097227 */ /* 0x000fe200078e00ff */
[----:B------:R0:W-:Y:S01]  /*24f0*/  STL [R1+0x202c], R13 ;  /* 0x00202c0d01007387 */ /* 0x0001e20000100800 */
[----:B------:R-:W-:-:S02]  /*2500*/  IABS R37, R13 ;  /* 0x0000000d00257213 */ /* 0x000fc40000000000 */
[C---:B------:R-:W-:Y:S02]  /*2510*/  IMAD R46, R15.reuse, R6, R46 ;  /* 0x000000060f2e7224 */ /* 0x040fe400078e022e */
[C---:B------:R-:W-:Y:S02]  /*2520*/  VIADD R12, R0.reuse, 0x18 ;  /* 0x00000018000c7836 */ /* 0x040fe40000000000 */
[----:B-1----:R-:W-:Y:S02]  /*2530*/  VIADD R2, R0, 0x1b ;  /* 0x0000001b00027836 */ /* 0x002fe40000000000 */
[----:B------:R-:W-:Y:S01]  /*2540*/  IMAD R64, R15, R8, R64 ;  /* 0x000000080f407224 */ /* 0x000fe200078e0240 */
[----:B------:R1:W-:Y:S01]  /*2550*/  STL [R1+0x2044], R12 ;  /* 0x0020440c01007387 */ /* 0x0003e20000100800 */
[----:B------:R-:W-:Y:S01]  /*2560*/  IMAD.HI.U32 R6, R16, R41, RZ ;  /* 0x0000002910067227 */ /* 0x000fe200078e00ff */
[----:B------:R-:W-:Y:S02]  /*2570*/  IABS R36, R12 ;  /* 0x0000000c00247213 */ /* 0x000fe40000000000 */
[----:B------:R-:W-:Y:S01]  /*2580*/  IABS R33, R2 ;  /* 0x0000000200217213 */ /* 0x000fe20000000000 */
[----:B------:R-:W-:-:S02]  /*2590*/  VIADD R11, R0, 0x19 ;  /* 0x00000019000b7836 */ /* 0x000fc40000000000 */
[----:B------:R-:W-:-:S03]  /*25a0*/  IMAD.HI.U32 R8, R16, R44, RZ ;  /* 0x0000002c10087227 */ /* 0x000fc600078e00ff */
[----:B------:R2:W-:Y:S01]  /*25b0*/  STL [R1+0x206c], R11 ;  /* 0x00206c0b01007387 */ /* 0x0005e20000100800 */
[----:B------:R-:W-:Y:S01]  /*25c0*/  IMAD R47, R15, R10, R47 ;  /* 0x0000000a0f2f7224 */ /* 0x000fe200078e022f */
[----:B------:R-:W-:Y:S01]  /*25d0*/  IABS R35, R11 ;  /* 0x0000000b00237213 */ /* 0x000fe20000000000 */
[----:B------:R-:W-:Y:S02]  /*25e0*/  IMAD.MOV R9, RZ, RZ, -R9 ;  /* 0x000000ffff097224 */ /* 0x000fe400078e0a09 */
[----:B------:R-:W-:Y:S02]  /*25f0*/  VIADD R10, R0, 0x1a ;  /* 0x0000001a000a7836 */ /* 0x000fe40000000000 */
[----:B------:R-:W-:-:S03]  /*2600*/  IMAD.HI.U32 R7, R16, R40, RZ ;  /* 0x0000002810077227 */ /* 0x000fc600078e00ff */
[----:B------:R2:W-:Y:S01]  /*2610*/  STL [R1+0x2080], R10 ;  /* 0x0020800a01007387 */ /* 0x0005e20000100800 */
[C---:B0-----:R-:W-:Y:S01]  /*2620*/  VIADD R13, R0.reuse, 0x1c ;  /* 0x0000001c000d7836 */ /* 0x041fe20000000000 */
[----:B------:R-:W-:Y:S01]  /*2630*/  IABS R34, R10 ;  /* 0x0000000a00227213 */ /* 0x000fe20000000000 */
[----:B------:R-:W-:Y:S01]  /*2640*/  IMAD.MOV R6, RZ, RZ, -R6 ;  /* 0x000000ffff067224 */ /* 0x000fe200078e0a06 */
[----:B------:R-:W-:Y:S01]  /*2650*/  STL [R1+0x208c], R2 ;  /* 0x00208c0201007387 */ /* 0x000fe20000100800 */
[----:B------:R-:W-:Y:S01]  /*2660*/  IMAD.MOV R8, RZ, RZ, -R8 ;  /* 0x000000ffff087224 */ /* 0x000fe200078e0a08 */
[----:B------:R-:W-:Y:S01]  /*2670*/  IABS R32, R13 ;  /* 0x0000000d00207213 */ /* 0x000fe20000000000 */
[C---:B-1----:R-:W-:Y:S01]  /*2680*/  VIADD R12, R0.reuse, 0x1d ;  /* 0x0000001d000c7836 */ /* 0x042fe20000000000 */
[----:B------:R0:W-:Y:S01]  /*2690*/  STL [R1+0x2094], R13 ;  /* 0x0020940d01007387 */ /* 0x0001e20000100800 */
[C---:B------:R-:W-:Y:S02]  /*26a0*/  IMAD R38, R15.reuse, R9, R38 ;  /* 0x000000090f267224 */ /* 0x040fe400078e0226 */
[C---:B--2---:R-:W-:Y:S01]  /*26b0*/  VIADD R11, R0.reuse, 0x1e ;  /* 0x0000001e000b7836 */ /* 0x044fe20000000000 */
[----:B------:R-:W-:Y:S01]  /*26c0*/  STL [R1+0x2090], R12 ;  /* 0x0020900c01007387 */ /* 0x000fe20000100800 */
[----:B------:R-:W-:Y:S01]  /*26d0*/  IMAD.MOV R7, RZ, RZ, -R7 ;  /* 0x000000ffff077224 */ /* 0x000fe200078e0a07 */
[----:B------:R-:W-:Y:S01]  /*26e0*/  IABS R31, R12 ;  /* 0x0000000c001f7213 */ /* 0x000fe20000000000 */
[----:B------:R-:W-:Y:S01]  /*26f0*/  VIADD R9, R0, 0x1f ;  /* 0x0000001f00097836 */ /* 0x000fe20000000000 */
[----:B------:R-:W-:Y:S01]  /*2700*/  STL [R1+0x209c], R11 ;  /* 0x00209c0b01007387 */ /* 0x000fe20000100800 */
[----:B------:R-:W-:Y:S01]  /*2710*/  IMAD R41, R15, R6, R41 ;  /* 0x000000060f297224 */ /* 0x000fe200078e0229 */
[----:B------:R-:W-:Y:S01]  /*2720*/  IABS R30, R11 ;  /* 0x0000000b001e7213 */ /* 0x000fe20000000000 */
[----:B------:R-:W-:Y:S01]  /*2730*/  IMAD.HI.U32 R10, R16, R37, RZ ;  /* 0x00000025100a7227 */ /* 0x000fe200078e00ff */
[----:B------:R1:W-:Y:S01]  /*2740*/  STL [R1+0x2098], R9 ;  /* 0x0020980901007387 */ /* 0x0003e20000100800 */
[----:B------:R-:W-:-:S02]  /*2750*/  IABS R29, R9 ;  /* 0x00000009001d7213 */ /* 0x000fc40000000000 */
[----:B------:R-:W-:Y:S02]  /*2760*/  IMAD R44, R15, R8, R44 ;  /* 0x000000080f2c7224 */ /* 0x000fe400078e022c */
[----:B------:R-:W-:-:S04]  /*2770*/  IMAD.HI.U32 R6, R16, R33, RZ ;  /* 0x0000002110067227 */ /* 0x000fc800078e00ff */
[----:B------:R-:W-:-:S04]  /*2780*/  IMAD.HI.U32 R8, R16, R39, RZ ;  /* 0x0000002710087227 */ /* 0x000fc800078e00ff */
[----:B------:R-:W-:Y:S02]  /*2790*/  IMAD R40, R15, R7, R40 ;  /* 0x000000070f287224 */ /* 0x000fe400078e0228 */
[----:B------:R-:W-:-:S04]  /*27a0*/  IMAD.HI.U32 R7, R16, R36, RZ ;  /* 0x0000002410077227 */ /* 0x000fc800078e00ff */
[----:B------:R-:W-:Y:S02]  /*27b0*/  IMAD.MOV R10, RZ, RZ, -R10 ;  /* 0x000000ffff0a7224 */ /* 0x000fe400078e0a0a */
[----:B0-----:R-:W-:Y:S02]  /*27c0*/  VIADD R13, R0, 0x21 ;  /* 0x00000021000d7836 */ /* 0x001fe40000000000 */
[----:B------:R-:W-:Y:S02]  /*27d0*/  IMAD.MOV R6, RZ, RZ, -R6 ;  /* 0x000000ffff067224 */ /* 0x000fe400078e0a06 */
[----:B-1----:R-:W-:Y:S01]  /*27e0*/  IMAD.HI.U32 R9, R16, R32, RZ ;  /* 0x0000002010097227 */ /* 0x002fe200078e00ff */
[----:B------:R-:W-:-:S03]  /*27f0*/  IABS R27, R13 ;  /* 0x0000000d001b7213 */ /* 0x000fc60000000000 */
[----:B------:R-:W-:Y:S02]  /*2800*/  IMAD.MOV R8, RZ, RZ, -R8 ;  /* 0x000000ffff087224 */ /* 0x000fe400078e0a08 */
[----:B------:R-:W-:Y:S02]  /*2810*/  VIADD R2, R0, 0x20 ;  /* 0x0000002000027836 */ /* 0x000fe40000000000 */
[----:B------:R-:W-:-:S03]  /*2820*/  IMAD.HI.U32 R3, R16, R42, RZ ;  /* 0x0000002a10037227 */ /* 0x000fc600078e00ff */
[----:B------:R-:W-:Y:S01]  /*2830*/  STL [R1+0x20a0], R2 ;  /* 0x0020a00201007387 */ /* 0x000fe20000100800 */
[----:B------:R-:W-:Y:S01]  /*2840*/  IMAD.MOV R7, RZ, RZ, -R7 ;  /* 0x000000ffff077224 */ /* 0x000fe200078e0a07 */
[----:B------:R-:W-:Y:S01]  /*2850*/  IABS R28, R2 ;  /* 0x00000002001c7213 */ /* 0x000fe20000000000 */
[C---:B------:R-:W-:Y:S01]  /*2860*/  IMAD R37, R15.reuse, R10, R37 ;  /* 0x0000000a0f257224 */ /* 0x040fe200078e0225 */
[----:B------:R0:W-:Y:S01]  /*2870*/  STL [R1+0x2074], R13 ;  /* 0x0020740d01007387 */ /* 0x0001e20000100800 */
[C---:B------:R-:W-:Y:S02]  /*2880*/  IMAD R33, R15.reuse, R6, R33 ;  /* 0x000000060f217224 */ /* 0x040fe400078e0221 */
[----:B------:R-:W-:Y:S02]  /*2890*/  IMAD.MOV R9, RZ, RZ, -R9 ;  /* 0x000000ffff097224 */ /* 0x000fe400078e0a09 */
[----:B------:R-:W-:Y:S02]  /*28a0*/  VIADD R10, R0, 0x24 ;  /* 0x00000024000a7836 */ /* 0x000fe40000000000 */
[----:B------:R-:W-:-:S02]  /*28b0*/  IMAD R39, R15, R8, R39 ;  /* 0x000000080f277224 */ /* 0x000fc400078e0227 */
[----:B------:R-:W-:Y:S01]  /*28c0*/  IMAD.HI.U32 R6, R16, R29, RZ ;  /* 0x0000001d10067227 */ /* 0x000fe200078e00ff */
[----:B------:R-:W-:-:S03]  /*28d0*/  IABS R24, R10 ;  /* 0x0000000a00187213 */ /* 0x000fc60000000000 */
[----:B------:R-:W-:Y:S02]  /*28e0*/  VIADD R12, R0, 0x22 ;  /* 0x00000022000c7836 */ /* 0x000fe40000000000 */
[----:B------:R-:W-:Y:S02]  /*28f0*/  IMAD.MOV R3, RZ, RZ, -R3 ;  /* 0x000000ffff037224 */ /* 0x000fe400078e0a03 */
[----:B------:R-:W-:Y:S01]  /*2900*/  IMAD.HI.U32 R8, R16, R35, RZ ;  /* 0x0000002310087227 */ /* 0x000fe200078e00ff */
[----:B------:R-:W-:Y:S01]  /*2910*/  STL [R1+0x207c], R12 ;  /* 0x00207c0c01007387 */ /* 0x000fe20000100800 */
[----:B------:R-:W-:Y:S02]  /*2920*/  IABS R26, R12 ;  /* 0x0000000c001a7213 */ /* 0x000fe40000000000 */
[----:B------:R-:W-:Y:S02]  /*2930*/  VIADD R11, R0, 0x23 ;  /* 0x00000023000b7836 */ /* 0x000fe40000000000 */
[----:B------:R-:W-:-:S02]  /*2940*/  IMAD R36, R15, R7, R36 ;  /* 0x000000070f247224 */ /* 0x000fc400078e0224 */
[----:B------:R-:W-:Y:S01]  /*2950*/  IMAD.HI.U32 R7, R16, R30, RZ ;  /* 0x0000001e10077227 */ /* 0x000fe200078e00ff */
[----:B------:R-:W-:Y:S01]  /*2960*/  STL [R1+0x2078], R11 ;  /* 0x0020780b01007387 */ /* 0x000fe20000100800 */
[----:B------:R-:W-:Y:S02]  /*2970*/  IABS R25, R11 ;  /* 0x0000000b00197213 */ /* 0x000fe40000000000 */
[----:B------:R-:W-:Y:S01]  /*2980*/  IMAD R32, R15, R9, R32 ;  /* 0x000000090f207224 */ /* 0x000fe200078e0220 */
[----:B------:R1:W-:Y:S01]  /*2990*/  STL [R1+0x2088], R10 ;  /* 0x0020880a01007387 */ /* 0x0003e20000100800 */
[----:B0-----:R-:W-:Y:S02]  /*29a0*/  VIADD R13, R0, 0x26 ;  /* 0x00000026000d7836 */ /* 0x001fe40000000000 */
[----:B------:R-:W-:Y:S02]  /*29b0*/  IMAD.MOV R6, RZ, RZ, -R6 ;  /* 0x000000ffff067224 */ /* 0x000fe400078e0a06 */
[----:B------:R-:W-:Y:S01]  /*29c0*/  IMAD.HI.U32 R9, R16, R27, RZ ;  /* 0x0000001b10097227 */ /* 0x000fe200078e00ff */
[----:B------:R-:W-:-:S03]  /*29d0*/  IABS R22, R13 ;  /* 0x0000000d00167213 */ /* 0x000fc60000000000 */
[----:B------:R-:W-:Y:S02]  /*29e0*/  IMAD R42, R15, R3, R42 ;  /* 0x000000030f2a7224 */ /* 0x000fe400078e022a */
[----:B------:R-:W-:Y:S02]  /*29f0*/  IMAD.MOV R8, RZ, RZ, -R8 ;  /* 0x000000ffff087224 */ /* 0x000fe400078e0a08 */
[----:B------:R-:W-:-:S04]  /*2a00*/  IMAD.HI.U32 R3, R16, R34, RZ ;  /* 0x0000002210037227 */ /* 0x000fc800078e00ff */
[----:B------:R-:W-:Y:S02]  /*2a10*/  IMAD.MOV R7, RZ, RZ, -R7 ;  /* 0x000000ffff077224 */ /* 0x000fe400078e0a07 */
[C---:B------:R-:W-:Y:S02]  /*2a20*/  IMAD R29, R15.reuse, R6, R29 ;  /* 0x000000060f1d7224 */ /* 0x040fe400078e021d */
[----:B------:R-:W-:Y:S02]  /*2a30*/  IMAD.MOV R9, RZ, RZ, -R9 ;  /* 0x000000ffff097224 */ /* 0x000fe400078e0a09 */
[C---:B-1----:R-:W-:Y:S02]  /*2a40*/  VIADD R10, R0.reuse, 0x29 ;  /* 0x00000029000a7836 */ /* 0x042fe40000000000 */
[----:B------:R-:W-:Y:S02]  /*2a50*/  IMAD R35, R15, R8, R35 ;  /* 0x000000080f237224 */ /* 0x000fe400078e0223 */
[----:B------:R-:W-:Y:S01]  /*2a60*/  VIADD R2, R0, 0x25 ;  /* 0x0000002500027836 */ /* 0x000fe20000000000 */
[----:B------:R-:W-:Y:S01]  /*2a70*/  IABS R19, R10 ;  /* 0x0000000a00137213 */ /* 0x000fe20000000000 */
[----:B------:R-:W-:-:S03]  /*2a80*/  IMAD.HI.U32 R6, R16, R24, RZ ;  /* 0x0000001810067227 */ /* 0x000fc600078e00ff */
[----:B------:R0:W-:Y:S01]  /*2a90*/  STL [R1+0x2084], R2 ;  /* 0x0020840201007387 */ /* 0x0001e20000100800 */
[----:B------:R-:W-:Y:S01]  /*2aa0*/  IMAD.MOV R3, RZ, RZ, -R3 ;  /* 0x000000ffff037224 */ /* 0x000fe200078e0a03 */
[----:B------:R-:W-:Y:S01]  /*2ab0*/  IABS R23, R2 ;  /* 0x0000000200177213 */ /* 0x000fe20000000000 */
[----:B------:R-:W-:Y:S01]  /*2ac0*/  IMAD.HI.U32 R8, R16, R31, RZ ;  /* 0x0000001f10087227 */ /* 0x000fe200078e00ff */
[----:B------:R1:W-:Y:S03]  /*2ad0*/  STL [R1+0x2060], R13 ;  /* 0x0020600d01007387 */ /* 0x0003e60000100800 */
[----:B------:R-:W-:Y:S02]  /*2ae0*/  IMAD R30, R15, R7, R30 ;  /* 0x000000070f1e7224 */ /* 0x000fe400078e021e */
[C---:B------:R-:W-:Y:S02]  /*2af0*/  VIADD R12, R0.reuse, 0x27 ;  /* 0x00000027000c7836 */ /* 0x040fe40000000000 */
[----:B------:R-:W-:-:S02]  /*2b00*/  VIADD R11, R0, 0x28 ;  /* 0x00000028000b7836 */ /* 0x000fc40000000000 */
[C---:B------:R-:W-:Y:S01]  /*2b10*/  IMAD.HI.U32 R7, R16.reuse, R25, RZ ;  /* 0x0000001910077227 */ /* 0x040fe200078e00ff */
[----:B------:R2:W-:Y:S01]  /*2b20*/  STL [R1+0x205c], R12 ;  /* 0x00205c0c01007387 */ /* 0x0005e20000100800 */
[----:B------:R-:W-:Y:S02]  /*2b30*/  IABS R21, R12 ;  /* 0x0000000c00157213 */ /* 0x000fe40000000000 */
[----:B------:R-:W-:Y:S01]  /*2b40*/  IMAD R27, R15, R9, R27 ;  /* 0x000000090f1b7224 */ /* 0x000fe200078e021b */
[----:B------:R-:W-:Y:S01]  /*2b50*/  IABS R20, R11 ;  /* 0x0000000b00147213 */ /* 0x000fe20000000000 */
[----:B------:R-:W-:Y:S01]  /*2b60*/  IMAD.MOV R6, RZ, RZ, -R6 ;  /* 0x000000ffff067224 */ /* 0x000fe200078e0a06 */
[----:B------:R0:W-:Y:S01]  /*2b70*/  STL [R1+0x2068], R11 ;  /* 0x0020680b01007387 */ /* 0x0001e20000100800 */
[----:B------:R-:W-:-:S03]  /*2b80*/  IMAD.HI.U32 R9, R16, R22, RZ ;  /* 0x0000001610097227 */ /* 0x000fc600078e00ff */
[----:B------:R0:W-:Y:S01]  /*2b90*/  STL [R1+0x2064], R10 ;  /* 0x0020640a01007387 */ /* 0x0001e20000100800 */
[----:B------:R-:W-:Y:S02]  /*2ba0*/  IMAD R34, R15, R3, R34 ;  /* 0x000000030f227224 */ /* 0x000fe400078e0222 */
[----:B------:R-:W-:Y:S02]  /*2bb0*/  IMAD.MOV R8, RZ, RZ, -R8 ;  /* 0x000000ffff087224 */ /* 0x000fe400078e0a08 */
[----:B------:R-:W-:-:S04]  /*2bc0*/  IMAD.HI.U32 R3, R16, R28, RZ ;  /* 0x0000001c10037227 */ /* 0x000fc800078e00ff */
[----:B------:R-:W-:Y:S02]  /*2bd0*/  IMAD.MOV R7, RZ, RZ, -R7 ;  /* 0x000000ffff077224 */ /* 0x000fe400078e0a07 */
[C---:B0-----:R-:W-:Y:S02]  /*2be0*/  VIADD R2, R0.reuse, 0x2a ;  /* 0x0000002a00027836 */ /* 0x041fe40000000000 */
[----:B------:R-:W-:Y:S02]  /*2bf0*/  IMAD R24, R15, R6, R24 ;  /* 0x000000060f187224 */ /* 0x000fe400078e0218 */
[----:B------:R-:W-:Y:S01]  /*2c00*/  IMAD.MOV R9, RZ, RZ, -R9 ;  /* 0x000000ffff097224 */ /* 0x000fe200078e0a09 */
[----:B------:R-:W-:Y:S01]  /*2c10*/  STL [R1+0x2070], R2 ;  /* 0x0020700201007387 */ /* 0x000fe20000100800 */
[C---:B-1----:R-:W-:Y:S01]  /*2c20*/  VIADD R13, R0.reuse, 0x2b ;  /* 0x0000002b000d7836 */ /* 0x042fe20000000000 */
[----:B------:R-:W-:Y:S01]  /*2c30*/  IABS R18, R2 ;  /* 0x0000000200127213 */ /* 0x000fe20000000000 */
[----:B--2---:R-:W-:-:S02]  /*2c40*/  VIADD R12, R0, 0x2e ;  /* 0x0000002e000c7836 */ /* 0x004fc40000000000 */
[----:B------:R-:W-:Y:S01]  /*2c50*/  IMAD R31, R15, R8, R31 ;  /* 0x000000080f1f7224 */ /* 0x000fe200078e021f */
[----:B------:R-:W-:Y:S01]  /*2c60*/  STL [R1+0x2048], R13 ;  /* 0x0020480d01007387 */ /* 0x000fe20000100800 */
[----:B------:R-:W-:Y:S01]  /*2c70*/  IMAD.HI.U32 R6, R16, R19, RZ ;  /* 0x0000001310067227 */ /* 0x000fe200078e00ff */
[----:B------:R-:W-:-:S03]  /*2c80*/  IABS R17, R13 ;  /* 0x0000000d00117213 */ /* 0x000fc60000000000 */
[----:B------:R-:W-:Y:S02]  /*2c90*/  VIADD R11, R0, 0x2c ;  /* 0x0000002c000b7836 */ /* 0x000fe40000000000 */
[----:B------:R-:W-:Y:S02]  /*2ca0*/  IMAD.MOV R3, RZ, RZ, -R3 ;  /* 0x000000ffff037224 */ /* 0x000fe400078e0a03 */
[----:B------:R-:W-:Y:S01]  /*2cb0*/  IMAD.HI.U32 R8, R16, R26, RZ ;  /* 0x0000001a10087227 */ /* 0x000fe200078e00ff */
[----:B------:R0:W-:Y:S03]  /*2cc0*/  STL [R1+0x2050], R11 ;  /* 0x0020500b01007387 */ /* 0x0001e60000100800 */
[----:B------:R-:W-:Y:S02]  /*2cd0*/  VIADD R10, R0, 0x2d ;  /* 0x0000002d000a7836 */ /* 0x000fe40000000000 */
[----:B------:R-:W-:-:S02]  /*2ce0*/  IMAD R25, R15, R7, R25 ;  /* 0x000000070f197224 */ /* 0x000fc400078e0219 */
[C---:B------:R-:W-:Y:S01]  /*2cf0*/  IMAD.HI.U32 R7, R16.reuse, R20, RZ ;  /* 0x0000001410077227 */ /* 0x040fe200078e00ff */
[----:B------:R1:W-:Y:S01]  /*2d00*/  STL [R1+0x204c], R10 ;  /* 0x00204c0a01007387 */ /* 0x0003e20000100800 */
[----:B0-----:R-:W-:Y:S02]  /*2d10*/  IABS R11, R11 ;  /* 0x0000000b000b7213 */ /* 0x001fe40000000000 */
[C---:B------:R-:W-:Y:S01]  /*2d20*/  IMAD R22, R15.reuse, R9, R22 ;  /* 0x000000090f167224 */ /* 0x040fe200078e0216 */
[----:B------:R-:W-:Y:S01]  /*2d30*/  IABS R9, R12 ;  /* 0x0000000c00097213 */ /* 0x000fe20000000000 */
[----:B------:R-:W-:Y:S01]  /*2d40*/  IMAD.MOV R6, RZ, RZ, -R6 ;  /* 0x000000ffff067224 */ /* 0x000fe200078e0a06 */
[----:B------:R-:W-:Y:S01]  /*2d50*/  STL [R1+0x2058], R12 ;  /* 0x0020580c01007387 */ /* 0x000fe20000100800 */
[----:B------:R-:W-:Y:S02]  /*2d60*/  IMAD R28, R15, R3, R28 ;  /* 0x000000030f1c7224 */ /* 0x000fe400078e021c */
[----:B------:R-:W-:Y:S01]  /*2d70*/  IMAD.MOV R8, RZ, RZ, -R8 ;  /* 0x000000ffff087224 */ /* 0x000fe200078e0a08 */
[----:B-1----:R-:W-:Y:S01]  /*2d80*/  IABS R10, R10 ;  /* 0x0000000a000a7213 */ /* 0x002fe20000000000 */
[----:B------:R-:W-:-:S04]  /*2d90*/  IMAD.HI.U32 R3, R16, R23, RZ ;  /* 0x0000001710037227 */ /* 0x000fc800078e00ff */
[----:B------:R-:W-:Y:S02]  /*2da0*/  IMAD.MOV R7, RZ, RZ, -R7 ;  /* 0x000000ffff077224 */ /* 0x000fe400078e0a07 */
[C---:B------:R-:W-:Y:S02]  /*2db0*/  IMAD R19, R15.reuse, R6, R19 ;  /* 0x000000060f137224 */ /* 0x040fe400078e0213 */
[----:B------:R-:W-:Y:S02]  /*2dc0*/  IMAD R26, R15, R8, R26 ;  /* 0x000000080f1a7224 */ /* 0x000fe400078e021a */
[----:B------:R-:W-:-:S04]  /*2dd0*/  IMAD.HI.U32 R6, R16, R9, RZ ;  /* 0x0000000910067227 */ /* 0x000fc800078e00ff */
[----:B------:R-:W-:Y:S02]  /*2de0*/  IMAD.MOV R3, RZ, RZ, -R3 ;  /* 0x000000ffff037224 */ /* 0x000fe400078e0a03 */
[----:B------:R-:W-:-:S04]  /*2df0*/  IMAD.HI.U32 R8, R16, R21, RZ ;  /* 0x0000001510087227 */ /* 0x000fc800078e00ff */
[----:B------:R-:W-:Y:S02]  /*2e00*/  IMAD R20, R15, R7, R20 ;  /* 0x000000070f147224 */ /* 0x000fe400078e0214 */
[----:B------:R-:W-:-:S04]  /*2e10*/  IMAD.HI.U32 R7, R16, R10, RZ ;  /* 0x0000000a10077227 */ /* 0x000fc800078e00ff */
[----:B------:R-:W-:Y:S02]  /*2e20*/  IMAD.MOV R6, RZ, RZ, -R6 ;  /* 0x000000ffff067224 */ /* 0x000fe400078e0a06 */
[C---:B------:R-:W-:Y:S02]  /*2e30*/  VIADD R49, R0.reuse, 0x31 ;  /* 0x0000003100317836 */ /* 0x040fe40000000000 */
[----:B------:R-:W-:Y:S02]  /*2e40*/  IMAD R23, R15, R3, R23 ;  /* 0x000000030f177224 */ /* 0x000fe400078e0217 */
[----:B------:R-:W-:Y:S02]  /*2e50*/  IMAD.MOV R8, RZ, RZ, -R8 ;  /* 0x000000ffff087224 */ /* 0x000fe400078e0a08 */
[----:B------:R-:W-:Y:S02]  /*2e60*/  VIADD R2, R0, 0x2f ;  /* 0x0000002f00027836 */ /* 0x000fe40000000000 */
[----:B------:R-:W-:-:S03]  /*2e70*/  IMAD.HI.U32 R3, R16, R18, RZ ;  /* 0x0000001210037227 */ /* 0x000fc600078e00ff */
[----:B------:R-:W-:Y:S01]  /*2e80*/  STL [R1+0x2054], R2 ;  /* 0x0020540201007387 */ /* 0x000fe20000100800 */
[----:B------:R-:W-:Y:S02]  /*2e90*/  IMAD.MOV R7, RZ, RZ, -R7 ;  /* 0x000000ffff077224 */ /* 0x000fe400078e0a07 */
[----:B------:R-:W-:Y:S02]  /*2ea0*/  VIADD R50, R0, 0x30 ;  /* 0x0000003000327836 */ /* 0x000fe40000000000 */
[C---:B------:R-:W-:Y:S01]  /*2eb0*/  IMAD R9, R15.reuse, R6, R9 ;  /* 0x000000060f097224 */ /* 0x040fe200078e0209 */
[----:B------:R-:W-:Y:S01]  /*2ec0*/  IABS R6, R49 ;  /* 0x0000003100067213 */ /* 0x000fe20000000000 */
[C---:B------:R-:W-:Y:S01]  /*2ed0*/  IMAD R21, R15.reuse, R8, R21 ;  /* 0x000000080f157224 */ /* 0x040fe200078e0215 */
[----:B------:R-:W-:Y:S01]  /*2ee0*/  IABS R8, R2 ;  /* 0x0000000200087213 */ /* 0x000fe20000000000 */
[----:B------:R-:W-:Y:S01]  /*2ef0*/  IMAD.MOV R3, RZ, RZ, -R3 ;  /* 0x000000ffff037224 */ /* 0x000fe200078e0a03 */
[----:B------:R0:W-:Y:S01]  /*2f00*/  STL [R1+0x2034], R50 ;  /* 0x0020343201007387 */ /* 0x0001e20000100800 */
[C---:B------:R-:W-:Y:S01]  /*2f10*/  IMAD R10, R15.reuse, R7, R10 ;  /* 0x000000070f0a7224 */ /* 0x040fe200078e020a */
[----:B------:R-:W-:Y:S01]  /*2f20*/  IABS R7, R50 ;  /* 0x0000003200077213 */ /* 0x000fe20000000000 */
[----:B------:R-:W-:Y:S01]  /*2f30*/  IMAD R18, R15, R3, R18 ;  /* 0x000000030f127224 */ /* 0x000fe200078e0212 */
[----:B------:R-:W-:Y:S01]  /*2f40*/  STL [R1+0x2030], R49 ;  /* 0x0020303101007387 */ /* 0x000fe20000100800 */
[----:B------:R-:W-:-:S04]  /*2f50*/  IMAD.HI.U32 R3, R16, R8, RZ ;  /* 0x0000000810037227 */ /* 0x000fc800078e00ff */
[----:B------:R-:W-:-:S04]  /*2f60*/  IMAD.HI.U32 R51, R16, R7, RZ ;  /* 0x0000000710337227 */ /* 0x000fc800078e00ff */
[----:B0-----:R-:W-:-:S04]  /*2f70*/  IMAD.HI.U32 R50, R16, R6, RZ ;  /* 0x0000000610327227 */ /* 0x001fc800078e00ff */
[----:B------:R-:W-:Y:S02]  /*2f80*/  IMAD.MOV R50, RZ, RZ, -R50 ;  /* 0x000000ffff327224 */ /* 0x000fe400078e0a32 */
[C---:B------:R-:W-:Y:S02]  /*2f90*/  VIADD R56, R0.reuse, 0x35 ;  /* 0x0000003500387836 */ /* 0x040fe40000000000 */
[----:B------:R-:W-:Y:S02]  /*2fa0*/  IMAD R43, R15, R14, R43 ;  /* 0x0000000e0f2b7224 */ /* 0x000fe400078e022b */
[----:B------:R-:W-:Y:S02]  /*2fb0*/  IMAD.MOV R3, RZ, RZ, -R3 ;  /* 0x000000ffff037224 */ /* 0x000fe400078e0a03 */
[C---:B------:R-:W-:Y:S02]  /*2fc0*/  VIADD R48, R0.reuse, 0x32 ;  /* 0x0000003200307836 */ /* 0x040fe40000000000 */
[----:B------:R-:W-:-:S02]  /*2fd0*/  VIADD R14, R0, 0x33 ;  /* 0x00000033000e7836 */ /* 0x000fc40000000000 */
[----:B------:R-:W-:Y:S01]  /*2fe0*/  IMAD.HI.U32 R13, R16, R17, RZ ;  /* 0x00000011100d7227 */ /* 0x000fe200078e00ff */
[----:B------:R0:W-:Y:S03]  /*2ff0*/  STL [R1+0x203c], R48 ;  /* 0x00203c3001007387 */ /* 0x0001e60000100800 */
[----:B------:R-:W-:Y:S01]  /*3000*/  IMAD.MOV R51, RZ, RZ, -R51 ;  /* 0x000000ffff337224 */ /* 0x000fe200078e0a33 */
[----:B------:R-:W-:Y:S01]  /*3010*/  STL [R1+0x2038], R14 ;  /* 0x0020380e01007387 */ /* 0x000fe20000100800 */
[C---:B------:R-:W-:Y:S02]  /*3020*/  VIADD R55, R0.reuse, 0x36 ;  /* 0x0000003600377836 */ /* 0x040fe40000000000 */
[C---:B------:R-:W-:Y:S01]  /*3030*/  IMAD R6, R15.reuse, R50, R6 ;  /* 0x000000320f067224 */ /* 0x040fe200078e0206 */
[----:B------:R-:W-:Y:S01]  /*3040*/  IABS R50, R56 ;  /* 0x0000003800327213 */ /* 0x000fe20000000000 */
[----:B------:R-:W-:Y:S01]  /*3050*/  IMAD R8, R15, R3, R8 ;  /* 0x000000030f087224 */ /* 0x000fe200078e0208 */
[----:B------:R-:W-:Y:S01]  /*3060*/  IABS R3, R48 ;  /* 0x0000003000037213 */ /* 0x000fe20000000000 */
[----:B------:R-:W-:Y:S01]  /*3070*/  VIADD R2, R0, 0x34 ;  /* 0x0000003400027836 */ /* 0x000fe20000000000 */
[----:B0-----:R-:W-:Y:S01]  /*3080*/  IABS R48, R14 ;  /* 0x0000000e00307213 */ /* 0x001fe20000000000 */
[----:B------:R-:W-:-:S03]  /*3090*/  IMAD.HI.U32 R12, R16, R11, RZ ;  /* 0x0000000b100c7227 */ /* 0x000fc600078e00ff */
[----:B------:R-:W-:Y:S01]  /*30a0*/  IABS R49, R2 ;  /* 0x0000000200317213 */ /* 0x000fe20000000000 */
[----:B------:R-:W-:Y:S01]  /*30b0*/  IMAD.MOV R13, RZ, RZ, -R13 ;  /* 0x000000ffff0d7224 */ /* 0x000fe200078e0a0d */
[----:B------:R-:W-:Y:S01]  /*30c0*/  STL [R1+0x2040], R2 ;  /* 0x0020400201007387 */ /* 0x000fe20000100800 */
[----:B------:R-:W-:Y:S01]  /*30d0*/  IMAD R7, R15, R51, R7 ;  /* 0x000000330f077224 */ /* 0x000fe200078e0207 */
[----:B------:R-:W-:Y:S01]  /*30e0*/  IABS R51, R55 ;  /* 0x0000003700337213 */ /* 0x000fe20000000000 */
[C---:B------:R-:W-:Y:S01]  /*30f0*/  VIADD R52, R0.reuse, 0x37 ;  /* 0x0000003700347836 */ /* 0x040fe20000000000 */
[----:B------:R0:W-:Y:S01]  /*3100*/  STL [R1+0x2014], R56 ;  /* 0x0020143801007387 */ /* 0x0001e20000100800 */
[----:B------:R-:W-:Y:S02]  /*3110*/  IMAD.MOV R12, RZ, RZ, -R12 ;  /* 0x000000ffff0c7224 */ /* 0x000fe400078e0a0c */
[----:B------:R-:W-:Y:S01]  /*3120*/  VIADD R54, R0, 0x38 ;  /* 0x0000003800367836 */ /* 0x000fe20000000000 */
[----:B------:R-:W-:Y:S01]  /*3130*/  STL [R1+0x201c], R55 ;  /* 0x00201c3701007387 */ /* 0x000fe20000100800 */
[----:B------:R-:W-:-:S03]  /*3140*/  IMAD.HI.U32 R57, R16, R50, RZ ;  /* 0x0000003210397227 */ /* 0x000fc600078e00ff */
[----:B------:R1:W-:Y:S01]  /*3150*/  STL [R1+0x2018], R52 ;  /* 0x0020183401007387 */ /* 0x0003e20000100800 */
[----:B------:R-:W-:Y:S02]  /*3160*/  IMAD R17, R15, R13, R17 ;  /* 0x0000000d0f117224 */ /* 0x000fe400078e0211 */
[C---:B------:R-:W-:Y:S01]  /*3170*/  IMAD.HI.U32 R13, R16.reuse, R48, RZ ;  /* 0x00000030100d7227 */ /* 0x040fe200078e00ff */
[----:B------:R2:W-:Y:S03]  /*3180*/  STL [R1+0x2024], R54 ;  /* 0x0020243601007387 */ /* 0x0005e60000100800 */
[----:B0-----:R-:W-:Y:S01]  /*3190*/  IMAD.HI.U32 R56, R16, R51, RZ ;  /* 0x0000003310387227 */ /* 0x001fe200078e00ff */
[----:B-1----:R-:W-:-:S03]  /*31a0*/  IABS R52, R52 ;  /* 0x0000003400347213 */ /* 0x002fc60000000000 */
[----:B------:R-:W-:Y:S02]  /*31b0*/  IMAD R11, R15, R12, R11 ;  /* 0x0000000c0f0b7224 */ /* 0x000fe400078e020b */
[C---:B------:R-:W-:Y:S01]  /*31c0*/  VIADD R2, R0.reuse, 0x39 ;  /* 0x0000003900027836 */ /* 0x040fe20000000000 */
[----:B--2---:R-:W-:Y:S01]  /*31d0*/  IABS R54, R54 ;  /* 0x0000003600367213 */ /* 0x004fe20000000000 */
[----:B------:R-:W-:Y:S02]  /*31e0*/  IMAD.MOV R57, RZ, RZ, -R57 ;  /* 0x000000ffff397224 */ /* 0x000fe400078e0a39 */
[----:B------:R-:W-:Y:S01]  /*31f0*/  VIADD R60, R0, 0x3b ;  /* 0x0000003b003c7836 */ /* 0x000fe20000000000 */
[----:B------:R-:W-:Y:S01]  /*3200*/  IABS R55, R2 ;  /* 0x0000000200377213 */ /* 0x000fe20000000000 */
[----:B------:R-:W-:Y:S01]  /*3210*/  IMAD.HI.U32 R12, R16, R49, RZ ;  /* 0x00000031100c7227 */ /* 0x000fe200078e00ff */
[----:B------:R-:W-:Y:S03]  /*3220*/  STL [R1+0x2020], R2 ;  /* 0x0020200201007387 */ /* 0x000fe60000100800 */
[----:B------:R-:W-:-:S02]  /*3230*/  IMAD.MOV R13, RZ, RZ, -R13 ;  /* 0x000000ffff0d7224 */ /* 0x000fc400078e0a0d */
[----:B------:R-:W-:Y:S02]  /*3240*/  VIADD R61, R0, 0x3a ;  /* 0x0000003a003d7836 */ /* 0x000fe40000000000 */
[----:B------:R-:W-:-:S03]  /*3250*/  IMAD.HI.U32 R14, R16, R3, RZ ;  /* 0x00000003100e7227 */ /* 0x000fc600078e00ff */
[----:B------:R-:W-:Y:S01]  /*3260*/  STL [R1+0x1ffc], R61 ;  /* 0x001ffc3d01007387 */ /* 0x000fe20000100800 */
[----:B------:R-:W-:Y:S02]  /*3270*/  IMAD.MOV R56, RZ, RZ, -R56 ;  /* 0x000000ffff387224 */ /* 0x000fe400078e0a38 */
[C---:B------:R-:W-:Y:S01]  /*3280*/  IMAD R50, R15.reuse, R57, R50 ;  /* 0x000000390f327224 */ /* 0x040fe200078e0232 */
[----:B------:R-:W-:Y:S01]  /*3290*/  IABS R57, R60 ;  /* 0x0000003c00397213 */ /* 0x000fe20000000000 */
[C---:B------:R-:W-:Y:S01]  /*32a0*/  VIADD R58, R0.reuse, 0x3c ;  /* 0x0000003c003a7836 */ /* 0x040fe20000000000 */
[----:B------:R-:W-:Y:S01]  /*32b0*/  STL [R1+0x1ff8], R60 ;  /* 0x001ff83c01007387 */ /* 0x000fe20000100800 */
[----:B------:R-:W-:Y:S02]  /*32c0*/  IMAD.MOV R12, RZ, RZ, -R12 ;  /* 0x000000ffff0c7224 */ /* 0x000fe400078e0a0c */
[----:B------:R-:W-:Y:S01]  /*32d0*/  VIADD R59, R0, 0x3d ;  /* 0x0000003d003b7836 */ /* 0x000fe20000000000 */
[----:B------:R0:W-:Y:S01]  /*32e0*/  STL [R1+0x2004], R58 ;  /* 0x0020043a01007387 */ /* 0x0001e20000100800 */
[----:B------:R-:W-:-:S02]  /*32f0*/  IMAD R48, R15, R13, R48 ;  /* 0x0000000d0f307224 */ /* 0x000fc400078e0230 */
[----:B------:R-:W-:Y:S01]  /*3300*/  IMAD.MOV R14, RZ, RZ, -R14 ;  /* 0x000000ffff0e7224 */ /* 0x000fe200078e0a0e */
[----:B------:R1:W-:Y:S01]  /*3310*/  STL [R1+0x2000], R59 ;  /* 0x0020003b01007387 */ /* 0x0003e20000100800 */
[----:B------:R-:W-:-:S04]  /*3320*/  IMAD.HI.U32 R13, R16, R54, RZ ;  /* 0x00000036100d7227 */ /* 0x000fc800078e00ff */
[C---:B------:R-:W-:Y:S01]  /*3330*/  IMAD R51, R15.reuse, R56, R51 ;  /* 0x000000380f337224 */ /* 0x040fe200078e0233 */
[----:B------:R-:W-:Y:S01]  /*3340*/  IABS R56, R61 ;  /* 0x0000003d00387213 */ /* 0x000fe20000000000 */
[----:B------:R-:W-:Y:S01]  /*3350*/  IMAD R49, R15, R12, R49 ;  /* 0x0000000c0f317224 */ /* 0x000fe200078e0231 */
[----:B0-----:R-:W-:Y:S01]  /*3360*/  IABS R58, R58 ;  /* 0x0000003a003a7213 */ /* 0x001fe20000000000 */
[----:B------:R-:W-:Y:S01]  /*3370*/  VIADD R2, R0, 0x3e ;  /* 0x0000003e00027836 */ /* 0x000fe20000000000 */
[----:B-1----:R-:W-:Y:S01]  /*3380*/  IABS R59, R59 ;  /* 0x0000003b003b7213 */ /* 0x002fe20000000000 */
[----:B------:R-:W-:-:S03]  /*3390*/  IMAD.HI.U32 R12, R16, R55, RZ ;  /* 0x00000037100c7227 */ /* 0x000fc600078e00ff */
[----:B------:R-:W-:Y:S01]  /*33a0*/  IABS R60, R2 ;  /* 0x00000002003c7213 */ /* 0x000fe20000000000 */
[----:B------:R-:W-:Y:S01]  /*33b0*/  IMAD.HI.U32 R61, R16, R57, RZ ;  /* 0x00000039103d7227 */ /* 0x000fe200078e00ff */
[----:B------:R-:W-:Y:S03]  /*33c0*/  STL [R1+0x200c], R2 ;  /* 0x00200c0201007387 */ /* 0x000fe60000100800 */
[----:B------:R-:W-:Y:S02]  /*33d0*/  IMAD R3, R15, R14, R3 ;  /* 0x0000000e0f037224 */ /* 0x000fe400078e0203 */
[----:B------:R-:W-:Y:S02]  /*33e0*/  IMAD.MOV R13, RZ, RZ, -R13 ;  /* 0x000000ffff0d7224 */ /* 0x000fe400078e0a0d */
[----:B------:R-:W-:Y:S02]  /*33f0*/  VIADD R67, R0, 0x3f ;  /* 0x0000003f00437836 */ /* 0x000fe40000000000 */
[----:B------:R-:W-:-:S03]  /*3400*/  IMAD.HI.U32 R14, R16, R52, RZ ;  /* 0x00000034100e7227 */ /* 0x000fc600078e00ff */
[----:B------:R-:W-:Y:S01]  /*3410*/  STL [R1+0x1fe4], R67 ;  /* 0x001fe44301007387 */ /* 0x000fe20000100800 */
[----:B------:R-:W-:Y:S02]  /*3420*/  VIADD R66, R0, 0x40 ;  /* 0x0000004000427836 */ /* 0x000fe40000000000 */
[----:B------:R-:W-:-:S03]  /*3430*/  IMAD.HI.U32 R62, R16, R56, RZ ;  /* 0x00000038103e7227 */ /* 0x000fc600078e00ff */
[----:B------:R-:W-:Y:S01]  /*3440*/  STL [R1+0x1fec], R66 ;  /* 0x001fec4201007387 */ /* 0x000fe20000100800 */
[C---:B------:R-:W-:Y:S02]  /*3450*/  VIADD R63, R0.reuse, 0x41 ;  /* 0x00000041003f7836 */ /* 0x040fe40000000000 */
[----:B------:R-:W-:Y:S02]  /*3460*/  IMAD.MOV R12, RZ, RZ, -R12 ;  /* 0x000000ffff0c7224 */ /* 0x000fe400078e0a0c */
[----:B------:R-:W-:Y:S01]  /*3470*/  IMAD.MOV R61, RZ, RZ, -R61 ;  /* 0x000000ffff3d7224 */ /* 0x000fe200078e0a3d */
[----:B------:R0:W-:Y:S01]  /*3480*/  STL [R1+0x1fe8], R63 ;  /* 0x001fe83f01007387 */ /* 0x0001e20000100800 */
[----:B------:R-:W-:Y:S02]  /*3490*/  VIADD R65, R0, 0x42 ;  /* 0x0000004200417836 */ /* 0x000fe40000000000 */
[----:B------:R-:W-:Y:S02]  /*34a0*/  IMAD R54, R15, R13, R54 ;  /* 0x0000000d0f367224 */ /* 0x000fe400078e0236 */
[----:B------:R-:W-:Y:S01]  /*34b0*/  IMAD.MOV R14, RZ, RZ, -R14 ;  /* 0x000000ffff0e7224 */ /* 0x000fe200078e0a0e */
[----:B------:R1:W-:Y:S01]  /*34c0*/  STL [R1+0x1ff4], R65 ;  /* 0x001ff44101007387 */ /* 0x0003e20000100800 */
[----:B------:R-:W-:Y:S01]  /*34d0*/  IMAD.HI.U32 R13, R16, R59, RZ ;  /* 0x0000003b100d7227 */ /* 0x000fe200078e00ff */
[----:B0-----:R-:W-:-:S03]  /*34e0*/  IABS R63, R63 ;  /* 0x0000003f003f7213 */ /* 0x001fc60000000000 */
[----:B------:R-:W-:Y:S02]  /*34f0*/  IMAD.MOV R62, RZ, RZ, -R62 ;  /* 0x000000ffff3e7224 */ /* 0x000fe400078e0a3e */
[C---:B------:R-:W-:Y:S02]  /*3500*/  IMAD R55, R15.reuse, R12, R55 ;  /* 0x0000000c0f377224 */ /* 0x040fe400078e0237 */
[----:B------:R-:W-:Y:S01]  /*3510*/  IMAD R57, R15, R61, R57 ;  /* 0x0000003d0f397224 */ /* 0x000fe200078e0239 */
[----:B------:R-:W-:Y:S01]  /*3520*/  IABS R61, R67 ;  /* 0x00000043003d7213 */ /* 0x000fe20000000000 */
[----:B------:R-:W-:Y:S01]  /*3530*/  VIADD R2, R0, 0x43 ;  /* 0x0000004300027836 */ /* 0x000fe20000000000 */
[----:B-1----:R-:W-:Y:S01]  /*3540*/  IABS R65, R65 ;  /* 0x0000004100417213 */ /* 0x002fe20000000000 */
[----:B------:R-:W-:-:S03]  /*3550*/  IMAD.HI.U32 R12, R16, R60, RZ ;  /* 0x0000003c100c7227 */ /* 0x000fc600078e00ff */
[----:B------:R-:W-:Y:S01]  /*3560*/  STL [R1+0x1ff0], R2 ;  /* 0x001ff00201007387 */ /* 0x000fe20000100800 */
[----:B------:R-:W-:Y:S02]  /*3570*/  IMAD R52, R15, R14, R52 ;  /* 0x0000000e0f347224 */ /* 0x000fe400078e0234 */
[----:B------:R-:W-:Y:S02]  /*3580*/  IMAD.MOV R13, RZ, RZ, -R13 ;  /* 0x000000ffff0d7224 */ /* 0x000fe400078e0a0d */
[----:B------:R-:W-:-:S04]  /*3590*/  IMAD.HI.U32 R14, R16, R58, RZ ;  /* 0x0000003a100e7227 */ /* 0x000fc800078e00ff */
[C---:B------:R-:W-:Y:S01]  /*35a0*/  IMAD R56, R15.reuse, R62, R56 ;  /* 0x0000003e0f387224 */ /* 0x040fe200078e0238 */
[----:B------:R-:W-:Y:S01]  /*35b0*/  IABS R62, R66 ;  /* 0x00000042003e7213 */ /* 0x000fe20000000000 */
[----:B------:R-:W-:Y:S01]  /*35c0*/  IMAD.MOV R12, RZ, RZ, -R12 ;  /* 0x000000ffff0c7224 */ /* 0x000fe200078e0a0c */
[----:B------:R-:W-:Y:S01]  /*35d0*/  IABS R66, R2 ;  /* 0x0000000200427213 */ /* 0x000fe20000000000 */
[----:B------:R-:W-:Y:S02]  /*35e0*/  VIADD R80, R0, 0x44 ;  /* 0x0000004400507836 */ /* 0x000fe40000000000 */
[----:B------:R-:W-:Y:S02]  /*35f0*/  IMAD R59, R15, R13, R59 ;  /* 0x0000000d0f3b7224 */ /* 0x000fe400078e023b */
[----:B------:R-:W-:Y:S01]  /*3600*/  IMAD.HI.U32 R72, R16, R61, RZ ;  /* 0x0000003d10487227 */ /* 0x000fe200078e00ff */
[----:B------:R-:W-:Y:S03]  /*3610*/  STL [R1+0x1fd0], R80 ;  /* 0x001fd05001007387 */ /* 0x000fe60000100800 */
[----:B------:R-:W-:-:S02]  /*3620*/  VIADD R79, R0, 0x45 ;  /* 0x00000045004f7836 */ /* 0x000fc40000000000 */
[----:B------:R-:W-:Y:S02]  /*3630*/  IMAD.MOV R14, RZ, RZ, -R14 ;  /* 0x000000ffff0e7224 */ /* 0x000fe400078e0a0e */
[----:B------:R-:W-:Y:S01]  /*3640*/  IMAD.HI.U32 R13, R16, R65, RZ ;  /* 0x00000041100d7227 */ /* 0x000fe200078e00ff */
[----:B------:R-:W-:Y:S03]  /*3650*/  STL [R1+0x1fcc], R79 ;  /* 0x001fcc4f01007387 */ /* 0x000fe60000100800 */
[----:B------:R-:W-:Y:S02]  /*3660*/  VIADD R78, R0, 0x46 ;  /* 0x00000046004e7836 */ /* 0x000fe40000000000 */
[----:B------:R-:W-:Y:S02]  /*3670*/  IMAD R60, R15, R12, R60 ;  /* 0x0000000c0f3c7224 */ /* 0x000fe400078e023c */
[C---:B------:R-:W-:Y:S01]  /*3680*/  IMAD.HI.U32 R67, R16.reuse, R62, RZ ;  /* 0x0000003e10437227 */ /* 0x040fe200078e00ff */
[----:B------:R0:W-:Y:S03]  /*3690*/  STL [R1+0x1fdc], R78 ;  /* 0x001fdc4e01007387 */ /* 0x0001e60000100800 */
[----:B------:R-:W-:-:S04]  /*36a0*/  IMAD.HI.U32 R12, R16, R66, RZ ;  /* 0x00000042100c7227 */ /* 0x000fc800078e00ff */
[----:B------:R-:W-:Y:S02]  /*36b0*/  IMAD.MOV R72, RZ, RZ, -R72 ;  /* 0x000000ffff487224 */ /* 0x000fe400078e0a48 */
[----:B------:R-:W-:Y:S01]  /*36c0*/  IMAD R58, R15, R14, R58 ;  /* 0x0000000e0f3a7224 */ /* 0x000fe200078e023a */
[----:B0-----:R-:W-:Y:S01]  /*36d0*/  IABS R78, R78 ;  /* 0x0000004e004e7213 */ /* 0x001fe20000000000 */
[----:B------:R-:W-:Y:S02]  /*36e0*/  IMAD.MOV R13, RZ, RZ, -R13 ;  /* 0x000000ffff0d7224 */ /* 0x000fe400078e0a0d */
[----:B------:R-:W-:Y:S02]  /*36f0*/  VIADD R2, R0, 0x48 ;  /* 0x0000004800027836 */ /* 0x000fe40000000000 */
[----:B------:R-:W-:-:S04]  /*3700*/  IMAD.HI.U32 R14, R16, R63, RZ ;  /* 0x0000003f100e7227 */ /* 0x000fc800078e00ff */
[----:B------:R-:W-:Y:S02]  /*3710*/  IMAD.MOV R67, RZ, RZ, -R67 ;  /* 0x000000ffff437224 */ /* 0x000fe400078e0a43 */
[----:B------:R-:W-:Y:S02]  /*3720*/  IMAD.MOV R12, RZ, RZ, -R12 ;  /* 0x000000ffff0c7224 */ /* 0x000fe400078e0a0c */
[C---:B------:R-:W-:Y:S01]  /*3730*/  IMAD R61, R15.reuse, R72, R61 ;  /* 0x000000480f3d7224 */ /* 0x040fe200078e023d */
[----:B------:R-:W-:Y:S01]  /*3740*/  IABS R72, R79 ;  /* 0x0000004f00487213 */ /* 0x000fe20000000000 */
[----:B------:R-:W-:Y:S02]  /*3750*/  VIADD R76, R0, 0x47 ;  /* 0x00000047004c7836 */ /* 0x000fe40000000000 */
[C---:B------:R-:W-:Y:S01]  /*3760*/  IMAD R65, R15.reuse, R13, R65 ;  /* 0x0000000d0f417224 */ /* 0x040fe200078e0241 */
[----:B------:R-:W-:Y:S01]  /*3770*/  IABS R13, R2 ;  /* 0x00000002000d7213 */ /* 0x000fe20000000000 */
[----:B------:R-:W-:Y:S01]  /*3780*/  IMAD.MOV R14, RZ, RZ, -R14 ;  /* 0x000000ffff0e7224 */ /* 0x000fe200078e0a0e */
[----:B------:R0:W-:Y:S01]  /*3790*/  STL [R1+0x1fd8], R76 ;  /* 0x001fd84c01007387 */ /* 0x0001e20000100800 */
[C---:B------:R-:W-:Y:S01]  /*37a0*/  IMAD R62, R15.reuse, R67, R62 ;  /* 0x000000430f3e7224 */ /* 0x040fe200078e023e */
[----:B------:R-:W-:Y:S01]  /*37b0*/  IABS R67, R80 ;  /* 0x0000005000437213 */ /* 0x000fe20000000000 */
[C---:B------:R-:W-:Y:S01]  /*37c0*/  IMAD R66, R15.reuse, R12, R66 ;  /* 0x0000000c0f427224 */ /* 0x040fe200078e0242 */
[----:B------:R-:W-:Y:S01]  /*37d0*/  IABS R12, R76 ;  /* 0x0000004c000c7213 */ /* 0x000fe20000000000 */
[----:B------:R-:W-:Y:S01]  /*37e0*/  IMAD.HI.U32 R79, R16, R78, RZ ;  /* 0x0000004e104f7227 */ /* 0x000fe200078e00ff */
[----:B------:R1:W-:Y:S03]  /*37f0*/  STL [R1+0x1fe0], R2 ;  /* 0x001fe00201007387 */ /* 0x0003e60000100800 */
[----:B------:R-:W-:-:S02]  /*3800*/  IMAD R63, R15, R14, R63 ;  /* 0x0000000e0f3f7224 */ /* 0x000fc400078e023f */
[----:B------:R-:W-:-:S04]  /*3810*/  IMAD.HI.U32 R80, R16, R72, RZ ;  /* 0x0000004810507227 */ /* 0x000fc800078e00ff */
[----:B------:R-:W-:-:S04]  /*3820*/  IMAD.HI.U32 R14, R16, R13, RZ ;  /* 0x0000000d100e7227 */ /* 0x000fc800078e00ff */
[----:B------:R-:W-:Y:S02]  /*3830*/  IMAD.MOV R79, RZ, RZ, -R79 ;  /* 0x000000ffff4f7224 */ /* 0x000fe400078e0a4f */
[----:B0-----:R-:W-:-:S04]  /*3840*/  IMAD.HI.U32 R76, R16, R12, RZ ;  /* 0x0000000c104c7227 */ /* 0x001fc800078e00ff */
[----:B------:R-:W-:Y:S02]  /*3850*/  IMAD.MOV R80, RZ, RZ, -R80 ;  /* 0x000000ffff507224 */ /* 0x000fe400078e0a50 */
[----:B------:R-:W-:Y:S02]  /*3860*/  IMAD.MOV R14, RZ, RZ, -R14 ;  /* 0x000000ffff0e7224 */ /* 0x000fe400078e0a0e */
[----:B------:R-:W-:-:S04]  /*3870*/  IMAD.HI.U32 R81, R16, R67, RZ ;  /* 0x0000004310517227 */ /* 0x000fc800078e00ff */
[C---:B------:R-:W-:Y:S02]  /*3880*/  IMAD R78, R15.reuse, R79, R78 ;  /* 0x0000004f0f4e7224 */ /* 0x040fe400078e024e */
[----:B------:R-:W-:Y:S02]  /*3890*/  IMAD.MOV R76, RZ, RZ, -R76 ;  /* 0x000000ffff4c7224 */ /* 0x000fe400078e0a4c */
[C---:B------:R-:W-:Y:S01]  /*38a0*/  IMAD R72, R15.reuse, R80, R72 ;  /* 0x000000500f487224 */ /* 0x040fe200078e0248 */
[----:B------:R0:W-:Y:S01]  /*38b0*/  STL [R1], R78 ;  /* 0x0000004e01007387 */ /* 0x0001e20000100800 */
[C---:B-1----:R-:W-:Y:S02]  /*38c0*/  IMAD R2, R15.reuse, R14, R13 ;  /* 0x0000000e0f027224 */ /* 0x042fe400078e020d */
[C---:B------:R-:W-:Y:S02]  /*38d0*/  VIADD R80, R0.reuse, 0x49 ;  /* 0x0000004900507836 */ /* 0x040fe40000000000 */
[----:B------:R-:W-:Y:S01]  /*38e0*/  IMAD.MOV R81, RZ, RZ, -R81 ;  /* 0x000000ffff517224 */ /* 0x000fe200078e0a51 */
[----:B------:R1:W-:Y:S01]  /*38f0*/  STL [R1+0x4], R2 ;  /* 0x0000040201007387 */ /* 0x0003e20000100800 */
[C---:B------:R-:W-:Y:S01]  /*3900*/  VIADD R79, R0.reuse, 0x4a ;  /* 0x0000004a004f7836 */ /* 0x040fe20000000000 */
[----:B------:R-:W-:Y:S01]  /*3910*/  IABS R88, R80 ;  /* 0x0000005000587213 */ /* 0x000fe20000000000 */
[----:B------:R-:W-:Y:S01]  /*3920*/  IMAD R12, R15, R76, R12 ;  /* 0x0000004c0f0c7224 */ /* 0x000fe200078e020c */
[----:B------:R-:W-:Y:S01]  /*3930*/  STL [R1+0x1fb0], R80 ;  /* 0x001fb05001007387 */ /* 0x000fe20000100800 */
[----:B0-----:R-:W-:-:S02]  /*3940*/  VIADD R78, R0, 0x4b ;  /* 0x0000004b004e7836 */ /* 0x001fc40000000000 */
[C---:B------:R-:W-:Y:S01]  /*3950*/  VIADD R76, R0.reuse, 0x4c ;  /* 0x0000004c004c7836 */ /* 0x040fe20000000000 */
[----:B------:R0:W-:Y:S01]  /*3960*/  STL [R1+0x1fbc], R79 ;  /* 0x001fbc4f01007387 */ /* 0x0001e20000100800 */
[----:B------:R-:W-:Y:S01]  /*3970*/  IMAD R67, R15, R81, R67 ;  /* 0x000000510f437224 */ /* 0x000fe200078e0243 */
[----:B------:R-:W-:Y:S01]  /*3980*/  IABS R81, R79 ;  /* 0x0000004f00517213 */ /* 0x000fe20000000000 */
[----:B-1----:R-:W-:Y:S01]  /*3990*/  VIADD R2, R0, 0x4d ;  /* 0x0000004d00027836 */ /* 0x002fe20000000000 */
[----:B------:R-:W-:Y:S01]  /*39a0*/  STL [R1+0x1fb8], R78 ;  /* 0x001fb84e01007387 */ /* 0x000fe20000100800 */
[----:B------:R-:W-:-:S03]  /*39b0*/  IMAD.HI.U32 R89, R16, R88, RZ ;  /* 0x0000005810597227 */ /* 0x000fc600078e00ff */
[----:B------:R1:W-:Y:S01]  /*39c0*/  STL [R1+0x1fc4], R76 ;  /* 0x001fc44c01007387 */ /* 0x0003e20000100800 */
[C---:B------:R-:W-:Y:S01]  /*39d0*/  IMAD.HI.U32 R82, R16.reuse, R81, RZ ;  /* 0x0000005110527227 */ /* 0x040fe200078e00ff */
[----:B0-----:R-:W-:Y:S02]  /*39e0*/  IABS R79, R78 ;  /* 0x0000004e004f7213 */ /* 0x001fe40000000000 */
[----:B------:R-:W-:Y:S01]  /*39f0*/  IABS R13, R2 ;  /* 0x00000002000d7213 */ /* 0x000fe20000000000 */
[----:B------:R-:W-:Y:S01]  /*3a00*/  IMAD.MOV R89, RZ, RZ, -R89 ;  /* 0x000000ffff597224 */ /* 0x000fe200078e0a59 */
[----:B------:R0:W-:Y:S01]  /*3a10*/  STL [R1+0x1fc0], R2 ;  /* 0x001fc00201007387 */ /* 0x0001e20000100800 */
[----:B------:R-:W-:Y:S01]  /*3a20*/  IMAD.HI.U32 R80, R16, R79, RZ ;  /* 0x0000004f10507227 */ /* 0x000fe200078e00ff */
[----:B-1----:R-:W-:-:S03]  /*3a30*/  IABS R76, R76 ;  /* 0x0000004c004c7213 */ /* 0x002fc60000000000 */
[----:B------:R-:W-:Y:S02]  /*3a40*/  IMAD.MOV R82, RZ, RZ, -R82 ;  /* 0x000000ffff527224 */ /* 0x000fe400078e0a52 */
[----:B------:R-:W-:-:S04]  /*3a50*/  IMAD.HI.U32 R14, R16, R13, RZ ;  /* 0x0000000d100e7227 */ /* 0x000fc800078e00ff */
[----:B------:R-:W-:-:S04]  /*3a60*/  IMAD.HI.U32 R78, R16, R76, RZ ;  /* 0x0000004c104e7227 */ /* 0x000fc800078e00ff */
[----:B------:R-:W-:Y:S02]  /*3a70*/  IMAD.MOV R80, RZ, RZ, -R80 ;  /* 0x000000ffff507224 */ /* 0x000fe400078e0a50 */
[C---:B------:R-:W-:Y:S02]  /*3a80*/  IMAD R88, R15.reuse, R89, R88 ;  /* 0x000000590f587224 */ /* 0x040fe400078e0258 */
[----:B------:R-:W-:Y:S02]  /*3a90*/  IMAD.MOV R78, RZ, RZ, -R78 ;  /* 0x000000ffff4e7224 */ /* 0x000fe400078e0a4e */
[C---:B0-----:R-:W-:Y:S01]  /*3aa0*/  IMAD R2, R15.reuse, R82, R81 ;  /* 0x000000520f027224 */ /* 0x041fe200078e0251 */
[----:B------:R0:W-:Y:S01]  /*3ab0*/  STL [R1+0xc], R88 ;  /* 0x00000c5801007387 */ /* 0x0001e20000100800 */
[----:B------:R-:W-:Y:S02]  /*3ac0*/  IMAD.MOV R14, RZ, RZ, -R14 ;  /* 0x000000ffff0e7224 */ /* 0x000fe400078e0a0e */
[C---:B------:R-:W-:Y:S01]  /*3ad0*/  IMAD R79, R15.reuse, R80, R79 ;  /* 0x000000500f4f7224 */ /* 0x040fe200078e024f */
[----:B------:R1:W-:Y:S01]  /*3ae0*/  STL [R1+0x10], R2 ;  /* 0x0000100201007387 */ /* 0x0003e20000100800 */
[----:B------:R-:W-:-:S02]  /*3af0*/  IMAD R76, R15, R78, R76 ;  /* 0x0000004e0f4c7224 */ /* 0x000fc400078e024c */
[C---:B------:R-:W-:Y:S01]  /*3b00*/  VIADD R80, R0.reuse, 0x4e ;  /* 0x0000004e00507836 */ /* 0x040fe20000000000 */
[----:B------:R2:W-:Y:S01]  /*3b10*/  STL [R1+0x14], R79 ;  /* 0x0000144f01007387 */ /* 0x0005e20000100800 */
[----:B------:R-:W-:-:S03]  /*3b20*/  VIADD R78, R0, 0x50 ;  /* 0x00000050004e7836 */ /* 0x000fc60000000000 */
[----:B------:R3:W-:Y:S01]  /*3b30*/  STL [R1+0x18], R76 ;  /* 0x0000184c01007387 */ /* 0x0007e20000100800 */
[----:B0-----:R-:W-:Y:S01]  /*3b40*/  IABS R88, R80 ;  /* 0x0000005000587213 */ /* 0x001fe20000000000 */
[----:B-1----:R-:W-:Y:S01]  /*3b50*/  IMAD R2, R15, R14, R13 ;  /* 0x0000000e0f027224 */ /* 0x002fe200078e020d */
[----:B------:R-:W-:Y:S01]  /*3b60*/  IABS R14, R78 ;  /* 0x0000004e000e7213 */ /* 0x000fe20000000000 */
[----:B--2---:R-:W-:-:S03]  /*3b70*/  VIADD R79, R0, 0x4f ;  /* 0x0000004f004f7836 */ /* 0x004fc60000000000 */
[----:B------:R0:W-:Y:S01]  /*3b80*/  STL [R1+0x20], R2 ;  /* 0x0000200201007387 */ /* 0x0001e20000100800 */
[----:B------:R-:W-:-:S03]  /*3b90*/  IMAD.HI.U32 R89, R16, R88, RZ ;  /* 0x0000005810597227 */ /* 0x000fc600078e00ff */
[----:B------:R-:W-:Y:S01]  /*3ba0*/  STL [R1+0x1f9c], R80 ;  /* 0x001f9c5001007387 */ /* 0x000fe20000100800 */
[----:B---3--:R-:W-:Y:S01]  /*3bb0*/  VIADD R76, R0, 0x51 ;  /* 0x00000051004c7836 */ /* 0x008fe20000000000 */
[----:B------:R-:W-:Y:S01]  /*3bc0*/  IABS R13, R79 ;  /* 0x0000004f000d7213 */ /* 0x000fe20000000000 */
[----:B------:R-:W-:Y:S01]  /*3bd0*/  IMAD.MOV R89, RZ, RZ, -R89 ;  /* 0x000000ffff597224 */ /* 0x000fe200078e0a59 */
[----:B------:R-:W-:Y:S01]  /*3be0*/  STL [R1+0x1f98], R79 ;  /* 0x001f984f01007387 */ /* 0x000fe20000100800 */
[----:B------:R-:W-:-:S03]  /*3bf0*/  IMAD.HI.U32 R81, R16, R14, RZ ;  /* 0x0000000e10517227 */ /* 0x000fc600078e00ff */
[----:B------:R1:W-:Y:S01]  /*3c00*/  STL [R1+0x1fa4], R78 ;  /* 0x001fa44e01007387 */ /* 0x0003e20000100800 */
[----:B0-----:R-:W-:Y:S02]  /*3c10*/  VIADD R2, R0, 0x52 ;  /* 0x0000005200027836 */ /* 0x001fe40000000000 */
[----:B------:R-:W-:Y:S01]  /*3c20*/  IMAD.HI.U32 R82, R16, R13, RZ ;  /* 0x0000000d10527227 */ /* 0x000fe200078e00ff */
[----:B------:R0:W-:Y:S03]  /*3c30*/  STL [R1+0x1fa0], R76 ;  /* 0x001fa04c01007387 */ /* 0x0001e60000100800 */
[----:B------:R-:W-:Y:S01]  /*3c40*/  IMAD.MOV R82, RZ, RZ, -R82 ;  /* 0x000000ffff527224 */ /* 0x000fe200078e0a52 */
[----:B------:R2:W-:Y:S01]  /*3c50*/  STL [R1+0x1fa8], R2 ;  /* 0x001fa80201007387 */ /* 0x0005e20000100800 */
[----:B------:R-:W-:Y:S01]  /*3c60*/  IMAD.MOV R81, RZ, RZ, -R81 ;  /* 0x000000ffff517224 */ /* 0x000fe200078e0a51 */
[----:B-1----:R-:W-:Y:S01]  /*3c70*/  IABS R78, R2 ;  /* 0x00000002004e7213 */ /* 0x002fe20000000000 */
[----:B------:R-:W-:-:S02]  /*3c80*/  IMAD R13, R15, R82, R13 ;  /* 0x000000520f0d7224 */ /* 0x000fc400078e020d */
[----:B------:R-:W-:Y:S01]  /*3c90*/  VIADD R82, R0, 0x54 ;  /* 0x0000005400527836 */ /* 0x000fe20000000000 */
[----:B0-----:R-:W-:Y:S01]  /*3ca0*/  IABS R76, R76 ;  /* 0x0000004c004c7213 */ /* 0x001fe20000000000 */
[----:B------:R-:W-:-:S04]  /*3cb0*/  IMAD.HI.U32 R80, R16, R78, RZ ;  /* 0x0000004e10507227 */ /* 0x000fc800078e00ff */
[----:B------:R-:W-:-:S04]  /*3cc0*/  IMAD.HI.U32 R79, R16, R76, RZ ;  /* 0x0000004c104f7227 */ /* 0x000fc800078e00ff */
[C---:B--2---:R-:W-:Y:S02]  /*3cd0*/  IMAD R2, R15.reuse, R89, R88 ;  /* 0x000000590f027224 */ /* 0x044fe400078e0258 */
[----:B------:R-:W-:Y:S02]  /*3ce0*/  IMAD.MOV R79, RZ, RZ, -R79 ;  /* 0x000000ffff4f7224 */ /* 0x000fe400078e0a4f */
[C---:B------:R-:W-:Y:S01]  /*3cf0*/  VIADD R89, R0.reuse, 0x55 ;  /* 0x0000005500597836 */ /* 0x040fe20000000000 */
[----:B------:R0:W-:Y:S01]  /*3d00*/  STL [R1+0x8], R2 ;  /* 0x0000080201007387 */ /* 0x0001e20000100800 */
[C---:B------:R-:W-:Y:S02]  /*3d10*/  IMAD R76, R15.reuse, R79, R76 ;  /* 0x0000004f0f4c7224 */ /* 0x040fe400078e024c */
[----:B------:R-:W-:Y:S02]  /*3d20*/  IMAD R14, R15, R81, R14 ;  /* 0x000000510f0e7224 */ /* 0x000fe400078e020e */
[----:B------:R-:W-:Y:S01]  /*3d30*/  VIADD R88, R0, 0x56 ;  /* 0x0000005600587836 */ /* 0x000fe20000000000 */
[----:B------:R1:W-:Y:S01]  /*3d40*/  STL [R1+0x1c], R76 ;  /* 0x00001c4c01007387 */ /* 0x0003e20000100800 */
[----:B------:R-:W-:-:S02]  /*3d50*/  IMAD.MOV R80, RZ, RZ, -R80 ;  /* 0x000000ffff507224 */ /* 0x000fc400078e0a50 */
[C---:B------:R-:W-:Y:S02]  /*3d60*/  VIADD R81, R0.reuse, 0x57 ;  /* 0x0000005700517836 */ /* 0x040fe40000000000 */
[----:B0-----:R-:W-:Y:S02]  /*3d70*/  VIADD R2, R0, 0x53 ;  /* 0x0000005300027836 */ /* 0x001fe40000000000 */
[----:B------:R-:W-:Y:S01]  /*3d80*/  IMAD R78, R15, R80, R78 ;  /* 0x000000500f4e7224 */ /* 0x000fe200078e024e */
[----:B------:R-:W-:Y:S02]  /*3d90*/  IABS R80, R88 ;  /* 0x0000005800507213 */ /* 0x000fe40000000000 */
[----:B------:R-:W-:Y:S01]  /*3da0*/  STL [R1+0x1f80], R2 ;  /* 0x001f800201007387 */ /* 0x000fe20000100800 */
[----:B-1----:R-:W-:Y:S02]  /*3db0*/  IABS R76, R89 ;  /* 0x00000059004c7213 */ /* 0x002fe40000000000 */
[----:B------:R-:W-:Y:S01]  /*3dc0*/  IMAD.HI.U32 R90, R16, R80, RZ ;  /* 0x00000050105a7227 */ /* 0x000fe200078e00ff */
[----:B------:R0:W-:Y:S01]  /*3dd0*/  STL [R1+0x1f84], R82 ;  /* 0x001f845201007387 */ /* 0x0001e20000100800 */
[----:B------:R-:W-:-:S02]  /*3de0*/  IABS R79, R2 ;  /* 0x00000002004f7213 */ /* 0x000fc40000000000 */
[----:B------:R-:W-:Y:S01]  /*3df0*/  IMAD.MOV R90, RZ, RZ, -R90 ;  /* 0x000000ffff5a7224 */ /* 0x000fe200078e0a5a */
[----:B------:R1:W-:Y:S02]  /*3e00*/  STL [R1+0x1f88], R89 ;  /* 0x001f885901007387 */ /* 0x0003e40000100800 */
[C---:B------:R-:W-:Y:S02]  /*3e10*/  IMAD.HI.U32 R92, R16.reuse, R79, RZ ;  /* 0x0000004f105c7227 */ /* 0x040fe400078e00ff */
[----:B------:R2:W-:Y:S01]  /*3e20*/  STL [R1+0x1f8c], R88 ;  /* 0x001f8c5801007387 */ /* 0x0005e20000100800 */
[----:B0-----:R-:W-:Y:S01]  /*3e30*/  IABS R82, R82 ;  /* 0x0000005200527213 */ /* 0x001fe20000000000 */
[----:B------:R-:W-:Y:S02]  /*3e40*/  IMAD.MOV R92, RZ, RZ, -R92 ;  /* 0x000000ffff5c7224 */ /* 0x000fe400078e0a5c */
[----:B------:R0:W-:Y:S01]  /*3e50*/  STL [R1+0x1f90], R81 ;  /* 0x001f905101007387 */ /* 0x0001e20000100800 */
[----:B-1----:R-:W-:-:S04]  /*3e60*/  IMAD.HI.U32 R89, R16, R76, RZ ;  /* 0x0000004c10597227 */ /* 0x002fc800078e00ff */
[----:B--2---:R-:W-:Y:S01]  /*3e70*/  IMAD.HI.U32 R88, R16, R82, RZ ;  /* 0x0000005210587227 */ /* 0x004fe200078e00ff */
[----:B0-----:R-:W-:-:S03]  /*3e80*/  IABS R81, R81 ;  /* 0x0000005100517213 */ /* 0x001fc60000000000 */
[----:B------:R-:W-:Y:S02]  /*3e90*/  IMAD.MOV R88, RZ, RZ, -R88 ;  /* 0x000000ffff587224 */ /* 0x000fe400078e0a58 */
[----:B------:R-:W-:Y:S02]  /*3ea0*/  IMAD.MOV R89, RZ, RZ, -R89 ;  /* 0x000000ffff597224 */ /* 0x000fe400078e0a59 */
[----:B------:R-:W-:-:S04]  /*3eb0*/  IMAD.HI.U32 R91, R16, R81, RZ ;  /* 0x00000051105b7227 */ /* 0x000fc800078e00ff */
[----:B------:R-:W-:Y:S02]  /*3ec0*/  IMAD.MOV R91, RZ, RZ, -R91 ;  /* 0x000000ffff5b7224 */ /* 0x000fe400078e0a5b */
[C---:B------:R-:W-:Y:S02]  /*3ed0*/  IMAD R88, R15.reuse, R88, R82 ;  /* 0x000000580f587224 */ /* 0x040fe400078e0252 */
[C---:B------:R-:W-:Y:S02]  /*3ee0*/  IMAD R82, R15.reuse, R89, R76 ;  /* 0x000000590f527224 */ /* 0x040fe400078e024c */
[C---:B------:R-:W-:Y:S01]  /*3ef0*/  IMAD R76, R15.reuse, R90, R80 ;  /* 0x0000005a0f4c7224 */ /* 0x040fe200078e0250 */
[----:B------:R0:W-:Y:S01]  /*3f00*/  STL [R1+0x24], R88 ;  /* 0x0000245801007387 */ /* 0x0001e20000100800 */
[C---:B------:R-:W-:Y:S02]  /*3f10*/  IMAD R80, R15.reuse, R91, R81 ;  /* 0x0000005b0f507224 */ /* 0x040fe400078e0251 */
[----:B------:R-:W-:Y:S01]  /*3f20*/  VIADD R89, R0, 0x74 ;  /* 0x0000007400597836 */ /* 0x000fe20000000000 */
[----:B------:R1:W-:Y:S01]  /*3f30*/  STL [R1+0x28], R82 ;  /* 0x0000285201007387 */ /* 0x0003e20000100800 */
[----:B------:R-:W-:-:S03]  /*3f40*/  IMAD R79, R15, R92, R79 ;  /* 0x0000005c0f4f7224 */ /* 0x000fc600078e024f */
[----:B------:R2:W-:Y:S01]  /*3f50*/  STL [R1+0x2c], R76 ;  /* 0x00002c4c01007387 */ /* 0x0005e20000100800 */
[----:B------:R-:W-:Y:S01]  /*3f60*/  IABS R81, R89 ;  /* 0x0000005900517213 */ /* 0x000fe20000000000 */
[C---:B0-----:R-:W-:Y:S02]  /*3f70*/  VIADD R88, R0.reuse, 0x71 ;  /* 0x0000007100587836 */ /* 0x041fe40000000000 */
[----:B------:R0:W-:Y:S01]  /*3f80*/  STL [R1+0x30], R80 ;  /* 0x0000305001007387 */ /* 0x0001e20000100800 */
[----:B-1----:R-:W-:-:S03]  /*3f90*/  VIADD R82, R0, 0x75 ;  /* 0x0000007500527836 */ /* 0x002fc60000000000 */
[----:B------:R1:W-:Y:S01]  /*3fa0*/  STL [R1+0x20a4], R88 ;  /* 0x0020a45801007387 */ /* 0x0003e20000100800 */
[----:B------:R-:W-:-:S04]  /*3fb0*/  IMAD.HI.U32 R92, R16, R81, RZ ;  /* 0x00000051105c7227 */ /* 0x000fc800078e00ff */
[C---:B--2---:R-:W-:Y:S02]  /*3fc0*/  VIADD R76, R0.reuse, 0x72 ;  /* 0x00000072004c7836 */ /* 0x044fe40000000000 */
[----:B0-----:R-:W-:Y:S02]  /*3fd0*/  VIADD R80, R0, 0x73 ;  /* 0x0000007300507836 */ /* 0x001fe40000000000 */
[----:B------:R-:W-:Y:S01]  /*3fe0*/  IMAD.MOV R92, RZ, RZ, -R92 ;  /* 0x000000ffff5c7224 */ /* 0x000fe200078e0a5c */
[----:B------:R0:W-:Y:S01]  /*3ff0*/  STL [R1+0x20ac], R76 ;  /* 0x0020ac4c01007387 */ /* 0x0001e20000100800 */
[----:B-1----:R-:W-:-:S03]  /*4000*/  IABS R88, R88 ;  /* 0x0000005800587213 */ /* 0x002fc60000000000 */
[----:B------:R1:W-:Y:S02]  /*4010*/  STL [R1+0x20b8], R80 ;  /* 0x0020b85001007387 */ /* 0x0003e40000100800 */
[C---:B------:R-:W-:Y:S02]  /*4020*/  IMAD.HI.U32 R91, R16.reuse, R88, RZ ;  /* 0x00000058105b7227 */ /* 0x040fe400078e00ff */
[----:B------:R-:W-:Y:S01]  /*4030*/  STL [R1+0x20c8], R89 ;  /* 0x0020c85901007387 */ /* 0x000fe20000100800 */
[----:B0-----:R-:W-:Y:S01]  /*4040*/  IABS R76, R76 ;  /* 0x0000004c004c7213 */ /* 0x001fe20000000000 */
[----:B------:R-:W-:Y:S02]  /*4050*/  IMAD.MOV R91, RZ, RZ, -R91 ;  /* 0x000000ffff5b7224 */ /* 0x000fe400078e0a5b */
[----:B------:R0:W-:Y:S01]  /*4060*/  STL [R1+0x20dc], R82 ;  /* 0x0020dc5201007387 */ /* 0x0001e20000100800 */
[----:B-1----:R-:W-:Y:S01]  /*4070*/  IABS R80, R80 ;  /* 0x0000005000507213 */ /* 0x002fe20000000000 */
[----:B------:R-:W-:-:S04]  /*4080*/  IMAD.HI.U32 R90, R16, R76, RZ ;  /* 0x0000004c105a7227 */ /* 0x000fc800078e00ff */
[----:B------:R-:W-:Y:S01]  /*4090*/  IMAD.HI.U32 R93, R16, R80, RZ ;  /* 0x00000050105d7227 */ /* 0x000fe200078e00ff */
        /* <DEDUP_REMOVED lines=8> */
[----:B------:R-:W-:Y:S01]  /*4120*/  STL [R1+0x40], R91 ;  /* 0x0000405b01007387 */ /* 0x000fe20000100800 */
[C---:B------:R-:W-:Y:S02]  /*4130*/  IMAD R76, R15.reuse, R92, R81 ;  /* 0x0000005c0f4c7224 */ /* 0x040fe400078e0251 */
[----:B------:R-:W-:Y:S01]  /*4140*/  IMAD R80, R15, R89, R82 ;  /* 0x000000590f507224 */ /* 0x000fe200078e0252 */
[----:B------:R0:W-:Y:S01]  /*4150*/  STL [R1+0x44], R90 ;  /* 0x0000445a01007387 */ /* 0x0001e20000100800 */
[----:B------:R-:W-:-:S03]  /*4160*/  VIADD R81, R0, 0x79 ;  /* 0x0000007900517836 */ /* 0x000fc60000000000 */
[----:B------:R1:W-:Y:S04]  /*4170*/  STL [R1+0x4c], R88 ;  /* 0x00004c5801007387 */ /* 0x0003e80000100800 */
[----:B------:R2:W-:Y:S01]  /*4180*/  STL [R1+0x48], R76 ;  /* 0x0000484c01007387 */ /* 0x0005e20000100800 */
[----:B0-----:R-:W-:-:S03]  /*4190*/  VIADD R90, R0, 0x7a ;  /* 0x0000007a005a7836 */ /* 0x001fc60000000000 */
[----:B------:R0:W-:Y:S01]  /*41a0*/  STL [R1+0x58], R80 ;  /* 0x0000585001007387 */ /* 0x0001e20000100800 */
[C---:B-1----:R-:W-:Y:S01]  /*41b0*/  VIADD R88, R0.reuse, 0x76 ;  /* 0x0000007600587836 */ /* 0x042fe20000000000 */
[----:B------:R-:W-:Y:S01]  /*41c0*/  IABS R82, R90 ;  /* 0x0000005a00527213 */ /* 0x000fe20000000000 */
[----:B--2---:R-:W-:-:S03]  /*41d0*/  VIADD R76, R0, 0x77 ;  /* 0x00000077004c7836 */ /* 0x004fc60000000000 */
[----:B------:R1:W-:Y:S01]  /*41e0*/  STL [R1+0x20a8], R88 ;  /* 0x0020a85801007387 */ /* 0x0003e20000100800 */
[----:B------:R-:W-:-:S03]  /*41f0*/  IMAD.HI.U32 R89, R16, R82, RZ ;  /* 0x0000005210597227 */ /* 0x000fc600078e00ff */
[----:B------:R2:W-:Y:S01]  /*4200*/  STL [R1+0x20b4], R76 ;  /* 0x0020b44c01007387 */ /* 0x0005e20000100800 */
[----:B0-----:R-:W-:Y:S02]  /*4210*/  VIADD R80, R0, 0x78 ;  /* 0x0000007800507836 */ /* 0x001fe40000000000 */
[----:B------:R-:W-:Y:S01]  /*4220*/  IMAD.MOV R89, RZ, RZ, -R89 ;  /* 0x000000ffff597224 */ /* 0x000fe200078e0a59 */
[----:B-1----:R-:W-:Y:S02]  /*4230*/  IABS R88, R88 ;  /* 0x0000005800587213 */ /* 0x002fe40000000000 */
[----:B------:R0:W-:Y:S01]  /*4240*/  STL [R1+0x20c4], R80 ;  /* 0x0020c45001007387 */ /* 0x0001e20000100800 */
[----:B--2---:R-:W-:-:S03]  /*4250*/  IABS R76, R76 ;  /* 0x0000004c004c7213 */ /* 0x004fc60000000000 */
[----:B------:R1:W-:Y:S01]  /*4260*/  STL [R1+0x20d8], R81 ;  /* 0x0020d85101007387 */ /* 0x0003e20000100800 */
[----:B------:R-:W-:-:S03]  /*4270*/  IMAD.HI.U32 R91, R16, R88, RZ ;  /* 0x00000058105b7227 */ /* 0x000fc600078e00ff */
[----:B------:R2:W-:Y:S01]  /*4280*/  STL [R1+0x20f0], R90 ;  /* 0x0020f05a01007387 */ /* 0x0005e20000100800 */
[----:B------:R-:W-:Y:S01]  /*4290*/  IMAD.MOV R91, RZ, RZ, -R91 ;  /* 0x000000ffff5b7224 */ /* 0x000fe200078e0a5b */
[----:B0-----:R-:W-:-:S03]  /*42a0*/  IABS R80, R80 ;  /* 0x0000005000507213 */ /* 0x001fc60000000000 */
[----:B------:R-:W-:Y:S01]  /*42b0*/  IMAD R91, R15, R91, R88 ;  /* 0x0000005b0f5b7224 */ /* 0x000fe200078e0258 */
[----:B-1----:R-:W-:Y:S01]  /*42c0*/  IABS R81, R81 ;  /* 0x0000005100517213 */ /* 0x002fe20000000000 */
[----:B------:R-:W-:-:S03]  /*42d0*/  IMAD.HI.U32 R93, R16, R80, RZ ;  /* 0x00000050105d7227 */ /* 0x000fc600078e00ff */
[----:B------:R-:W-:Y:S01]  /*42e0*/  STL [R1+0x54], R91 ;  /* 0x0000545b01007387 */ /* 0x000fe20000100800 */
[----:B--2---:R-:W-:-:S04]  /*42f0*/  IMAD.HI.U32 R90, R16, R76, RZ ;  /* 0x0000004c105a7227 */ /* 0x004fc800078e00ff */
[----:B------:R-:W-:-:S04]  /*4300*/  IMAD.HI.U32 R92, R16, R81, RZ ;  /* 0x00000051105c7227 */ /* 0x000fc800078e00ff */
[----:B------:R-:W-:Y:S02]  /*4310*/  IMAD.MOV R90, RZ, RZ, -R90 ;  /* 0x000000ffff5a7224 */ /* 0x000fe400078e0a5a */
[----:B------:R-:W-:Y:S02]  /*4320*/  IMAD.MOV R93, RZ, RZ, -R93 ;  /* 0x000000ffff5d7224 */ /* 0x000fe400078e0a5d */
[----:B------:R-:W-:Y:S02]  /*4330*/  IMAD.MOV R92, RZ, RZ, -R92 ;  /* 0x000000ffff5c7224 */ /* 0x000fe400078e0a5c */
[C---:B------:R-:W-:Y:S02]  /*4340*/  IMAD R90, R15.reuse, R90, R76 ;  /* 0x0000005a0f5a7224 */ /* 0x040fe400078e024c */
[C---:B------:R-:W-:Y:S02]  /*4350*/  IMAD R88, R15.reuse, R93, R80 ;  /* 0x0000005d0f587224 */ /* 0x040fe400078e0250 */
[C---:B------:R-:W-:Y:S01]  /*4360*/  IMAD R76, R15.reuse, R92, R81 ;  /* 0x0000005c0f4c7224 */ /* 0x040fe200078e0251 */
[----:B------:R0:W-:Y:S01]  /*4370*/  STL [R1+0x50], R90 ;  /* 0x0000505a01007387 */ /* 0x0001e20000100800 */
[----:B------:R-:W-:-:S02]  /*4380*/  IMAD R80, R15, R89, R82 ;  /* 0x000000590f507224 */ /* 0x000fc400078e0252 */
[C---:B------:R-:W-:Y:S01]  /*4390*/  VIADD R81, R0.reuse, 0x7e ;  /* 0x0000007e00517836 */ /* 0x040fe20000000000 */
        /* <DEDUP_REMOVED lines=1737> */
[----:B------:R-:W-:-:S04]  /*b030*/  IMAD.HI.U32 R93, R16, R80, RZ ;  /* 0x00000050105d7227 */ /* 0x000fc800078e00ff */
[----:B--2---:R-:W-:-:S04]  /*b040*/  IMAD.HI.U32 R90, R16, R76, RZ ;  /* 0x0000004c105a7227 */ /* 0x004fc800078e00ff */
[----:B------:R-:W-:Y:S02]  /*b050*/  IMAD.MOV R90, RZ, RZ, -R90 ;  /* 0x000000ffff5a7224 */ /* 0x000fe400078e0a5a */
[----:B------:R-:W-:-:S04]  /*b060*/  IMAD.HI.U32 R92, R16, R81, RZ ;  /* 0x00000051105c7227 */ /* 0x000fc800078e00ff */
[----:B------:R-:W-:Y:S02]  /*b070*/  IMAD.MOV R93, RZ, RZ, -R93 ;  /* 0x000000ffff5d7224 */ /* 0x000fe400078e0a5d */
[C---:B------:R-:W-:Y:S02]  /*b080*/  IMAD R76, R15.reuse, R90, R76 ;  /* 0x0000005a0f4c7224 */ /* 0x040fe400078e024c */
[----:B------:R-:W-:Y:S02]  /*b090*/  IMAD.MOV R92, RZ, RZ, -R92 ;  /* 0x000000ffff5c7224 */ /* 0x000fe400078e0a5c */
[----:B------:R-:W-:Y:S02]  /*b0a0*/  IMAD.MOV.U32 R88, RZ, RZ, R85 ;  /* 0x000000ffff587224 */ /* 0x000fe400078e0055 */
[----:B------:R-:W2:Y:S01]  /*b0b0*/  LDL.LU R85, [R1+0x25fc] ;  /* 0x0025fc0001557983 */ /* 0x000ea20000300800 */
[C---:B------:R-:W-:Y:S02]  /*b0c0*/  IMAD R90, R15.reuse, R93, R80 ;  /* 0x0000005d0f5a7224 */ /* 0x040fe400078e0250 */
[----:B------:R-:W-:Y:S01]  /*b0d0*/  IMAD R80, R15, R92, R81 ;  /* 0x0000005c0f507224 */ /* 0x000fe200078e0251 */
[----:B------:R-:W-:Y:S01]  /*b0e0*/  STL [R1+0x440], R91 ;  /* 0x0004405b01007387 */ /* 0x000fe20000100800 */
[----:B------:R-:W-:-:S02]  /*b0f0*/  IMAD.MOV.U32 R81, RZ, RZ, R87 ;  /* 0x000000ffff517224 */ /* 0x000fc400078e0057 */
[----:B------:R-:W-:Y:S01]  /*b100*/  IMAD.MOV.U32 R93, RZ, RZ, R88 ;  /* 0x000000ffff5d7224 */ /* 0x000fe200078e0058 */
[----:B------:R0:W-:Y:S01]  /*b110*/  STL [R1+0x450], R76 ;  /* 0x0004504c01007387 */ /* 0x0001e20000100800 */
[----:B------:R-:W-:Y:S01]  /*b120*/  @!P2 IMAD.MOV R81, RZ, RZ, -R81 ;  /* 0x000000ffff51a224 */ /* 0x000fe200078e0a51 */
[C---:B------:R-:W-:Y:S02]  /*b130*/  ISETP.GT.U32.AND P2, PT, R15.reuse, R83, PT ;  /* 0x000000530f00720c */ /* 0x040fe40003f44070 */
[----:B------:R1:W-:Y:S04]  /*b140*/  STL [R1+0x44c], R90 ;  /* 0x00044c5a01007387 */ /* 0x0003e80000100800 */
[----:B------:R3:W-:Y:S01]  /*b150*/  STL [R1+0x46c], R80 ;  /* 0x00046c5001007387 */ /* 0x0007e20000100800 */
[----:B0-----:R-:W-:-:S02]  /*b160*/  IMAD R76, R15, R89, R82 ;  /* 0x000000590f4c7224 */ /* 0x001fc400078e0252 */
[C---:B------:R-:W-:Y:S02]  /*b170*/  VIADD R82, R0.reuse, 0x179 ;  /* 0x0000017900527836 */ /* 0x040fe40000000000 */
[C---:B-1----:R-:W-:Y:S01]  /*b180*/  VIADD R90, R0.reuse, 0x175 ;  /* 0x00000175005a7836 */ /* 0x042fe20000000000 */
[----:B------:R0:W-:Y:S01]  /*b190*/  STL [R1+0x470], R76 ;  /* 0x0004704c01007387 */ /* 0x0001e20000100800 */
[----:B------:R-:W-:Y:S02]  /*b1a0*/  @!P2 IMAD.IADD R83, R83, 0x1, -R15 ;  /* 0x000000015353a824 */ /* 0x000fe400078e0a0f */
[C---:B---3--:R-:W-:Y:S01]  /*b1b0*/  VIADD R80, R0.reuse, 0x177 ;  /* 0x0000017700507836 */ /* 0x048fe20000000000 */
[----:B------:R1:W-:Y:S01]  /*b1c0*/  STL [R1+0x24f8], R90 ;  /* 0x0024f85a01007387 */ /* 0x0003e20000100800 */
[----:B------:R-:W-:Y:S02]  /*b1d0*/  IABS R87, R90 ;  /* 0x0000005a00577213 */ /* 0x000fe40000000000 */
[----:B------:R-:W-:Y:S01]  /*b1e0*/  ISETP.GT.U32.AND P2, PT, R15, R83, PT ;  /* 0x000000530f00720c */ /* 0x000fe20003f44070 */
[----:B0-----:R-:W-:-:S02]  /*b1f0*/  VIADD R76, R0, 0x176 ;  /* 0x00000176004c7836 */ /* 0x001fc40000000000 */
[----:B-1----:R-:W-:-:S03]  /*b200*/  IMAD.HI.U32 R90, R16, R87, RZ ;  /* 0x00000057105a7227 */ /* 0x002fc600078e00ff */
[----:B------:R0:W-:Y:S01]  /*b210*/  STL [R1+0x24fc], R76 ;  /* 0x0024fc4c01007387 */ /* 0x0001e20000100800 */
[----:B------:R-:W-:-:S03]  /*b220*/  IMAD.MOV R90, RZ, RZ, -R90 ;  /* 0x000000ffff5a7224 */ /* 0x000fc600078e0a5a */
[----:B------:R1:W-:Y:S03]  /*b230*/  STL [R1+0xa8], R81 ;  /* 0x0000a85101007387 */ /* 0x0003e60000100800 */
[----:B------:R-:W-:Y:S01]  /*b240*/  @!P2 IMAD.IADD R83, R83, 0x1, -R15 ;  /* 0x000000015353a824 */ /* 0x000fe200078e0a0f */
[C---:B------:R-:W-:Y:S01]  /*b250*/  ISETP.GT.U32.AND P2, PT, R15.reuse, R86, PT ;  /* 0x000000560f00720c */ /* 0x040fe20003f44070 */
[----:B------:R-:W-:Y:S01]  /*b260*/  IMAD R90, R15, R90, R87 ;  /* 0x0000005a0f5a7224 */ /* 0x000fe200078e0257 */
[----:B------:R3:W-:Y:S01]  /*b270*/  STL [R1+0x2500], R80 ;  /* 0x0025005001007387 */ /* 0x0007e20000100800 */
[----:B0-----:R-:W-:Y:S01]  /*b280*/  IABS R76, R76 ;  /* 0x0000004c004c7213 */ /* 0x001fe20000000000 */
[----:B-1----:R-:W-:-:S04]  /*b290*/  VIADD R81, R0, 0x178 ;  /* 0x0000017800517836 */ /* 0x002fc80000000000 */
[C---:B------:R-:W-:Y:S01]  /*b2a0*/  IMAD.HI.U32 R89, R16.reuse, R76, RZ ;  /* 0x0000004c10597227 */ /* 0x040fe200078e00ff */
[----:B---3--:R-:W-:Y:S01]  /*b2b0*/  IABS R80, R80 ;  /* 0x0000005000507213 */ /* 0x008fe20000000000 */
[----:B------:R0:W-:Y:S02]  /*b2c0*/  STL [R1+0x2504], R81 ;  /* 0x0025045101007387 */ /* 0x0001e40000100800 */
[----:B------:R-:W-:Y:S02]  /*b2d0*/  IMAD.MOV R89, RZ, RZ, -R89 ;  /* 0x000000ffff597224 */ /* 0x000fe400078e0a59 */
[----:B------:R1:W-:Y:S01]  /*b2e0*/  STL [R1+0x2508], R82 ;  /* 0x0025085201007387 */ /* 0x0003e20000100800 */
[----:B------:R-:W-:-:S03]  /*b2f0*/  IMAD.HI.U32 R92, R16, R80, RZ ;  /* 0x00000050105c7227 */ /* 0x000fc600078e00ff */
[----:B------:R-:W-:Y:S01]  /*b300*/  STL [R1+0x45c], R90 ;  /* 0x00045c5a01007387 */ /* 0x000fe20000100800 */
[----:B------:R-:W-:Y:S01]  /*b310*/  IMAD.MOV R92, RZ, RZ, -R92 ;  /* 0x000000ffff5c7224 */ /* 0x000fe200078e0a5c */
[----:B0-----:R-:W-:Y:S01]  /*b320*/  IABS R81, R81 ;  /* 0x0000005100517213 */ /* 0x001fe20000000000 */
[C---:B------:R-:W-:Y:S02]  /*b330*/  IMAD R76, R15.reuse, R89, R76 ;  /* 0x000000590f4c7224 */ /* 0x040fe400078e024c */
[----:B------:R-:W-:Y:S01]  /*b340*/  IMAD R87, R15, R92, R80 ;  /* 0x0000005c0f577224 */ /* 0x000fe200078e0250 */
[----:B-1----:R-:W-:Y:S01]  /*b350*/  IABS R82, R82 ;  /* 0x0000005200527213 */ /* 0x002fe20000000000 */
[C---:B------:R-:W-:Y:S01]  /*b360*/  IMAD.HI.U32 R91, R16.reuse, R81, RZ ;  /* 0x00000051105b7227 */ /* 0x040fe200078e00ff */
[----:B------:R0:W-:Y:S03]  /*b370*/  STL [R1+0x458], R76 ;  /* 0x0004584c01007387 */ /* 0x0001e60000100800 */
[----:B------:R-:W-:Y:S01]  /*b380*/  IMAD.HI.U32 R88, R16, R82, RZ ;  /* 0x0000005210587227 */ /* 0x000fe200078e00ff */
[----:B------:R1:W-:Y:S03]  /*b390*/  STL [R1+0x480], R87 ;  /* 0x0004805701007387 */ /* 0x0003e60000100800 */
[----:B------:R-:W-:-:S02]  /*b3a0*/  IMAD.MOV R91, RZ, RZ, -R91 ;  /* 0x000000ffff5b7224 */ /* 0x000fc400078e0a5b */
[----:B------:R-:W-:Y:S02]  /*b3b0*/  IMAD.MOV R88, RZ, RZ, -R88 ;  /* 0x000000ffff587224 */ /* 0x000fe400078e0a58 */
[C---:B------:R-:W-:Y:S02]  /*b3c0*/  IMAD R80, R15.reuse, R91, R81 ;  /* 0x0000005b0f507224 */ /* 0x040fe400078e0251 */
[----:B0-----:R-:W-:Y:S02]  /*b3d0*/  IMAD R76, R15, R88, R82 ;  /* 0x000000580f4c7224 */ /* 0x001fe400078e0252 */
[C---:B------:R-:W-:Y:S01]  /*b3e0*/  VIADD R90, R0.reuse, 0x17a ;  /* 0x0000017a005a7836 */ /* 0x040fe20000000000 */
[----:B------:R0:W-:Y:S01]  /*b3f0*/  STL [R1+0x47c], R80 ;  /* 0x00047c5001007387 */ /* 0x0001e20000100800 */
[C---:B-1----:R-:W-:Y:S02]  /*b400*/  VIADD R87, R0.reuse, 0x17c ;  /* 0x0000017c00577836 */ /* 0x042fe40000000000 */
[----:B------:R-:W-:Y:S01]  /*b410*/  IMAD.MOV.U32 R89, RZ, RZ, R83 ;  /* 0x000000ffff597224 */ /* 0x000fe200078e0053 */
[----:B------:R1:W-:Y:S01]  /*b420*/  STL [R1+0x4a8], R76 ;  /* 0x0004a84c01007387 */ /* 0x0003e20000100800 */
[----:B------:R-:W-:Y:S01]  /*b430*/  IABS R83, R90 ;  /* 0x0000005a00537213 */ /* 0x000fe20000000000 */
[----:B------:R-:W-:-:S02]  /*b440*/  VIADD R81, R0, 0x17e ;  /* 0x0000017e00517836 */ /* 0x000fc40000000000 */
[----:B------:R-:W-:Y:S01]  /*b450*/  STL [R1+0x24e4], R90 ;  /* 0x0024e45a01007387 */ /* 0x000fe20000100800 */
[----:B------:R-:W-:Y:S02]  /*b460*/  @!P6 IMAD.MOV R89, RZ, RZ, -R89 ;  /* 0x000000ffff59e224 */ /* 0x000fe400078e0a59 */
[C---:B0-----:R-:W-:Y:S02]  /*b470*/  VIADD R80, R0.reuse, 0x17d ;  /* 0x0000017d00507836 */ /* 0x041fe40000000000 */
[----:B-1----:R-:W-:-:S05]  /*b480*/  VIADD R76, R0, 0x17b ;  /* 0x0000017b004c7836 */ /* 0x002fca0000000000 */
[----:B------:R0:W-:Y:S04]  /*b490*/  STL [R1+0x24e8], R76 ;  /* 0x0024e84c01007387 */ /* 0x0001e80000100800 */
[----:B------:R-:W-:Y:S04]  /*b4a0*/  STL [R1+0x24ec], R87 ;  /* 0x0024ec5701007387 */ /* 0x000fe80000100800 */
[----:B------:R1:W-:Y:S04]  /*b4b0*/  STL [R1+0x24f0], R80 ;  /* 0x0024f05001007387 */ /* 0x0003e80000100800 */
[----:B------:R-:W3:Y:S01]  /*b4c0*/  LDL R92, [R1+0x38] ;  /* 0x00003800015c7983 */ /* 0x000ee20000100800 */
[----:B0-----:R-:W-:Y:S01]  /*b4d0*/  IABS R76, R76 ;  /* 0x0000004c004c7213 */ /* 0x001fe20000000000 */
[C---:B------:R-:W-:Y:S01]  /*b4e0*/  IMAD.HI.U32 R90, R16.reuse, R83, RZ ;  /* 0x00000053105a7227 */ /* 0x040fe200078e00ff */
[----:B------:R-:W-:Y:S01]  /*b4f0*/  ISETP.GT.U32.AND P6, PT, R15, R84, PT ;  /* 0x000000540f00720c */ /* 0x000fe20003fc4070 */
[----:B------:R0:W-:Y:S01]  /*b500*/  STL [R1+0x24f4], R81 ;  /* 0x0024f45101007387 */ /* 0x0001e20000100800 */
[----:B------:R-:W-:Y:S01]  /*b510*/  IABS R82, R87 ;  /* 0x0000005700527213 */ /* 0x000fe20000000000 */
[----:B------:R-:W-:Y:S01]  /*b520*/  IMAD.HI.U32 R91, R16, R76, RZ ;  /* 0x0000004c105b7227 */ /* 0x000fe200078e00ff */
[----:B-1----:R-:W-:Y:S01]  /*b530*/  IABS R80, R80 ;  /* 0x0000005000507213 */ /* 0x002fe20000000000 */
[----:B------:R1:W-:Y:S02]  /*b540*/  STL [R1+0x70], R89 ;  /* 0x0000705901007387 */ /* 0x0003e40000100800 */
[----:B------:R-:W-:-:S02]  /*b550*/  IMAD.MOV R90, RZ, RZ, -R90 ;  /* 0x000000ffff5a7224 */ /* 0x000fc400078e0a5a */
[----:B------:R-:W-:Y:S02]  /*b560*/  IMAD.MOV R91, RZ, RZ, -R91 ;  /* 0x000000ffff5b7224 */ /* 0x000fe400078e0a5b */
[----:B------:R-:W-:Y:S01]  /*b570*/  IMAD.HI.U32 R87, R16, R82, RZ ;  /* 0x0000005210577227 */ /* 0x000fe200078e00ff */
[----:B0-----:R-:W-:-:S03]  /*b580*/  IABS R81, R81 ;  /* 0x0000005100517213 */ /* 0x001fc60000000000 */
[----:B------:R-:W-:-:S04]  /*b590*/  IMAD.HI.U32 R88, R16, R80, RZ ;  /* 0x0000005010587227 */ /* 0x000fc800078e00ff */
[C---:B------:R-:W-:Y:S02]  /*b5a0*/  IMAD R83, R15.reuse, R90, R83 ;  /* 0x0000005a0f537224 */ /* 0x040fe400078e0253 */
[C---:B------:R-:W-:Y:S02]  /*b5b0*/  IMAD R76, R15.reuse, R91, R76 ;  /* 0x0000005b0f4c7224 */ /* 0x040fe400078e024c */
[----:B------:R-:W-:Y:S01]  /*b5c0*/  IMAD.MOV R87, RZ, RZ, -R87 ;  /* 0x000000ffff577224 */ /* 0x000fe200078e0a57 */
[----:B------:R0:W-:Y:S01]  /*b5d0*/  STL [R1+0x494], R83 ;  /* 0x0004945301007387 */ /* 0x0001e20000100800 */
[----:B------:R-:W-:Y:S02]  /*b5e0*/  @!P6 IMAD.IADD R84, R84, 0x1, -R15 ;  /* 0x000000015454e824 */ /* 0x000fe400078e0a0f */
[----:B------:R-:W-:Y:S01]  /*b5f0*/  IMAD.MOV R88, RZ, RZ, -R88 ;  /* 0x000000ffff587224 */ /* 0x000fe200078e0a58 */
[----:B------:R4:W-:Y:S01]  /*b600*/  STL [R1+0x4a0], R76 ;  /* 0x0004a04c01007387 */ /* 0x0009e20000100800 */
[----:B-1----:R-:W-:Y:S01]  /*b610*/  IMAD.HI.U32 R89, R16, R81, RZ ;  /* 0x0000005110597227 */ /* 0x002fe200078e00ff */
[----:B------:R-:W-:-:S03]  /*b620*/  ISETP.GT.U32.AND P6, PT, R15, R84, PT ;  /* 0x000000540f00720c */ /* 0x000fc60003fc4070 */
[C---:B------:R-:W-:Y:S02]  /*b630*/  IMAD R82, R15.reuse, R87, R82 ;  /* 0x000000570f527224 */ /* 0x040fe400078e0252 */
[----:B------:R-:W-:Y:S02]  /*b640*/  IMAD.MOV R89, RZ, RZ, -R89 ;  /* 0x000000ffff597224 */ /* 0x000fe400078e0a59 */
[C---:B0-----:R-:W-:Y:S01]  /*b650*/  VIADD R83, R0.reuse, 0x183 ;  /* 0x0000018300537836 */ /* 0x041fe20000000000 */
[----:B------:R0:W-:Y:S01]  /*b660*/  STL [R1+0x498], R82 ;  /* 0x0004985201007387 */ /* 0x0001e20000100800 */
[----:B----4-:R-:W-:Y:S02]  /*b670*/  IMAD R76, R15, R88, R80 ;  /* 0x000000580f4c7224 */ /* 0x010fe400078e0250 */
[----:B------:R-:W-:Y:S02]  /*b680*/  VIADD R80, R0, 0x17f ;  /* 0x0000017f00507836 */ /* 0x000fe40000000000 */
[--C-:B------:R-:W-:Y:S01]  /*b690*/  @!P6 IMAD.IADD R84, R84, 0x1, -R15.reuse ;  /* 0x000000015454e824 */ /* 0x100fe200078e0a0f */
[----:B------:R1:W-:Y:S01]  /*b6a0*/  STL [R1+0x4bc], R76 ;  /* 0x0004bc4c01007387 */ /* 0x0003e20000100800 */
[----:B------:R-:W-:-:S02]  /*b6b0*/  @!P2 IMAD.IADD R86, R86, 0x1, -R15 ;  /* 0x000000015656a824 */ /* 0x000fc400078e0a0f */
[----:B------:R-:W-:Y:S02]  /*b6c0*/  IMAD.MOV.U32 R90, RZ, RZ, R93 ;  /* 0x000000ffff5a7224 */ /* 0x000fe400078e005d */
[----:B0-----:R-:W-:Y:S01]  /*b6d0*/  VIADD R82, R0, 0x181 ;  /* 0x0000018100527836 */ /* 0x001fe20000000000 */
[C---:B------:R-:W-:Y:S01]  /*b6e0*/  ISETP.GT.U32.AND P2, PT, R15.reuse, R86, PT ;  /* 0x000000560f00720c */ /* 0x040fe20003f44070 */
[----:B-1----:R-:W-:Y:S01]  /*b6f0*/  IMAD R76, R15, R89, R81 ;  /* 0x000000590f4c7224 */ /* 0x002fe200078e0251 */
[----:B------:R-:W-:-:S04]  /*b700*/  IABS R81, R80 ;  /* 0x0000005000517213 */ /* 0x000fc80000000000 */
[----:B------:R0:W-:Y:S01]  /*b710*/  STL [R1+0x4b8], R76 ;  /* 0x0004b84c01007387 */ /* 0x0001e20000100800 */
[----:B------:R-:W-:-:S03]  /*b720*/  IMAD.HI.U32 R87, R16, R81, RZ ;  /* 0x0000005110577227 */ /* 0x000fc600078e00ff */
[----:B------:R1:W-:Y:S01]  /*b730*/  STL [R1+0x24d0], R80 ;  /* 0x0024d05001007387 */ /* 0x0003e20000100800 */
[----:B------:R-:W-:Y:S02]  /*b740*/  IMAD.MOV R87, RZ, RZ, -R87 ;  /* 0x000000ffff577224 */ /* 0x000fe400078e0a57 */
[----:B------:R-:W-:Y:S02]  /*b750*/  @!P2 IMAD.IADD R86, R86, 0x1, -R15 ;  /* 0x000000015656a824 */ /* 0x000fe400078e0a0f */
[----:B------:R-:W-:Y:S02]  /*b760*/  IMAD R81, R15, R87, R81 ;  /* 0x000000570f517224 */ /* 0x000fe400078e0251 */
[C---:B0-----:R-:W-:Y:S02]  /*b770*/  VIADD R76, R0.reuse, 0x180 ;  /* 0x00000180004c7836 */ /* 0x041fe40000000000 */
[----:B-1----:R-:W-:-:S03]  /*b780*/  VIADD R80, R0, 0x182 ;  /* 0x0000018200507836 */ /* 0x002fc60000000000 */
[----:B------:R0:W-:Y:S04]  /*b790*/  STL [R1+0x24d4], R76 ;  /* 0x0024d44c01007387 */ /* 0x0001e80000100800 */
[----:B------:R1:W-:Y:S04]  /*b7a0*/  STL [R1+0x24d8], R82 ;  /* 0x0024d85201007387 */ /* 0x0003e80000100800 */
[----:B------:R4:W-:Y:S01]  /*b7b0*/  STL [R1+0x24e0], R80 ;  /* 0x0024e05001007387 */ /* 0x0009e20000100800 */
[----:B0-----:R-:W-:Y:S02]  /*b7c0*/  IABS R76, R76 ;  /* 0x0000004c004c7213 */ /* 0x001fe40000000000 */
[----:B-1----:R-:W-:-:S03]  /*b7d0*/  IABS R82, R82 ;  /* 0x0000005200527213 */ /* 0x002fc60000000000 */
[----:B------:R-:W-:Y:S01]  /*b7e0*/  IMAD.HI.U32 R88, R16, R76, RZ ;  /* 0x0000004c10587227 */ /* 0x000fe200078e00ff */
[----:B----4-:R-:W-:-:S03]  /*b7f0*/  IABS R80, R80 ;  /* 0x0000005000507213 */ /* 0x010fc60000000000 */
[----:B------:R-:W-:Y:S02]  /*b800*/  IMAD.MOV R88, RZ, RZ, -R88 ;  /* 0x000000ffff587224 */ /* 0x000fe400078e0a58 */
[----:B------:R-:W-:-:S04]  /*b810*/  IMAD.HI.U32 R89, R16, R82, RZ ;  /* 0x0000005210597227 */ /* 0x000fc800078e00ff */
[C---:B------:R-:W-:Y:S02]  /*b820*/  IMAD R76, R15.reuse, R88, R76 ;  /* 0x000000580f4c7224 */ /* 0x040fe400078e024c */
[----:B------:R-:W-:Y:S01]  /*b830*/  IMAD.MOV R89, RZ, RZ, -R89 ;  /* 0x000000ffff597224 */ /* 0x000fe200078e0a59 */
[C---:B---3--:R-:W-:Y:S02]  /*b840*/  ISETP.GT.U32.AND P6, PT, R15.reuse, R92, PT ;  /* 0x0000005c0f00720c */ /* 0x048fe40003fc4070 */
[----:B--2---:R-:W-:-:S11]  /*b850*/  ISETP.GT.U32.AND P2, PT, R15, R85, PT ;  /* 0x000000550f00720c */ /* 0x004fd60003f44070 */
[--C-:B------:R-:W-:Y:S02]  /*b860*/  @!P6 IMAD.IADD R92, R92, 0x1, -R15.reuse ;  /* 0x000000015c5ce824 */ /* 0x100fe400078e0a0f */
[----:B------:R-:W-:-:S03]  /*b870*/  @!P2 IMAD.IADD R85, R85, 0x1, -R15 ;  /* 0x000000015555a824 */ /* 0x000fc600078e0a0f */
[----:B------:R0:W-:Y:S01]  /*b880*/  @!P6 STL [R1+0x38], R92 ;  /* 0x0000385c0100e387 */ /* 0x0001e20000100800 */
[C---:B------:R-:W-:Y:S02]  /*b890*/  ISETP.GT.U32.AND P6, PT, R15.reuse, R77, PT ;  /* 0x0000004d0f00720c */ /* 0x040fe40003fc4070 */
[----:B------:R-:W-:Y:S01]  /*b8a0*/  ISETP.GT.U32.AND P2, PT, R15, R85, PT ;  /* 0x000000550f00720c */ /* 0x000fe20003f44070 */
[----:B------:R1:W-:Y:S04]  /*b8b0*/  STL [R1+0x24dc], R83 ;  /* 0x0024dc5301007387 */ /* 0x0003e80000100800 */
[----:B------:R-:W-:Y:S04]  /*b8c0*/  STL [R1+0x4c8], R81 ;  /* 0x0004c85101007387 */ /* 0x000fe80000100800 */
[----:B------:R2:W-:Y:S02]  /*b8d0*/  STL [R1+0x4d8], R76 ;  /* 0x0004d84c01007387 */ /* 0x0005e40000100800 */
[--C-:B------:R-:W-:Y:S01]  /*b8e0*/  @!P6 IMAD.IADD R77, R77, 0x1, -R15.reuse ;  /* 0x000000014d4de824 */ /* 0x100fe200078e0a0f */
[----:B------:R-:W-:Y:S01]  /*b8f0*/  ISETP.GT.U32.AND P6, PT, R15, R4, PT ;  /* 0x000000040f00720c */ /* 0x000fe20003fc4070 */
[----:B0-----:R-:W3:Y:S01]  /*b900*/  LDL R92, [R1+0x1f4c] ;  /* 0x001f4c00015c7983 */ /* 0x001ee20000100800 */
[----:B------:R-:W-:Y:S01]  /*b910*/  @!P2 IMAD.IADD R85, R85, 0x1, -R15 ;  /* 0x000000015555a824 */ /* 0x000fe200078e0a0f */
[----:B------:R-:W-:-:S02]  /*b920*/  ISETP.GT.U32.AND P2, PT, R15, R5, PT ;  /* 0x000000050f00720c */ /* 0x000fc40003f44070 */
[----:B------:R-:W4:Y:S01]  /*b930*/  LDL R93, [R1+0x1f50] ;  /* 0x001f5000015d7983 */ /* 0x000f220000100800 */
[----:B-1----:R-:W-:Y:S01]  /*b940*/  IABS R83, R83 ;  /* 0x0000005300537213 */ /* 0x002fe20000000000 */
[----:B--2---:R-:W-:-:S05]  /*b950*/  IMAD R76, R15, R89, R82 ;  /* 0x000000590f4c7224 */ /* 0x004fca00078e0252 */
[----:B------:R0:W-:Y:S04]  /*b960*/  STL [R1+0x4e0], R76 ;  /* 0x0004e04c01007387 */ /* 0x0001e80000100800 */
[----:B------:R-:W-:Y:S01]  /*b970*/  @!P2 IMAD.IADD R5, R5, 0x1, -R15 ;  /* 0x000000010505a824 */ /* 0x000fe200078e0a0f */
[----:B------:R-:W-:Y:S01]  /*b980*/  ISETP.GE.AND P2, PT, R0, RZ, PT ;  /* 0x000000ff0000720c */ /* 0x000fe20003f46270 */
[----:B0-----:R-:W-:-:S04]  /*b990*/  IMAD.HI.U32 R76, R16, R80, RZ ;  /* 0x00000050104c7227 */ /* 0x001fc800078e00ff */
[----:B------:R-:W-:Y:S02]  /*b9a0*/  IMAD.MOV R82, RZ, RZ, -R76 ;  /* 0x000000ffff527224 */ /* 0x000fe400078e0a4c */
[----:B------:R-:W-:Y:S02]  /*b9b0*/  IMAD.MOV.U32 R76, RZ, RZ, R85 ;  /* 0x000000ffff4c7224 */ /* 0x000fe400078e0055 */
[----:B------:R-:W-:-:S04]  /*b9c0*/  IMAD.HI.U32 R81, R16, R83, RZ ;  /* 0x0000005310517227 */ /* 0x000fc800078e00ff */
[----:B------:R-:W-:Y:S02]  /*b9d0*/  @!P6 IMAD.IADD R4, R4, 0x1, -R15 ;  /* 0x000000010404e824 */ /* 0x000fe400078e0a0f */
[----:B------:R-:W-:Y:S02]  /*b9e0*/  @!P1 IMAD.MOV R86, RZ, RZ, -R86 ;  /* 0x000000ffff569224 */ /* 0x000fe400078e0a56 */
[----:B------:R-:W-:Y:S02]  /*b9f0*/  @!P0 IMAD.MOV R84, RZ, RZ, -R84 ;  /* 0x000000ffff548224 */ /* 0x000fe400078e0a54 */
[----:B------:R-:W-:Y:S01]  /*ba00*/  @!P2 IMAD.MOV R76, RZ, RZ, -R76 ;  /* 0x000000ffff4ca224 */ /* 0x000fe200078e0a4c */
[----:B------:R-:W-:Y:S01]  /*ba10*/  STL [R1+0x34], R86 ;  /* 0x0000345601007387 */ /* 0x000fe20000100800 */
[----:B------:R-:W-:Y:S01]  /*ba20*/  IMAD.MOV R81, RZ, RZ, -R81 ;  /* 0x000000ffff517224 */ /* 0x000fe200078e0a51 */
[C---:B------:R-:W-:Y:S01]  /*ba30*/  ISETP.GT.U32.AND P0, PT, R15.reuse, R4, PT ;  /* 0x000000040f00720c */ /* 0x040fe20003f04070 */
[----:B------:R-:W-:Y:S01]  /*ba40*/  IMAD R80, R15, R82, R80 ;  /* 0x000000520f507224 */ /* 0x000fe200078e0250 */
[----:B------:R0:W-:Y:S04]  /*ba50*/  STL [R1+0x3c], R84 ;  /* 0x00003c5401007387 */ /* 0x0001e80000100800 */
[----:B------:R1:W-:Y:S01]  /*ba60*/  STL [R1+0x25f4], R76 ;  /* 0x0025f44c01007387 */ /* 0x0003e20000100800 */
[----:B------:R-:W-:-:S03]  /*ba70*/  VIADD R82, R0, 0x184 ;  /* 0x0000018400527836 */ /* 0x000fc60000000000 */
[----:B------:R2:W-:Y:S01]  /*ba80*/  STL [R1+0x4d4], R80 ;  /* 0x0004d45001007387 */ /* 0x0005e20000100800 */
[C---:B0-----:R-:W-:Y:S02]  /*ba90*/  VIADD R84, R0.reuse, 0x185 ;  /* 0x0000018500547836 */ /* 0x041fe40000000000 */
[----:B-1----:R-:W-:Y:S02]  /*baa0*/  IMAD R76, R15, R81, R83 ;  /* 0x000000510f4c7224 */ /* 0x002fe400078e0253 */
[----:B--2---:R-:W-:-:S03]  /*bab0*/  VIADD R80, R0, 0x186 ;  /* 0x0000018600507836 */ /* 0x004fc60000000000 */
[----:B------:R0:W-:Y:S01]  /*bac0*/  STL [R1+0x4f0], R76 ;  /* 0x0004f04c01007387 */ /* 0x0001e20000100800 */
[----:B------:R-:W-:-:S03]  /*bad0*/  @!P0 IMAD.IADD R4, R4, 0x1, -R15 ;  /* 0x0000000104048824 */ /* 0x000fc600078e0a0f */
[----:B------:R1:W-:Y:S01]  /*bae0*/  STL [R1+0x24c0], R82 ;  /* 0x0024c05201007387 */ /* 0x0003e20000100800 */
[----:B0-----:R-:W-:-:S03]  /*baf0*/  VIADD R76, R0, 0x187 ;  /* 0x00000187004c7836 */ /* 0x001fc60000000000 */
[----:B------:R0:W-:Y:S04]  /*bb00*/  STL [R1+0x24c4], R84 ;  /* 0x0024c45401007387 */ /* 0x0001e80000100800 */
[----:B------:R2:W-:Y:S04]  /*bb10*/  STL [R1+0x24c8], R80 ;  /* 0x0024c85001007387 */ /* 0x0005e80000100800 */
[----:B------:R0:W-:Y:S01]  /*bb20*/  STL [R1+0x24cc], R76 ;  /* 0x0024cc4c01007387 */ /* 0x0001e20000100800 */
[----:B---3--:R-:W-:-:S03]  /*bb30*/  ISETP.GE.AND P0, PT, R92, RZ, PT ;  /* 0x000000ff5c00720c */ /* 0x008fc60003f06270 */
[----:B------:R-:W3:Y:S01]  /*bb40*/  LDL R92, [R1+0x1f54] ;  /* 0x001f5400015c7983 */ /* 0x000ee20000100800 */
[C---:B------:R-:W-:Y:S02]  /*bb50*/  ISETP.GT.U32.AND P6, PT, R15.reuse, R5, PT ;  /* 0x000000050f00720c */ /* 0x040fe40003fc4070 */
[C---:B------:R-:W-:Y:S02]  /*bb60*/  ISETP.GT.U32.AND P2, PT, R15.reuse, R75, PT ;  /* 0x0000004b0f00720c */ /* 0x040fe40003f44070 */
[----:B------:R-:W-:-:S09]  /*bb70*/  ISETP.GT.U32.AND P1, PT, R15, R77, PT ;  /* 0x0000004d0f00720c */ /* 0x000fd20003f24070 */
[--C-:B------:R-:W-:Y:S01]  /*bb80*/  @!P6 IMAD.IADD R5, R5, 0x1, -R15.reuse ;  /* 0x000000010505e824 */ /* 0x100fe200078e0a0f */
[----:B------:R-:W-:Y:S01]  /*bb90*/  ISETP.GT.U32.AND P6, PT, R15, R74, PT ;  /* 0x0000004a0f00720c */ /* 0x000fe20003fc4070 */
[--C-:B------:R-:W-:Y:S01]  /*bba0*/  @!P2 IMAD.IADD R75, R75, 0x1, -R15.reuse ;  /* 0x000000014b4ba824 */ /* 0x100fe200078e0a0f */
[----:B----4-:R-:W-:Y:S02]  /*bbb0*/  ISETP.GE.AND P2, PT, R93, RZ, PT ;  /* 0x000000ff5d00720c */ /* 0x010fe40003f46270 */
[----:B------:R-:W4:Y:S01]  /*bbc0*/  LDL R93, [R1+0x1f58] ;  /* 0x001f5800015d7983 */ /* 0x000f220000100800 */
[--C-:B------:R-:W-:Y:S01]  /*bbd0*/  @!P1 IMAD.IADD R77, R77, 0x1, -R15.reuse ;  /* 0x000000014d4d9824 */ /* 0x100fe200078e0a0f */
[----:B------:R-:W-:Y:S02]  /*bbe0*/  ISETP.GE.AND P1, PT, R90, RZ, PT ;  /* 0x000000ff5a00720c */ /* 0x000fe40003f26270 */
[----:B------:R-:W4:Y:S05]  /*bbf0*/  LDL R90, [R1+0x1f5c] ;  /* 0x001f5c00015a7983 */ /* 0x000f2a0000100800 */
[----:B------:R-:W-:-:S05]  /*bc00*/  @!P6 IMAD.IADD R74, R74, 0x1, -R15 ;  /* 0x000000014a4ae824 */ /* 0x000fca00078e0a0f */
[----:B------:R-:W-:Y:S01]  /*bc10*/  ISETP.GT.U32.AND P6, PT, R15, R74, PT ;  /* 0x0000004a0f00720c */ /* 0x000fe20003fc4070 */
[----:B------:R-:W-:-:S05]  /*bc20*/  @!P1 IMAD.MOV R77, RZ, RZ, -R77 ;  /* 0x000000ffff4d9224 */ /* 0x000fca00078e0a4d */
[----:B------:R0:W-:Y:S07]  /*bc30*/  STL [R1+0x25f8], R77 ;  /* 0x0025f84d01007387 */ /* 0x0001ee0000100800 */
[----:B------:R-:W-:Y:S01]  /*bc40*/  @!P6 IMAD.IADD R74, R74, 0x1, -R15 ;  /* 0x000000014a4ae824 */ /* 0x000fe200078e0a0f */
[----:B-1----:R-:W-:Y:S02]  /*bc50*/  IABS R82, R82 ;  /* 0x0000005200527213 */ /* 0x002fe40000000000 */
[----:B---3--:R-:W-:-:S02]  /*bc60*/  ISETP.GE.AND P6, PT, R92, RZ, PT ;  /* 0x000000ff5c00720c */ /* 0x008fc40003fc6270 */
[----:B------:R-:W3:Y:S01]  /*bc70*/  LDL R92, [R1+0x1f60] ;  /* 0x001f6000015c7983 */ /* 0x000ee20000100800 */
[----:B------:R-:W-:Y:S01]  /*bc80*/  IABS R81, R84 ;  /* 0x0000005400517213 */ /* 0x000fe20000000000 */
[C---:B------:R-:W-:Y:S01]  /*bc90*/  IMAD.HI.U32 R86, R16.reuse, R82, RZ ;  /* 0x0000005210567227 */ /* 0x040fe200078e00ff */
[----:B------:R-:W-:Y:S02]  /*bca0*/  IABS R83, R80 ;  /* 0x0000005000537213 */ /* 0x000fe40000000000 */
[C---:B------:R-:W-:Y:S01]  /*bcb0*/  ISETP.GT.U32.AND P1, PT, R15.reuse, R75, PT ;  /* 0x0000004b0f00720c */ /* 0x040fe20003f24070 */
[----:B------:R-:W-:Y:S01]  /*bcc0*/  @!P0 IMAD.MOV R5, RZ, RZ, -R5 ;  /* 0x000000ffff058224 */ /* 0x000fe200078e0a05 */
[----:B------:R-:W-:Y:S01]  /*bcd0*/  ISETP.GT.U32.AND P0, PT, R15, R73, PT ;  /* 0x000000490f00720c */ /* 0x000fe20003f04070 */
[----:B------:R-:W-:Y:S02]  /*bce0*/  IMAD.MOV R86, RZ, RZ, -R86 ;  /* 0x000000ffff567224 */ /* 0x000fe400078e0a56 */
[----:B0-----:R-:W-:Y:S01]  /*bcf0*/  IMAD.HI.U32 R84, R16, R81, RZ ;  /* 0x0000005110547227 */ /* 0x001fe200078e00ff */
[----:B--2---:R-:W-:-:S03]  /*bd00*/  IABS R80, R76 ;  /* 0x0000004c00507213 */ /* 0x004fc60000000000 */
[----:B------:R-:W-:Y:S01]  /*bd10*/  @!P2 IMAD.MOV R4, RZ, RZ, -R4 ;  /* 0x000000ffff04a224 */ /* 0x000fe200078e0a04 */
[----:B------:R-:W-:Y:S01]  /*bd20*/  ISETP.GT.U32.AND P2, PT, R15, R71, PT ;  /* 0x000000470f00720c */ /* 0x000fe20003f44070 */
[----:B------:R-:W-:-:S04]  /*bd30*/  IMAD.HI.U32 R85, R16, R83, RZ ;  /* 0x0000005310557227 */ /* 0x000fc800078e00ff */
[C---:B------:R-:W-:Y:S02]  /*bd40*/  IMAD R76, R15.reuse, R86, R82 ;  /* 0x000000560f4c7224 */ /* 0x040fe400078e0252 */
[----:B------:R-:W-:Y:S02]  /*bd50*/  IMAD.MOV R84, RZ, RZ, -R84 ;  /* 0x000000ffff547224 */ /* 0x000fe400078e0a54 */
[----:B------:R-:W-:Y:S01]  /*bd60*/  IMAD.MOV R85, RZ, RZ, -R85 ;  /* 0x000000ffff557224 */ /* 0x000fe200078e0a55 */
[----:B------:R0:W-:Y:S01]  /*bd70*/  STL [R1+0x4d0], R76 ;  /* 0x0004d04c01007387 */ /* 0x0001e20000100800 */
[----:B------:R-:W-:Y:S02]  /*bd80*/  IMAD R77, R15, R84, R81 ;  /* 0x000000540f4d7224 */ /* 0x000fe400078e0251 */
[--C-:B------:R-:W-:Y:S01]  /*bd90*/  @!P1 IMAD.IADD R75, R75, 0x1, -R15.reuse ;  /* 0x000000014b4b9824 */ /* 0x100fe200078e0a0f */
[----:B------:R-:W-:Y:S01]  /*bda0*/  ISETP.GT.U32.AND P1, PT, R15, R70, PT ;  /* 0x000000460f00720c */ /* 0x000fe20003f24070 */
[----:B------:R-:W-:-:S02]  /*bdb0*/  @!P0 IMAD.IADD R73, R73, 0x1, -R15 ;  /* 0x0000000149498824 */ /* 0x000fc400078e0a0f */
[----:B------:R-:W-:-:S04]  /*bdc0*/  IMAD.HI.U32 R81, R16, R80, RZ ;  /* 0x0000005010517227 */ /* 0x000fc800078e00ff */
[----:B0-----:R-:W-:Y:S01]  /*bdd0*/  IMAD R76, R15, R85, R83 ;  /* 0x000000550f4c7224 */ /* 0x001fe200078e0253 */
[----:B------:R-:W-:Y:S01]  /*bde0*/  STL [R1+0x4ec], R77 ;  /* 0x0004ec4d01007387 */ /* 0x000fe20000100800 */
[----:B----4-:R-:W-:Y:S01]  /*bdf0*/  ISETP.GE.AND P0, PT, R93, RZ, PT ;  /* 0x000000ff5d00720c */ /* 0x010fe20003f06270 */
[----:B------:R-:W-:Y:S01]  /*be00*/  @!P2 IMAD.IADD R71, R71, 0x1, -R15 ;  /* 0x000000014747a824 */ /* 0x000fe200078e0a0f */
[----:B------:R-:W-:Y:S01]  /*be10*/  ISETP.GT.U32.AND P2, PT, R15, R73, PT ;  /* 0x000000490f00720c */ /* 0x000fe20003f44070 */
[----:B------:R0:W-:Y:S01]  /*be20*/  STL [R1+0x4f4], R76 ;  /* 0x0004f44c01007387 */ /* 0x0001e20000100800 */
[----:B------:R-:W-:-:S03]  /*be30*/  IMAD.MOV R81, RZ, RZ, -R81 ;  /* 0x000000ffff517224 */ /* 0x000fc600078e0a51 */
[----:B------:R-:W2:Y:S01]  /*be40*/  LDL R93, [R1+0x1f64] ;  /* 0x001f6400015d7983 */ /* 0x000ea20000100800 */
[C---:B------:R-:W-:Y:S02]  /*be50*/  VIADD R82, R0.reuse, 0x188 ;  /* 0x0000018800527836 */ /* 0x040fe40000000000 */
[----:B0-----:R-:W-:Y:S02]  /*be60*/  IMAD R76, R15, R81, R80 ;  /* 0x000000510f4c7224 */ /* 0x001fe400078e0250 */
[----:B------:R-:W-:Y:S02]  /*be70*/  VIADD R77, R0, 0x189 ;  /* 0x00000189004d7836 */ /* 0x000fe40000000000 */
[--C-:B------:R-:W-:Y:S01]  /*be80*/  @!P1 IMAD.IADD R70, R70, 0x1, -R15.reuse ;  /* 0x0000000146469824 */ /* 0x100fe200078e0a0f */
[----:B------:R0:W-:Y:S01]  /*be90*/  STL [R1+0x50c], R76 ;  /* 0x00050c4c01007387 */ /* 0x0001e20000100800 */
[----:B------:R-:W-:Y:S01]  /*bea0*/  @!P2 IMAD.IADD R73, R73, 0x1, -R15 ;  /* 0x000000014949a824 */ /* 0x000fe200078e0a0f */
[----:B------:R-:W-:-:S02]  /*beb0*/  ISETP.GE.AND P2, PT, R90, RZ, PT ;  /* 0x000000ff5a00720c */ /* 0x000fc40003f46270 */
[----:B------:R1:W-:Y:S01]  /*bec0*/  STL [R1+0x24b4], R82 ;  /* 0x0024b45201007387 */ /* 0x0003e20000100800 */
[----:B------:R-:W-:Y:S01]  /*bed0*/  ISETP.GT.U32.AND P1, PT, R15, R70, PT ;  /* 0x000000460f00720c */ /* 0x000fe20003f24070 */
[----:B0-----:R-:W-:Y:S02]  /*bee0*/  VIADD R76, R0, 0x18a ;  /* 0x0000018a004c7836 */ /* 0x001fe40000000000 */
[----:B------:R0:W-:Y:S04]  /*bef0*/  STL [R1+0x24b8], R77 ;  /* 0x0024b84d01007387 */ /* 0x0001e80000100800 */
[----:B------:R4:W-:Y:S04]  /*bf00*/  STL [R1+0x24bc], R76 ;  /* 0x0024bc4c01007387 */ /* 0x0009e80000100800 */
[----:B------:R-:W4:Y:S02]  /*bf10*/  LDL R90, [R1+0x1f6c] ;  /* 0x001f6c00015a7983 */ /* 0x000f240000100800 */
[----:B------:R-:W-:-:S02]  /*bf20*/  @!P1 IMAD.IADD R70, R70, 0x1, -R15 ;  /* 0x0000000146469824 */ /* 0x000fc400078e0a0f */
[----:B------:R-:W-:Y:S01]  /*bf30*/  @!P6 IMAD.MOV R75, RZ, RZ, -R75 ;  /* 0x000000ffff4be224 */ /* 0x000fe200078e0a4b */
[----:B------:R-:W4:Y:S01]  /*bf40*/  LDL R91, [R1+0x1f68] ;  /* 0x001f6800015b7983 */ /* 0x000f220000100800 */
[----:B---3--:R-:W-:-:S03]  /*bf50*/  ISETP.GE.AND P1, PT, R92, RZ, PT ;  /* 0x000000ff5c00720c */ /* 0x008fc60003f26270 */
[----:B------:R-:W3:Y:S01]  /*bf60*/  LDL R92, [R1+0x1f70] ;  /* 0x001f7000015c7983 */ /* 0x000ee20000100800 */
[C---:B------:R-:W-:Y:S01]  /*bf70*/  ISETP.GT.U32.AND P6, PT, R15.reuse, R71, PT ;  /* 0x000000470f00720c */ /* 0x040fe20003fc4070 */
[----:B------:R-:W-:Y:S01]  /*bf80*/  @!P0 IMAD.MOV R74, RZ, RZ, -R74 ;  /* 0x000000ffff4a8224 */ /* 0x000fe200078e0a4a */
[----:B------:R-:W-:-:S11]  /*bf90*/  ISETP.GT.U32.AND P0, PT, R15, R69, PT ;  /* 0x000000450f00720c */ /* 0x000fd60003f04070 */
[--C-:B------:R-:W-:Y:S01]  /*bfa0*/  @!P6 IMAD.IADD R71, R71, 0x1, -R15.reuse ;  /* 0x000000014747e824 */ /* 0x100fe200078e0a0f */
[----:B------:R-:W-:Y:S01]  /*bfb0*/  ISETP.GT.U32.AND P6, PT, R15, R68, PT ;  /* 0x000000440f00720c */ /* 0x000fe20003fc4070 */
[----:B------:R-:W-:Y:S01]  /*bfc0*/  @!P0 IMAD.IADD R69, R69, 0x1, -R15 ;  /* 0x0000000145458824 */ /* 0x000fe200078e0a0f */
[----:B-1----:R-:W-:Y:S01]  /*bfd0*/  IABS R82, R82 ;  /* 0x0000005200527213 */ /* 0x002fe20000000000 */
[----:B------:R-:W-:Y:S01]  /*bfe0*/  @!P1 IMAD.MOV R71, RZ, RZ, -R71 ;  /* 0x000000ffff479224 */ /* 0x000fe200078e0a47 */
[----:B------:R-:W-:-:S09]  /*bff0*/  IABS R81, R77 ;  /* 0x0000004d00517213 */ /* 0x000fd20000000000 */
[----:B------:R-:W-:Y:S02]  /*c000*/  @!P6 IMAD.IADD R68, R68, 0x1, -R15 ;  /* 0x000000014444e824 */ /* 0x000fe400078e0a0f */
[----:B------:R-:W-:-:S03]  /*c010*/  IMAD.HI.U32 R80, R16, R82, RZ ;  /* 0x0000005210507227 */ /* 0x000fc600078e00ff */
[----:B------:R-:W-:Y:S01]  /*c020*/  ISETP.GT.U32.AND P1, PT, R15, R68, PT ;  /* 0x000000440f00720c */ /* 0x000fe20003f24070 */
[C---:B------:R-:W-:Y:S01]  /*c030*/  IMAD.HI.U32 R84, R16.reuse, R81, RZ ;  /* 0x0000005110547227 */ /* 0x040fe200078e00ff */
[----:B------:R-:W-:Y:S02]  /*c040*/  IABS R83, R76 ;  /* 0x0000004c00537213 */ /* 0x000fe40000000000 */
[----:B--2---:R-:W-:Y:S02]  /*c050*/  ISETP.GE.AND P0, PT, R93, RZ, PT ;  /* 0x000000ff5d00720c */ /* 0x004fe40003f06270 */
[----:B------:R-:W2:Y:S01]  /*c060*/  LDL R93, [R1+0x1f74] ;  /* 0x001f7400015d7983 */ /* 0x000ea20000100800 */
[----:B------:R-:W-:Y:S02]  /*c070*/  IMAD.MOV R80, RZ, RZ, -R80 ;  /* 0x000000ffff507224 */ /* 0x000fe400078e0a50 */
[----:B------:R-:W-:Y:S02]  /*c080*/  IMAD.MOV R84, RZ, RZ, -R84 ;  /* 0x000000ffff547224 */ /* 0x000fe400078e0a54 */
[----:B------:R-:W-:-:S04]  /*c090*/  IMAD.HI.U32 R85, R16, R83, RZ ;  /* 0x0000005310557227 */ /* 0x000fc800078e00ff */
[C---:B0-----:R-:W-:Y:S02]  /*c0a0*/  IMAD R77, R15.reuse, R80, R82 ;  /* 0x000000500f4d7224 */ /* 0x041fe400078e0252 */
[C---:B----4-:R-:W-:Y:S02]  /*c0b0*/  IMAD R76, R15.reuse, R84, R81 ;  /* 0x000000540f4c7224 */ /* 0x050fe400078e0251 */
[----:B------:R-:W-:Y:S02]  /*c0c0*/  IMAD.MOV R85, RZ, RZ, -R85 ;  /* 0x000000ffff557224 */ /* 0x000fe400078e0a55 */
[----:B------:R-:W-:Y:S01]  /*c0d0*/  @!P1 IMAD.IADD R68, R68, 0x1, -R15 ;  /* 0x0000000144449824 */ /* 0x000fe200078e0a0f */
[----:B------:R-:W-:Y:S04]  /*c0e0*/  STL [R1+0x4dc], R77 ;  /* 0x0004dc4d01007387 */ /* 0x000fe80000100800 */
[----:B------:R0:W-:Y:S01]  /*c0f0*/  STL [R1+0x508], R76 ;  /* 0x0005084c01007387 */ /* 0x0001e20000100800 */
[----:B------:R-:W-:Y:S01]  /*c100*/  VIADD R80, R0, 0x18b ;  /* 0x0000018b00507836 */ /* 0x000fe20000000000 */
[----:B------:R-:W-:Y:S01]  /*c110*/  ISETP.GE.AND P1, PT, R90, RZ, PT ;  /* 0x000000ff5a00720c */ /* 0x000fe20003f26270 */
[----:B0-----:R-:W-:-:S02]  /*c120*/  IMAD R76, R15, R85, R83 ;  /* 0x000000550f4c7224 */ /* 0x001fc400078e0253 */
[----:B------:R-:W-:-:S03]  /*c130*/  VIADD R77, R0, 0x18c ;  /* 0x0000018c004d7836 */ /* 0x000fc60000000000 */
[----:B------:R0:W-:Y:S04]  /*c140*/  STL [R1+0x4f8], R76 ;  /* 0x0004f84c01007387 */ /* 0x0001e80000100800 */
[----:B------:R1:W-:Y:S03]  /*c150*/  STL [R1+0x24a8], R80 ;  /* 0x0024a85001007387 */ /* 0x0003e60000100800 */
[----:B------:R-:W-:Y:S02]  /*c160*/  @!P1 IMAD.MOV R68, RZ, RZ, -R68 ;  /* 0x000000ffff449224 */ /* 0x000fe400078e0a44 */
[----:B0-----:R-:W-:Y:S01]  /*c170*/  VIADD R76, R0, 0x18d ;  /* 0x0000018d004c7836 */ /* 0x001fe20000000000 */
[----:B------:R-:W-:Y:S04]  /*c180*/  STL [R1+0x24ac], R77 ;  /* 0x0024ac4d01007387 */ /* 0x000fe80000100800 */
[----:B------:R0:W-:Y:S01]  /*c190*/  STL [R1+0x24b0], R76 ;  /* 0x0024b04c01007387 */ /* 0x0001e20000100800 */
[----:B---3--:R-:W-:-:S03]  /*c1a0*/  ISETP.GE.AND P1, PT, R92, RZ, PT ;  /* 0x000000ff5c00720c */ /* 0x008fc60003f26270 */
[----:B------:R-:W3:Y:S01]  /*c1b0*/  LDL R92, [R1+0x1f7c] ;  /* 0x001f7c00015c7983 */ /* 0x000ee20000100800 */
[C---:B------:R-:W-:Y:S01]  /*c1c0*/  ISETP.GT.U32.AND P6, PT, R15.reuse, R69, PT ;  /* 0x000000450f00720c */ /* 0x040fe20003fc4070 */
[----:B------:R-:W-:Y:S01]  /*c1d0*/  @!P0 IMAD.MOV R70, RZ, RZ, -R70 ;  /* 0x000000ffff468224 */ /* 0x000fe200078e0a46 */
[----:B------:R-:W-:-:S11]  /*c1e0*/  ISETP.GT.U32.AND P0, PT, R15, R53, PT ;  /* 0x000000350f00720c */ /* 0x000fd60003f04070 */
[--C-:B------:R-:W-:Y:S01]  /*c1f0*/  @!P6 IMAD.IADD R69, R69, 0x1, -R15.reuse ;  /* 0x000000014545e824 */ /* 0x100fe200078e0a0f */
[----:B------:R-:W-:Y:S01]  /*c200*/  ISETP.GE.AND P6, PT, R91, RZ, PT ;  /* 0x000000ff5b00720c */ /* 0x000fe20003fc6270 */
[----:B------:R-:W-:Y:S01]  /*c210*/  @!P0 IMAD.IADD R53, R53, 0x1, -R15 ;  /* 0x0000000135358824 */ /* 0x000fe200078e0a0f */
[----:B------:R-:W-:Y:S01]  /*c220*/  IABS R83, R80 ;  /* 0x0000005000537213 */ /* 0x000fe20000000000 */
[----:B------:R-:W4:Y:S03]  /*c230*/  LDL R91, [R1+0x1f78] ;  /* 0x001f7800015b7983 */ /* 0x000f260000100800 */
[----:B------:R-:W-:-:S07]  /*c240*/  ISETP.GT.U32.AND P0, PT, R15, R53, PT ;  /* 0x000000350f00720c */ /* 0x000fce0003f04070 */
[----:B------:R-:W-:Y:S01]  /*c250*/  @!P6 IMAD.MOV R69, RZ, RZ, -R69 ;  /* 0x000000ffff45e224 */ /* 0x000fe200078e0a45 */
[----:B------:R-:W-:Y:S01]  /*c260*/  ISETP.GT.U32.AND P6, PT, R15, R47, PT ;  /* 0x0000002f0f00720c */ /* 0x000fe20003fc4070 */
[----:B------:R-:W-:Y:S01]  /*c270*/  IMAD.HI.U32 R85, R16, R83, RZ ;  /* 0x0000005310557227 */ /* 0x000fe200078e00ff */
[----:B------:R-:W-:-:S03]  /*c280*/  IABS R81, R77 ;  /* 0x0000004d00517213 */ /* 0x000fc60000000000 */
[----:B------:R-:W-:Y:S01]  /*c290*/  @!P0 IMAD.IADD R53, R53, 0x1, -R15 ;  /* 0x0000000135358824 */ /* 0x000fe200078e0a0f */
[----:B------:R-:W-:Y:S01]  /*c2a0*/  ISETP.GT.U32.AND P0, PT, R15, R45, PT ;  /* 0x0000002d0f00720c */ /* 0x000fe20003f04070 */
[----:B------:R-:W-:Y:S01]  /*c2b0*/  IMAD.MOV R85, RZ, RZ, -R85 ;  /* 0x000000ffff557224 */ /* 0x000fe200078e0a55 */
[----:B-1----:R-:W-:Y:S01]  /*c2c0*/  IABS R80, R76 ;  /* 0x0000004c00507213 */ /* 0x002fe20000000000 */
[----:B------:R-:W-:-:S04]  /*c2d0*/  IMAD.HI.U32 R84, R16, R81, RZ ;  /* 0x0000005110547227 */ /* 0x000fc800078e00ff */
[----:B------:R-:W-:Y:S01]  /*c2e0*/  @!P6 IMAD.IADD R47, R47, 0x1, -R15 ;  /* 0x000000012f2fe824 */ /* 0x000fe200078e0a0f */
[----:B--2---:R-:W-:Y:S02]  /*c2f0*/  ISETP.GE.AND P6, PT, R93, RZ, PT ;  /* 0x000000ff5d00720c */ /* 0x004fe40003fc6270 */
[----:B------:R-:W2:Y:S01]  /*c300*/  LDL R93, [R1+0x1f94] ;  /* 0x001f9400015d7983 */ /* 0x000ea20000100800 */
[----:B0-----:R-:W-:Y:S02]  /*c310*/  IMAD R76, R15, R85, R83 ;  /* 0x000000550f4c7224 */ /* 0x001fe400078e0253 */
[----:B------:R-:W-:Y:S02]  /*c320*/  IMAD.MOV R84, RZ, RZ, -R84 ;  /* 0x000000ffff547224 */ /* 0x000fe400078e0a54 */
[----:B------:R-:W-:Y:S01]  /*c330*/  @!P0 IMAD.IADD R45, R45, 0x1, -R15 ;  /* 0x000000012d2d8824 */ /* 0x000fe200078e0a0f */
[----:B------:R0:W-:Y:S01]  /*c340*/  STL [R1+0x504], R76 ;  /* 0x0005044c01007387 */ /* 0x0001e20000100800 */
[----:B------:R-:W-:-:S03]  /*c350*/  IMAD.HI.U32 R82, R16, R80, RZ ;  /* 0x0000005010527227 */ /* 0x000fc600078e00ff */
[C---:B------:R-:W-:Y:S01]  /*c360*/  ISETP.GT.U32.AND P0, PT, R15.reuse, R45, PT ;  /* 0x0000002d0f00720c */ /* 0x040fe20003f04070 */
[----:B0-----:R-:W-:Y:S02]  /*c370*/  IMAD R76, R15, R84, R81 ;  /* 0x000000540f4c7224 */ /* 0x001fe400078e0251 */
[----:B------:R-:W-:-:S03]  /*c380*/  IMAD.MOV R82, RZ, RZ, -R82 ;  /* 0x000000ffff527224 */ /* 0x000fc600078e0a52 */
[----:B------:R0:W-:Y:S04]  /*c390*/  STL [R1+0x4e8], R76 ;  /* 0x0004e84c01007387 */ /* 0x0001e80000100800 */
[----:B------:R-:W4:Y:S01]  /*c3a0*/  LDL R90, [R1+0x1fac] ;  /* 0x001fac00015a7983 */ /* 0x000f220000100800 */
[----:B------:R-:W-:Y:S02]  /*c3b0*/  IMAD R77, R15, R82, R80 ;  /* 0x000000520f4d7224 */ /* 0x000fe400078e0250 */
[C---:B------:R-:W-:Y:S02]  /*c3c0*/  VIADD R82, R0.reuse, 0x18f ;  /* 0x0000018f00527836 */ /* 0x040fe40000000000 */
[----:B0-----:R-:W-:Y:S01]  /*c3d0*/  VIADD R76, R0, 0x18e ;  /* 0x0000018e004c7836 */ /* 0x001fe20000000000 */
[----:B------:R0:W-:Y:S01]  /*c3e0*/  STL [R1+0x544], R77 ;  /* 0x0005444d01007387 */ /* 0x0001e20000100800 */
[----:B------:R-:W-:-:S03]  /*c3f0*/  @!P0 IMAD.IADD R45, R45, 0x1, -R15 ;  /* 0x000000012d2d8824 */ /* 0x000fc600078e0a0f */
[----:B------:R1:W-:Y:S04]  /*c400*/  STL [R1+0x2498], R76 ;  /* 0x0024984c01007387 */ /* 0x0003e80000100800 */
[----:B------:R0:W-:Y:S01]  /*c410*/  STL [R1+0x249c], R82 ;  /* 0x00249c5201007387 */ /* 0x0001e20000100800 */
[----:B---3--:R-:W-:-:S03]  /*c420*/  ISETP.GE.AND P0, PT, R92, RZ, PT ;  /* 0x000000ff5c00720c */ /* 0x008fc60003f06270 */
[----:B------:R-:W3:Y:S01]  /*c430*/  LDL R92, [R1+0x1fb4] ;  /* 0x001fb400015c7983 */ /* 0x000ee20000100800 */
[----:B------:R-:W-:Y:S01]  /*c440*/  @!P2 IMAD.MOV R73, RZ, RZ, -R73 ;  /* 0x000000ffff49a224 */ /* 0x000fe200078e0a49 */
[----:B------:R-:W-:-:S13]  /*c450*/  ISETP.GT.U32.AND P2, PT, R15, R64, PT ;  /* 0x000000400f00720c */ /* 0x000fda0003f44070 */
[----:B------:R-:W-:-:S05]  /*c460*/  @!P2 IMAD.IADD R64, R64, 0x1, -R15 ;  /* 0x000000014040a824 */ /* 0x000fca00078e0a0f */
[C---:B------:R-:W-:Y:S01]  /*c470*/  ISETP.GT.U32.AND P2, PT, R15.reuse, R64, PT ;  /* 0x000000400f00720c */ /* 0x040fe20003f44070 */
[----:B------:R-:W-:Y:S01]  /*c480*/  @!P6 IMAD.MOV R53, RZ, RZ, -R53 ;  /* 0x000000ffff35e224 */ /* 0x000fe200078e0a35 */
[----:B------:R-:W-:-:S11]  /*c490*/  ISETP.GT.U32.AND P6, PT, R15, R44, PT ;  /* 0x0000002c0f00720c */ /* 0x000fd60003fc4070 */
[----:B------:R-:W-:-:S04]  /*c4a0*/  @!P2 IMAD.IADD R64, R64, 0x1, -R15 ;  /* 0x000000014040a824 */ /* 0x000fc800078e0a0f */
[----:B------:R-:W-:Y:S01]  /*c4b0*/  @!P1 IMAD.MOV R64, RZ, RZ, -R64 ;  /* 0x000000ffff409224 */ /* 0x000fe200078e0a40 */
[----:B------:R-:W-:Y:S01]  /*c4c0*/  ISETP.GT.U32.AND P1, PT, R15, R47, PT ;  /* 0x0000002f0f00720c */ /* 0x000fe20003f24070 */
[----:B0-----:R-:W-:Y:S02]  /*c4d0*/  VIADD R77, R0, 0x190 ;  /* 0x00000190004d7836 */ /* 0x001fe40000000000 */
[--C-:B------:R-:W-:Y:S01]  /*c4e0*/  @!P6 IMAD.IADD R44, R44, 0x1, -R15.reuse ;  /* 0x000000012c2ce824 */ /* 0x100fe200078e0a0f */
[----:B--2---:R-:W-:Y:S02]  /*c4f0*/  ISETP.GE.AND P6, PT, R93, RZ, PT ;  /* 0x000000ff5d00720c */ /* 0x004fe40003fc6270 */
[----:B------:R-:W-:Y:S04]  /*c500*/  STL [R1+0x24a0], R77 ;  /* 0x0024a04d01007387 */ /* 0x000fe80000100800 */
[----:B------:R-:W2:Y:S03]  /*c510*/  LDL R93, [R1+0x1fc8] ;  /* 0x001fc800015d7983 */ /* 0x000ea60000100800 */
[----:B------:R-:W-:Y:S01]  /*c520*/  @!P1 IMAD.IADD R47, R47, 0x1, -R15 ;  /* 0x000000012f2f9824 */ /* 0x000fe200078e0a0f */
[----:B------:R-:W-:-:S02]  /*c530*/  ISETP.GT.U32.AND P1, PT, R15, R43, PT ;  /* 0x0000002b0f00720c */ /* 0x000fc40003f24070 */
[----:B------:R-:W-:Y:S01]  /*c540*/  IABS R80, R76 ;  /* 0x0000004c00507213 */ /* 0x000fe20000000000 */
[----:B------:R-:W-:-:S04]  /*c550*/  @!P6 IMAD.MOV R45, RZ, RZ, -R45 ;  /* 0x000000ffff2de224 */ /* 0x000fc800078e0a2d */
[----:B------:R-:W-:-:S06]  /*c560*/  IMAD.HI.U32 R81, R16, R80, RZ ;  /* 0x0000005010517227 */ /* 0x000fcc00078e00ff */
[----:B------:R-:W-:Y:S01]  /*c570*/  @!P1 IMAD.IADD R43, R43, 0x1, -R15 ;  /* 0x000000012b2b9824 */ /* 0x000fe200078e0a0f */
[C---:B------:R-:W-:Y:S02]  /*c580*/  ISETP.GT.U32.AND P1, PT, R15.reuse, R44, PT ;  /* 0x0000002c0f00720c */ /* 0x040fe40003f24070 */
[----:B----4-:R-:W-:Y:S01]  /*c590*/  ISETP.GE.AND P6, PT, R90, RZ, PT ;  /* 0x000000ff5a00720c */ /* 0x010fe20003fc6270 */
[----:B------:R-:W-:Y:S02]  /*c5a0*/  IMAD.MOV R81, RZ, RZ, -R81 ;  /* 0x000000ffff517224 */ /* 0x000fe400078e0a51 */
[----:B-1----:R-:W-:Y:S02]  /*c5b0*/  VIADD R76, R0, 0x191 ;  /* 0x00000191004c7836 */ /* 0x002fe40000000000 */
[----:B------:R-:W-:-:S06]  /*c5c0*/  IMAD R81, R15, R81, R80 ;  /* 0x000000510f517224 */ /* 0x000fcc00078e0250 */
[----:B------:R-:W-:Y:S01]  /*c5d0*/  @!P1 IMAD.IADD R44, R44, 0x1, -R15 ;  /* 0x000000012c2c9824 */ /* 0x000fe200078e0a0f */
[----:B------:R-:W-:Y:S03]  /*c5e0*/  STL [R1+0x24a4], R76 ;  /* 0x0024a44c01007387 */ /* 0x000fe60000100800 */
[----:B------:R-:W-:Y:S01]  /*c5f0*/  @!P6 IMAD.MOV R44, RZ, RZ, -R44 ;  /* 0x000000ffff2ce224 */ /* 0x000fe200078e0a2c */
[----:B------:R0:W-:Y:S01]  /*c600*/  STL [R1+0x520], R81 ;  /* 0x0005205101007387 */ /* 0x0001e20000100800 */
[----:B------:R-:W-:Y:S02]  /*c610*/  ISETP.GT.U32.AND P2, PT, R15, R46, PT ;  /* 0x0000002e0f00720c */ /* 0x000fe40003f44070 */
[----:B------:R-:W-:Y:S01]  /*c620*/  IABS R82, R82 ;  /* 0x0000005200527213 */ /* 0x000fe20000000000 */
[----:B------:R-:W4:Y:S01]  /*c630*/  LDL R90, [R1+0x1fd4] ;  /* 0x001fd400015a7983 */ /* 0x000f220000100800 */
[----:B---3--:R-:W-:-:S03]  /*c640*/  ISETP.GE.AND P6, PT, R92, RZ, PT ;  /* 0x000000ff5c00720c */ /* 0x008fc60003fc6270 */
[----:B------:R-:W3:Y:S06]  /*c650*/  LDL R92, [R1+0x2008] ;  /* 0x00200800015c7983 */ /* 0x000eec0000100800 */
[----:B------:R-:W-:-:S05]  /*c660*/  @!P2 IMAD.IADD R46, R46, 0x1, -R15 ;  /* 0x000000012e2ea824 */ /* 0x000fca00078e0a0f */
[C---:B------:R-:W-:Y:S02]  /*c670*/  ISETP.GT.U32.AND P2, PT, R15.reuse, R46, PT ;  /* 0x0000002e0f00720c */ /* 0x040fe40003f44070 */
[----:B------:R-:W-:Y:S01]  /*c680*/  IABS R80, R77 ;  /* 0x0000004d00507213 */ /* 0x000fe20000000000 */
[----:B------:R-:W-:Y:S01]  /*c690*/  IMAD.HI.U32 R83, R16, R82, RZ ;  /* 0x0000005210537227 */ /* 0x000fe200078e00ff */
[----:B------:R-:W-:-:S09]  /*c6a0*/  ISETP.GT.U32.AND P1, PT, R15, R41, PT ;  /* 0x000000290f00720c */ /* 0x000fd20003f24070 */
[----:B------:R-:W-:-:S04]  /*c6b0*/  @!P2 IMAD.IADD R46, R46, 0x1, -R15 ;  /* 0x000000012e2ea824 */ /* 0x000fc800078e0a0f */
[----:B------:R-:W-:Y:S01]  /*c6c0*/  @!P0 IMAD.MOV R46, RZ, RZ, -R46 ;  /* 0x000000ffff2e8224 */ /* 0x000fe200078e0a2e */
[----:B------:R-:W-:Y:S01]  /*c6d0*/  ISETP.GT.U32.AND P0, PT, R15, R42, PT ;  /* 0x0000002a0f00720c */ /* 0x000fe20003f04070 */
[----:B------:R-:W-:-:S04]  /*c6e0*/  IMAD.HI.U32 R85, R16, R80, RZ ;  /* 0x0000005010557227 */ /* 0x000fc800078e00ff */
[----:B------:R-:W-:Y:S02]  /*c6f0*/  IMAD.MOV R83, RZ, RZ, -R83 ;  /* 0x000000ffff537224 */ /* 0x000fe400078e0a53 */
[----:B------:R-:W-:Y:S01]  /*c700*/  IMAD.MOV R85, RZ, RZ, -R85 ;  /* 0x000000ffff557224 */ /* 0x000fe200078e0a55 */
[----:B0-----:R-:W-:Y:S01]  /*c710*/  IABS R81, R76 ;  /* 0x0000004c00517213 */ /* 0x001fe20000000000 */
[C---:B------:R-:W-:Y:S02]  /*c720*/  IMAD R77, R15.reuse, R83, R82 ;  /* 0x000000530f4d7224 */ /* 0x040fe400078e0252 */
[----:B------:R-:W-:Y:S02]  /*c730*/  IMAD R76, R15, R85, R80 ;  /* 0x000000550f4c7224 */ /* 0x000fe400078e0250 */
[--C-:B------:R-:W-:Y:S01]  /*c740*/  @!P0 IMAD.IADD R42, R42, 0x1, -R15.reuse ;  /* 0x000000012a2a8824 */ /* 0x100fe200078e0a0f */
[----:B------:R-:W-:Y:S01]  /*c750*/  STL [R1+0x4e4], R77 ;  /* 0x0004e44d01007387 */ /* 0x000fe20000100800 */
[----:B------:R-:W-:-:S03]  /*c760*/  @!P1 IMAD.IADD R41, R41, 0x1, -R15 ;  /* 0x0000000129299824 */ /* 0x000fc600078e0a0f */
[----:B------:R0:W-:Y:S01]  /*c770*/  STL [R1+0x500], R76 ;  /* 0x0005004c01007387 */ /* 0x0001e20000100800 */
[----:B------:R-:W-:Y:S02]  /*c780*/  ISETP.GT.U32.AND P0, PT, R15, R42, PT ;  /* 0x0000002a0f00720c */ /* 0x000fe40003f04070 */
[----:B--2---:R-:W-:Y:S02]  /*c790*/  ISETP.GE.AND P1, PT, R93, RZ, PT ;  /* 0x000000ff5d00720c */ /* 0x004fe40003f26270 */
[----:B------:R-:W2:Y:S01]  /*c7a0*/  LDL R93, [R1+0x2010] ;  /* 0x00201000015d7983 */ /* 0x000ea20000100800 */
[----:B------:R-:W-:-:S04]  /*c7b0*/  IMAD.HI.U32 R84, R16, R81, RZ ;  /* 0x0000005110547227 */ /* 0x000fc800078e00ff */
[----:B------:R-:W-:-:S04]  /*c7c0*/  IMAD.MOV R84, RZ, RZ, -R84 ;  /* 0x000000ffff547224 */ /* 0x000fc800078e0a54 */
[----:B------:R-:W-:Y:S01]  /*c7d0*/  @!P0 IMAD.IADD R42, R42, 0x1, -R15 ;  /* 0x000000012a2a8824 */ /* 0x000fe200078e0a0f */
[C---:B------:R-:W-:Y:S01]  /*c7e0*/  ISETP.GT.U32.AND P0, PT, R15.reuse, R39, PT ;  /* 0x000000270f00720c */ /* 0x040fe20003f04070 */
[----:B0-----:R-:W-:Y:S02]  /*c7f0*/  IMAD R76, R15, R84, R81 ;  /* 0x000000540f4c7224 */ /* 0x001fe400078e0251 */
[C---:B------:R-:W-:Y:S02]  /*c800*/  VIADD R80, R0.reuse, 0x192 ;  /* 0x0000019200507836 */ /* 0x040fe40000000000 */
[C---:B------:R-:W-:Y:S01]  /*c810*/  VIADD R77, R0.reuse, 0x193 ;  /* 0x00000193004d7836 */ /* 0x040fe20000000000 */
[----:B------:R0:W-:Y:S04]  /*c820*/  STL [R1+0x540], R76 ;  /* 0x0005404c01007387 */ /* 0x0001e80000100800 */
[----:B------:R1:W-:Y:S01]  /*c830*/  STL [R1+0x248c], R80 ;  /* 0x00248c5001007387 */ /* 0x0003e20000100800 */
[----:B0-----:R-:W-:-:S03]  /*c840*/  VIADD R76, R0, 0x194 ;  /* 0x00000194004c7836 */ /* 0x001fc60000000000 */
[----:B------:R-:W-:Y:S01]  /*c850*/  STL [R1+0x2490], R77 ;  /* 0x0024904d01007387 */ /* 0x000fe20000100800 */
[----:B------:R-:W-:-:S03]  /*c860*/  @!P0 IMAD.IADD R39, R39, 0x1, -R15 ;  /* 0x0000000127278824 */ /* 0x000fc600078e0a0f */
[----:B------:R0:W-:Y:S01]  /*c870*/  STL [R1+0x2494], R76 ;  /* 0x0024944c01007387 */ /* 0x0001e20000100800 */
[----:B------:R-:W-:Y:S01]  /*c880*/  ISETP.GE.AND P2, PT, R91, RZ, PT ;  /* 0x000000ff5b00720c */ /* 0x000fe20003f46270 */
[----:B------:R-:W-:Y:S01]  /*c890*/  @!P1 IMAD.MOV R42, RZ, RZ, -R42 ;  /* 0x000000ffff2a9224 */ /* 0x000fe200078e0a2a */
[----:B------:R-:W-:Y:S01]  /*c8a0*/  IABS R82, R80 ;  /* 0x0000005000527213 */ /* 0x000fe20000000000 */
[----:B------:R-:W2:Y:S01]  /*c8b0*/  LDL R91, [R1+0x2028] ;  /* 0x00202800015b7983 */ /* 0x000ea20000100800 */
[----:B---3--:R-:W-:-:S03]  /*c8c0*/  ISETP.GE.AND P0, PT, R92, RZ, PT ;  /* 0x000000ff5c00720c */ /* 0x008fc60003f06270 */
[----:B------:R-:W3:Y:S06]  /*c8d0*/  LDL R92, [R1+0x202c] ;  /* 0x00202c00015c7983 */ /* 0x000eec0000100800 */
[----:B------:R-:W-:Y:S01]  /*c8e0*/  @!P2 IMAD.MOV R47, RZ, RZ, -R47 ;  /* 0x000000ffff2fa224 */ /* 0x000fe200078e0a2f */
[C---:B------:R-:W-:Y:S02]  /*c8f0*/  ISETP.GT.U32.AND P2, PT, R15.reuse, R43, PT ;  /* 0x0000002b0f00720c */ /* 0x040fe40003f44070 */
[----:B------:R-:W-:-:S11]  /*c900*/  ISETP.GT.U32.AND P1, PT, R15, R38, PT ;  /* 0x000000260f00720c */ /* 0x000fd60003f24070 */
[--C-:B------:R-:W-:Y:S01]  /*c910*/  @!P2 IMAD.IADD R43, R43, 0x1, -R15.reuse ;  /* 0x000000012b2ba824 */ /* 0x100fe200078e0a0f */
[C---:B------:R-:W-:Y:S01]  /*c920*/  ISETP.GT.U32.AND P2, PT, R15.reuse, R40, PT ;  /* 0x000000280f00720c */ /* 0x040fe20003f44070 */
[----:B------:R-:W-:Y:S01]  /*c930*/  @!P1 IMAD.IADD R38, R38, 0x1, -R15 ;  /* 0x0000000126269824 */ /* 0x000fe200078e0a0f */
[----:B------:R-:W-:Y:S01]  /*c940*/  ISETP.GT.U32.AND P1, PT, R15, R39, PT ;  /* 0x000000270f00720c */ /* 0x000fe20003f24070 */
[----:B------:R-:W-:-:S10]  /*c950*/  IMAD.HI.U32 R84, R16, R82, RZ ;  /* 0x0000005210547227 */ /* 0x000fd400078e00ff */
[----:B------:R-:W-:Y:S01]  /*c960*/  @!P2 IMAD.IADD R40, R40, 0x1, -R15 ;  /* 0x000000012828a824 */ /* 0x000fe200078e0a0f */
[C---:B------:R-:W-:Y:S01]  /*c970*/  ISETP.GT.U32.AND P2, PT, R15.reuse, R41, PT ;  /* 0x000000290f00720c */ /* 0x040fe20003f44070 */
[----:B------:R-:W-:Y:S01]  /*c980*/  IMAD.MOV R84, RZ, RZ, -R84 ;  /* 0x000000ffff547224 */ /* 0x000fe200078e0a54 */
[----:B-1----:R-:W-:Y:S01]  /*c990*/  IABS R80, R76 ;  /* 0x0000004c00507213 */ /* 0x002fe20000000000 */
[----:B------:R-:W-:Y:S02]  /*c9a0*/  @!P6 IMAD.MOV R43, RZ, RZ, -R43 ;  /* 0x000000ffff2be224 */ /* 0x000fe400078e0a2b */
[C---:B0-----:R-:W-:Y:S01]  /*c9b0*/  IMAD R76, R15.reuse, R84, R82 ;  /* 0x000000540f4c7224 */ /* 0x041fe200078e0252 */
[----:B------:R-:W-:Y:S01]  /*c9c0*/  ISETP.GT.U32.AND P6, PT, R15, R40, PT ;  /* 0x000000280f00720c */ /* 0x000fe20003fc4070 */
[----:B------:R-:W-:-:S06]  /*c9d0*/  @!P1 IMAD.IADD R39, R39, 0x1, -R15 ;  /* 0x0000000127279824 */ /* 0x000fcc00078e0a0f */
[----:B------:R-:W-:Y:S01]  /*c9e0*/  @!P2 IMAD.IADD R41, R41, 0x1, -R15 ;  /* 0x000000012929a824 */ /* 0x000fe200078e0a0f */
[----:B----4-:R-:W-:Y:S02]  /*c9f0*/  ISETP.GE.AND P2, PT, R90, RZ, PT ;  /* 0x000000ff5a00720c */ /* 0x010fe40003f46270 */
[----:B------:R-:W4:Y:S01]  /*ca00*/  LDL R90, [R1+0x2044] ;  /* 0x00204400015a7983 */ /* 0x000f220000100800 */
[----:B--2---:R-:W-:-:S03]  /*ca10*/  ISETP.GE.AND P1, PT, R93, RZ, PT ;  /* 0x000000ff5d00720c */ /* 0x004fc60003f26270 */
[----:B------:R0:W-:Y:S04]  /*ca20*/  STL [R1+0x518], R76 ;  /* 0x0005184c01007387 */ /* 0x0001e80000100800 */
[----:B------:R-:W2:Y:S01]  /*ca30*/  LDL R93, [R1+0x206c] ;  /* 0x00206c00015d7983 */ /* 0x000ea20000100800 */
[----:B------:R-:W-:Y:S01]  /*ca40*/  IABS R81, R77 ;  /* 0x0000004d00517213 */ /* 0x000fe20000000000 */
[----:B------:R-:W-:-:S04]  /*ca50*/  @!P6 IMAD.IADD R40, R40, 0x1, -R15 ;  /* 0x000000012828e824 */ /* 0x000fc800078e0a0f */
[----:B------:R-:W-:-:S04]  /*ca60*/  IMAD.HI.U32 R83, R16, R81, RZ ;  /* 0x0000005110537227 */ /* 0x000fc800078e00ff */
[----:B------:R-:W-:Y:S01]  /*ca70*/  @!P0 IMAD.MOV R40, RZ, RZ, -R40 ;  /* 0x000000ffff288224 */ /* 0x000fe200078e0a28 */
[----:B------:R-:W-:Y:S01]  /*ca80*/  ISETP.GT.U32.AND P0, PT, R15, R36, PT ;  /* 0x000000240f00720c */ /* 0x000fe20003f04070 */
[----:B------:R-:W-:Y:S02]  /*ca90*/  IMAD.MOV R83, RZ, RZ, -R83 ;  /* 0x000000ffff537224 */ /* 0x000fe400078e0a53 */
[----:B------:R-:W-:-:S04]  /*caa0*/  IMAD.HI.U32 R85, R16, R80, RZ ;  /* 0x0000005010557227 */ /* 0x000fc800078e00ff */
[----:B0-----:R-:W-:Y:S02]  /*cab0*/  IMAD R76, R15, R83, R81 ;  /* 0x000000530f4c7224 */ /* 0x001fe400078e0251 */
[----:B------:R-:W-:-:S03]  /*cac0*/  IMAD.MOV R85, RZ, RZ, -R85 ;  /* 0x000000ffff557224 */ /* 0x000fc600078e0a55 */
[----:B------:R0:W-:Y:S01]  /*cad0*/  STL [R1+0x510], R76 ;  /* 0x0005104c01007387 */ /* 0x0001e20000100800 */
[----:B------:R-:W-:Y:S02]  /*cae0*/  IMAD R77, R15, R85, R80 ;  /* 0x000000550f4d7224 */ /* 0x000fe400078e0250 */
[----:B------:R-:W-:-:S03]  /*caf0*/  @!P0 IMAD.IADD R36, R36, 0x1, -R15 ;  /* 0x0000000124248824 */ /* 0x000fc600078e0a0f */
[----:B------:R1:W-:Y:S01]  /*cb00*/  STL [R1+0x4fc], R77 ;  /* 0x0004fc4d01007387 */ /* 0x0003e20000100800 */
[----:B0-----:R-:W-:-:S05]  /*cb10*/  VIADD R76, R0, 0x195 ;  /* 0x00000195004c7836 */ /* 0x001fca0000000000 */
[----:B------:R0:W-:Y:S01]  /*cb20*/  STL [R1+0x2484], R76 ;  /* 0x0024844c01007387 */ /* 0x0001e20000100800 */
[----:B---3--:R-:W-:-:S03]  /*cb30*/  ISETP.GE.AND P0, PT, R92, RZ, PT ;  /* 0x000000ff5c00720c */ /* 0x008fc60003f06270 */
[----:B------:R-:W3:Y:S01]  /*cb40*/  LDL R92, [R1+0x2080] ;  /* 0x00208000015c7983 */ /* 0x000ee20000100800 */
[----:B------:R-:W-:Y:S01]  /*cb50*/  @!P2 IMAD.MOV R41, RZ, RZ, -R41 ;  /* 0x000000ffff29a224 */ /* 0x000fe200078e0a29 */
[----:B------:R-:W-:-:S13]  /*cb60*/  ISETP.GT.U32.AND P2, PT, R15, R38, PT ;  /* 0x000000260f00720c */ /* 0x000fda0003f44070 */
[----:B------:R-:W-:Y:S01]  /*cb70*/  @!P2 IMAD.IADD R38, R38, 0x1, -R15 ;  /* 0x000000012626a824 */ /* 0x000fe200078e0a0f */
[C---:B------:R-:W-:Y:S01]  /*cb80*/  ISETP.GT.U32.AND P2, PT, R15.reuse, R35, PT ;  /* 0x000000230f00720c */ /* 0x040fe20003f44070 */
[----:B------:R-:W-:Y:S01]  /*cb90*/  @!P1 IMAD.MOV R39, RZ, RZ, -R39 ;  /* 0x000000ffff279224 */ /* 0x000fe200078e0a27 */
[----:B------:R-:W-:-:S11]  /*cba0*/  ISETP.GT.U32.AND P1, PT, R15, R36, PT ;  /* 0x000000240f00720c */ /* 0x000fd60003f24070 */
[----:B------:R-:W-:-:S05]  /*cbb0*/  @!P2 IMAD.IADD R35, R35, 0x1, -R15 ;  /* 0x000000012323a824 */ /* 0x000fca00078e0a0f */
[----:B------:R-:W-:Y:S01]  /*cbc0*/  ISETP.GT.U32.AND P2, PT, R15, R35, PT ;  /* 0x000000230f00720c */ /* 0x000fe20003f44070 */
[C---:B-1----:R-:W-:Y:S01]  /*cbd0*/  VIADD R77, R0.reuse, 0x196 ;  /* 0x00000196004d7836 */ /* 0x042fe20000000000 */
[----:B------:R-:W-:Y:S01]  /*cbe0*/  IABS R82, R76 ;  /* 0x0000004c00527213 */ /* 0x000fe20000000000 */
[----:B0-----:R-:W-:Y:S02]  /*cbf0*/  VIADD R76, R0, 0x197 ;  /* 0x00000197004c7836 */ /* 0x001fe40000000000 */
[----:B------:R-:W-:Y:S01]  /*cc00*/  @!P1 IMAD.IADD R36, R36, 0x1, -R15 ;  /* 0x0000000124249824 */ /* 0x000fe200078e0a0f */
[----:B------:R-:W-:Y:S04]  /*cc10*/  STL [R1+0x2480], R77 ;  /* 0x0024804d01007387 */ /* 0x000fe80000100800 */
[----:B------:R0:W-:Y:S01]  /*cc20*/  STL [R1+0x2488], R76 ;  /* 0x0024884c01007387 */ /* 0x0001e20000100800 */
[----:B----4-:R-:W-:-:S02]  /*cc30*/  ISETP.GE.AND P1, PT, R90, RZ, PT ;  /* 0x000000ff5a00720c */ /* 0x010fc40003f26270 */
[----:B------:R-:W-:Y:S01]  /*cc40*/  @!P2 IMAD.IADD R35, R35, 0x1, -R15 ;  /* 0x000000012323a824 */ /* 0x000fe200078e0a0f */
[----:B------:R-:W4:Y:S01]  /*cc50*/  LDL R90, [R1+0x208c] ;  /* 0x00208c00015a7983 */ /* 0x000f220000100800 */
[----:B--2---:R-:W-:-:S03]  /*cc60*/  ISETP.GE.AND P2, PT, R93, RZ, PT ;  /* 0x000000ff5d00720c */ /* 0x004fc60003f46270 */
[----:B------:R-:W2:Y:S01]  /*cc70*/  LDL R93, [R1+0x2094] ;  /* 0x00209400015d7983 */ /* 0x000ea20000100800 */
[----:B------:R-:W-:Y:S01]  /*cc80*/  IMAD.HI.U32 R84, R16, R82, RZ ;  /* 0x0000005210547227 */ /* 0x000fe200078e00ff */
[----:B------:R-:W-:-:S03]  /*cc90*/  IABS R80, R77 ;  /* 0x0000004d00507213 */ /* 0x000fc60000000000 */
[----:B------:R-:W-:Y:S01]  /*cca0*/  IMAD.MOV R84, RZ, RZ, -R84 ;  /* 0x000000ffff547224 */ /* 0x000fe200078e0a54 */
[----:B------:R-:W-:Y:S01]  /*ccb0*/  IABS R81, R76 ;  /* 0x0000004c00517213 */ /* 0x000fe20000000000 */
[----:B------:R-:W-:-:S04]  /*ccc0*/  IMAD.HI.U32 R83, R16, R80, RZ ;  /* 0x0000005010537227 */ /* 0x000fc800078e00ff */
[----:B0-----:R-:W-:Y:S02]  /*ccd0*/  IMAD R76, R15, R84, R82 ;  /* 0x000000540f4c7224 */ /* 0x001fe400078e0252 */
[----:B------:R-:W-:-:S03]  /*cce0*/  IMAD.MOV R83, RZ, RZ, -R83 ;  /* 0x000000ffff537224 */ /* 0x000fc600078e0a53 */
[----:B------:R0:W-:Y:S01]  /*ccf0*/  STL [R1+0x530], R76 ;  /* 0x0005304c01007387 */ /* 0x0001e20000100800 */
[----:B------:R-:W-:Y:S02]  /*cd00*/  @!P2 IMAD.MOV R35, RZ, RZ, -R35 ;  /* 0x000000ffff23a224 */ /* 0x000fe400078e0a23 */
[----:B0-----:R-:W-:-:S05]  /*cd10*/  IMAD R76, R15, R83, R80 ;  /* 0x000000530f4c7224 */ /* 0x001fca00078e0250 */
[----:B------:R0:W-:Y:S01]  /*cd20*/  STL [R1+0x51c], R76 ;  /* 0x00051c4c01007387 */ /* 0x0001e20000100800 */
[----:B------:R-:W-:Y:S02]  /*cd30*/  ISETP.GT.U32.AND P6, PT, R15, R37, PT ;  /* 0x000000250f00720c */ /* 0x000fe40003fc4070 */
[----:B---3--:R-:W-:Y:S02]  /*cd40*/  ISETP.GE.AND P2, PT, R92, RZ, PT ;  /* 0x000000ff5c00720c */ /* 0x008fe40003f46270 */
[----:B------:R-:W3:Y:S09]  /*cd50*/  LDL R92, [R1+0x2090] ;  /* 0x00209000015c7983 */ /* 0x000ef20000100800 */
[----:B------:R-:W-:-:S05]  /*cd60*/  @!P6 IMAD.IADD R37, R37, 0x1, -R15 ;  /* 0x000000012525e824 */ /* 0x000fca00078e0a0f */
[----:B------:R-:W-:-:S13]  /*cd70*/  ISETP.GT.U32.AND P6, PT, R15, R37, PT ;  /* 0x000000250f00720c */ /* 0x000fda0003fc4070 */
[----:B------:R-:W-:-:S04]  /*cd80*/  @!P6 IMAD.IADD R37, R37, 0x1, -R15 ;  /* 0x000000012525e824 */ /* 0x000fc800078e0a0f */
[----:B------:R-:W-:Y:S01]  /*cd90*/  @!P0 IMAD.MOV R37, RZ, RZ, -R37 ;  /* 0x000000ffff258224 */ /* 0x000fe200078e0a25 */
[----:B------:R-:W-:Y:S01]  /*cda0*/  ISETP.GT.U32.AND P0, PT, R15, R33, PT ;  /* 0x000000210f00720c */ /* 0x000fe20003f04070 */
[----:B------:R-:W-:-:S04]  /*cdb0*/  IMAD.HI.U32 R82, R16, R81, RZ ;  /* 0x0000005110527227 */ /* 0x000fc800078e00ff */
[----:B------:R-:W-:Y:S02]  /*cdc0*/  IMAD.MOV R82, RZ, RZ, -R82 ;  /* 0x000000ffff527224 */ /* 0x000fe400078e0a52 */
[----:B------:R-:W-:Y:S01]  /*cdd0*/  @!P1 IMAD.MOV R36, RZ, RZ, -R36 ;  /* 0x000000ffff249224 */ /* 0x000fe200078e0a24 */
[----:B------:R-:W-:-:S05]  /*cde0*/  ISETP.GT.U32.AND P1, PT, R15, R32, PT ;  /* 0x000000200f00720c */ /* 0x000fca0003f24070 */
[----:B------:R-:W-:Y:S02]  /*cdf0*/  @!P0 IMAD.IADD R33, R33, 0x1, -R15 ;  /* 0x0000000121218824 */ /* 0x000fe400078e0a0f */
[----:B0-----:R-:W-:-:S03]  /*ce00*/  IMAD R76, R15, R82, R81 ;  /* 0x000000520f4c7224 */ /* 0x001fc600078e0251 */
[----:B------:R-:W-:Y:S01]  /*ce10*/  ISETP.GT.U32.AND P0, PT, R15, R33, PT ;  /* 0x000000210f00720c */ /* 0x000fe20003f04070 */
[C---:B------:R-:W-:Y:S01]  /*ce20*/  VIADD R80, R0.reuse, 0x198 ;  /* 0x0000019800507836 */ /* 0x040fe20000000000 */
[----:B------:R0:W-:Y:S01]  /*ce30*/  STL [R1+0x514], R76 ;  /* 0x0005144c01007387 */ /* 0x0001e20000100800 */
[----:B------:R-:W-:Y:S02]  /*ce40*/  VIADD R77, R0, 0x199 ;  /* 0x00000199004d7836 */ /* 0x000fe40000000000 */
[----:B------:R-:W-:Y:S01]  /*ce50*/  @!P1 IMAD.IADD R32, R32, 0x1, -R15 ;  /* 0x0000000120209824 */ /* 0x000fe200078e0a0f */
[----:B------:R-:W-:Y:S01]  /*ce60*/  STL [R1+0x2474], R80 ;  /* 0x0024745001007387 */ /* 0x000fe20000100800 */
[----:B0-----:R-:W-:-:S03]  /*ce70*/  VIADD R76, R0, 0x19a ;  /* 0x0000019a004c7836 */ /* 0x001fc60000000000 */
[----:B------:R-:W-:Y:S03]  /*ce80*/  STL [R1+0x2478], R77 ;  /* 0x0024784d01007387 */ /* 0x000fe60000100800 */
[----:B------:R-:W-:Y:S01]  /*ce90*/  @!P0 IMAD.IADD R33, R33, 0x1, -R15 ;  /* 0x0000000121218824 */ /* 0x000fe200078e0a0f */
[----:B--2---:R-:W-:Y:S01]  /*cea0*/  ISETP.GE.AND P1, PT, R93, RZ, PT ;  /* 0x000000ff5d00720c */ /* 0x004fe20003f26270 */
[----:B------:R0:W-:Y:S01]  /*ceb0*/  STL [R1+0x247c], R76 ;  /* 0x00247c4c01007387 */ /* 0x0001e20000100800 */
[----:B----4-:R-:W-:-:S03]  /*cec0*/  ISETP.GE.AND P0, PT, R90, RZ, PT ;  /* 0x000000ff5a00720c */ /* 0x010fc60003f06270 */
[----:B------:R-:W2:Y:S01]  /*ced0*/  LDL R93, [R1+0x2098] ;  /* 0x00209800015d7983 */ /* 0x000ea20000100800 */
[----:B------:R-:W-:Y:S02]  /*cee0*/  IABS R82, R80 ;  /* 0x0000005000527213 */ /* 0x000fe40000000000 */
[----:B------:R-:W-:Y:S01]  /*cef0*/  IABS R81, R76 ;  /* 0x0000004c00517213 */ /* 0x000fe20000000000 */
[----:B------:R-:W4:Y:S02]  /*cf00*/  LDL R90, [R1+0x209c] ;  /* 0x00209c00015a7983 */ /* 0x000f240000100800 */
[----:B------:R-:W-:-:S04]  /*cf10*/  IMAD.HI.U32 R83, R16, R82, RZ ;  /* 0x0000005210537227 */ /* 0x000fc800078e00ff */
[----:B------:R-:W-:Y:S01]  /*cf20*/  @!P0 IMAD.MOV R33, RZ, RZ, -R33 ;  /* 0x000000ffff218224 */ /* 0x000fe200078e0a21 */
[----:B------:R-:W-:Y:S01]  /*cf30*/  ISETP.GT.U32.AND P0, PT, R15, R30, PT ;  /* 0x0000001e0f00720c */ /* 0x000fe20003f04070 */
[----:B------:R-:W-:-:S04]  /*cf40*/  IMAD.MOV R83, RZ, RZ, -R83 ;  /* 0x000000ffff537224 */ /* 0x000fc800078e0a53 */
[----:B0-----:R-:W-:-:S05]  /*cf50*/  IMAD R76, R15, R83, R82 ;  /* 0x000000530f4c7224 */ /* 0x001fca00078e0252 */
[----:B------:R0:W-:Y:S03]  /*cf60*/  STL [R1+0x54c], R76 ;  /* 0x00054c4c01007387 */ /* 0x0001e60000100800 */
[----:B------:R-:W-:Y:S01]  /*cf70*/  @!P0 IMAD.IADD R30, R30, 0x1, -R15 ;  /* 0x000000011e1e8824 */ /* 0x000fe200078e0a0f */
[----:B------:R-:W-:-:S13]  /*cf80*/  ISETP.GE.AND P6, PT, R91, RZ, PT ;  /* 0x000000ff5b00720c */ /* 0x000fda0003fc6270 */
[----:B------:R-:W-:Y:S01]  /*cf90*/  @!P6 IMAD.MOV R38, RZ, RZ, -R38 ;  /* 0x000000ffff26e224 */ /* 0x000fe200078e0a26 */
[----:B------:R-:W-:Y:S02]  /*cfa0*/  ISETP.GT.U32.AND P6, PT, R15, R34, PT ;  /* 0x000000220f00720c */ /* 0x000fe40003fc4070 */
[----:B---3--:R-:W-:Y:S02]  /*cfb0*/  ISETP.GE.AND P0, PT, R92, RZ, PT ;  /* 0x000000ff5c00720c */ /* 0x008fe40003f06270 */
[----:B------:R-:W3:Y:S09]  /*cfc0*/  LDL R92, [R1+0x20a0] ;  /* 0x0020a000015c7983 */ /* 0x000ef20000100800 */
[----:B------:R-:W-:-:S05]  /*cfd0*/  @!P6 IMAD.IADD R34, R34, 0x1, -R15 ;  /* 0x000000012222e824 */ /* 0x000fca00078e0a0f */
[----:B------:R-:W-:-:S13]  /*cfe0*/  ISETP.GT.U32.AND P6, PT, R15, R34, PT ;  /* 0x000000220f00720c */ /* 0x000fda0003fc4070 */
[----:B------:R-:W-:Y:S01]  /*cff0*/  @!P6 IMAD.IADD R34, R34, 0x1, -R15 ;  /* 0x000000012222e824 */ /* 0x000fe200078e0a0f */
[----:B------:R-:W-:-:S03]  /*d000*/  ISETP.GT.U32.AND P6, PT, R15, R31, PT ;  /* 0x0000001f0f00720c */ /* 0x000fc60003fc4070 */
[----:B------:R-:W-:-:S10]  /*d010*/  @!P2 IMAD.MOV R34, RZ, RZ, -R34 ;  /* 0x000000ffff22a224 */ /* 0x000fd400078e0a22 */
[----:B------:R-:W-:-:S05]  /*d020*/  @!P6 IMAD.IADD R31, R31, 0x1, -R15 ;  /* 0x000000011f1fe824 */ /* 0x000fca00078e0a0f */
[C---:B------:R-:W-:Y:S02]  /*d030*/  ISETP.GT.U32.AND P6, PT, R15.reuse, R31, PT ;  /* 0x0000001f0f00720c */ /* 0x040fe40003fc4070 */
[----:B------:R-:W-:Y:S02]  /*d040*/  ISETP.GT.U32.AND P2, PT, R15, R32, PT ;  /* 0x000000200f00720c */ /* 0x000fe40003f44070 */
[----:B------:R-:W-:Y:S01]  /*d050*/  IABS R80, R77 ;  /* 0x0000004d00507213 */ /* 0x000fe20000000000 */
[----:B------:R-:W-:-:S04]  /*d060*/  IMAD.HI.U32 R85, R16, R81, RZ ;  /* 0x0000005110557227 */ /* 0x000fc800078e00ff */
[----:B------:R-:W-:-:S04]  /*d070*/  IMAD.HI.U32 R84, R16, R80, RZ ;  /* 0x0000005010547227 */ /* 0x000fc800078e00ff */
[----:B------:R-:W-:Y:S02]  /*d080*/  @!P6 IMAD.IADD R31, R31, 0x1, -R15 ;  /* 0x000000011f1fe824 */ /* 0x000fe400078e0a0f */
[----:B------:R-:W-:Y:S02]  /*d090*/  IMAD.MOV R84, RZ, RZ, -R84 ;  /* 0x000000ffff547224 */ /* 0x000fe400078e0a54 */
[----:B------:R-:W-:Y:S02]  /*d0a0*/  IMAD.MOV R85, RZ, RZ, -R85 ;  /* 0x000000ffff557224 */ /* 0x000fe400078e0a55 */
[----:B------:R-:W-:Y:S01]  /*d0b0*/  @!P0 IMAD.MOV R31, RZ, RZ, -R31 ;  /* 0x000000ffff1f8224 */ /* 0x000fe200078e0a1f */
[C---:B------:R-:W-:Y:S01]  /*d0c0*/  ISETP.GT.U32.AND P0, PT, R15.reuse, R27, PT ;  /* 0x0000001b0f00720c */ /* 0x040fe20003f04070 */
[----:B------:R-:W-:Y:S01]  /*d0d0*/  @!P2 IMAD.IADD R32, R32, 0x1, -R15 ;  /* 0x000000012020a824 */ /* 0x000fe200078e0a0f */
[C---:B------:R-:W-:Y:S01]  /*d0e0*/  ISETP.GT.U32.AND P2, PT, R15.reuse, R29, PT ;  /* 0x0000001d0f00720c */ /* 0x040fe20003f44070 */
[----:B------:R-:W-:-:S02]  /*d0f0*/  IMAD R77, R15, R84, R80 ;  /* 0x000000540f4d7224 */ /* 0x000fc400078e0250 */
[----:B0-----:R-:W-:Y:S02]  /*d100*/  IMAD R76, R15, R85, R81 ;  /* 0x000000550f4c7224 */ /* 0x001fe400078e0251 */
[C---:B------:R-:W-:Y:S01]  /*d110*/  VIADD R80, R0.reuse, 0x19b ;  /* 0x0000019b00507836 */ /* 0x040fe20000000000 */
[----:B------:R0:W-:Y:S04]  /*d120*/  STL [R1+0x52c], R77 ;  /* 0x00052c4d01007387 */ /* 0x0001e80000100800 */
[----:B------:R1:W-:Y:S01]  /*d130*/  STL [R1+0x558], R76 ;  /* 0x0005584c01007387 */ /* 0x0003e20000100800 */
[----:B------:R-:W-:Y:S02]  /*d140*/  @!P0 IMAD.IADD R27, R27, 0x1, -R15 ;  /* 0x000000011b1b8824 */ /* 0x000fe400078e0a0f */
[C---:B0-----:R-:W-:Y:S01]  /*d150*/  VIADD R77, R0.reuse, 0x19c ;  /* 0x0000019c004d7836 */ /* 0x041fe20000000000 */
[----:B------:R0:W-:Y:S01]  /*d160*/  STL [R1+0x2468], R80 ;  /* 0x0024685001007387 */ /* 0x0001e20000100800 */
[----:B-1----:R-:W-:-:S03]  /*d170*/  VIADD R76, R0, 0x19d ;  /* 0x0000019d004c7836 */ /* 0x002fc60000000000 */
[----:B------:R1:W-:Y:S01]  /*d180*/  STL [R1+0x246c], R77 ;  /* 0x00246c4d01007387 */ /* 0x0003e20000100800 */
[----:B------:R-:W-:Y:S01]  /*d190*/  @!P2 IMAD.IADD R29, R29, 0x1, -R15 ;  /* 0x000000011d1da824 */ /* 0x000fe200078e0a0f */
[----:B--2---:R-:W-:Y:S02]  /*d1a0*/  ISETP.GE.AND P0, PT, R93, RZ, PT ;  /* 0x000000ff5d00720c */ /* 0x004fe40003f06270 */
[----:B------:R2:W-:Y:S01]  /*d1b0*/  STL [R1+0x2470], R76 ;  /* 0x0024704c01007387 */ /* 0x0005e20000100800 */
[----:B------:R-:W-:-:S03]  /*d1c0*/  ISETP.GT.U32.AND P2, PT, R15, R30, PT ;  /* 0x0000001e0f00720c */ /* 0x000fc60003f44070 */
[----:B------:R-:W2:Y:S10]  /*d1d0*/  LDL R93, [R1+0x207c] ;  /* 0x00207c00015d7983 */ /* 0x000eb40000100800 */
[----:B------:R-:W-:Y:S01]  /*d1e0*/  @!P2 IMAD.IADD R30, R30, 0x1, -R15 ;  /* 0x000000011e1ea824 */ /* 0x000fe200078e0a0f */
[----:B------:R-:W-:-:S13]  /*d1f0*/  ISETP.GT.U32.AND P2, PT, R15, R26, PT ;  /* 0x0000001a0f00720c */ /* 0x000fda0003f44070 */
[----:B------:R-:W-:Y:S01]  /*d200*/  @!P2 IMAD.IADD R26, R26, 0x1, -R15 ;  /* 0x000000011a1aa824 */ /* 0x000fe200078e0a0f */
[----:B---3--:R-:W-:Y:S02]  /*d210*/  ISETP.GE.AND P2, PT, R92, RZ, PT ;  /* 0x000000ff5c00720c */ /* 0x008fe40003f46270 */
[----:B------:R-:W3:Y:S01]  /*d220*/  LDL R92, [R1+0x2078] ;  /* 0x00207800015c7983 */ /* 0x000ee20000100800 */
[C---:B------:R-:W-:Y:S01]  /*d230*/  ISETP.GT.U32.AND P6, PT, R15.reuse, R28, PT ;  /* 0x0000001c0f00720c */ /* 0x040fe20003fc4070 */
[----:B------:R-:W-:Y:S01]  /*d240*/  @!P1 IMAD.MOV R32, RZ, RZ, -R32 ;  /* 0x000000ffff209224 */ /* 0x000fe200078e0a20 */
[----:B------:R-:W-:-:S11]  /*d250*/  ISETP.GT.U32.AND P1, PT, R15, R29, PT ;  /* 0x0000001d0f00720c */ /* 0x000fd60003f24070 */
[----:B------:R-:W-:-:S05]  /*d260*/  @!P6 IMAD.IADD R28, R28, 0x1, -R15 ;  /* 0x000000011c1ce824 */ /* 0x000fca00078e0a0f */
[----:B------:R-:W-:Y:S02]  /*d270*/  ISETP.GT.U32.AND P6, PT, R15, R28, PT ;  /* 0x0000001c0f00720c */ /* 0x000fe40003fc4070 */
[----:B0-----:R-:W-:Y:S01]  /*d280*/  IABS R80, R80 ;  /* 0x0000005000507213 */ /* 0x001fe20000000000 */
[----:B------:R-:W-:Y:S01]  /*d290*/  @!P1 IMAD.IADD R29, R29, 0x1, -R15 ;  /* 0x000000011d1d9824 */ /* 0x000fe200078e0a0f */
[----:B------:R-:W-:Y:S02]  /*d2a0*/  IABS R81, R77 ;  /* 0x0000004d00517213 */ /* 0x000fe40000000000 */
[----:B----4-:R-:W-:-:S07]  /*d2b0*/  ISETP.GE.AND P1, PT, R90, RZ, PT ;  /* 0x000000ff5a00720c */ /* 0x010fce0003f26270 */
[----:B------:R-:W-:Y:S01]  /*d2c0*/  @!P6 IMAD.IADD R28, R28, 0x1, -R15 ;  /* 0x000000011c1ce824 */ /* 0x000fe200078e0a0f */
[----:B------:R-:W-:Y:S01]  /*d2d0*/  ISETP.GT.U32.AND P6, PT, R15, R25, PT ;  /* 0x000000190f00720c */ /* 0x000fe20003fc4070 */
[----:B------:R-:W4:Y:S01]  /*d2e0*/  LDL R90, [R1+0x2074] ;  /* 0x00207400015a7983 */ /* 0x000f220000100800 */
[----:B------:R-:W-:Y:S01]  /*d2f0*/  IMAD.HI.U32 R84, R16, R80, RZ ;  /* 0x0000005010547227 */ /* 0x000fe200078e00ff */
[----:B------:R-:W-:-:S03]  /*d300*/  IABS R82, R76 ;  /* 0x0000004c00527213 */ /* 0x000fc60000000000 */
[----:B------:R-:W-:-:S04]  /*d310*/  IMAD.HI.U32 R83, R16, R81, RZ ;  /* 0x0000005110537227 */ /* 0x000fc800078e00ff */
[----:B------:R-:W-:Y:S02]  /*d320*/  IMAD.MOV R84, RZ, RZ, -R84 ;  /* 0x000000ffff547224 */ /* 0x000fe400078e0a54 */
[----:B------:R-:W-:Y:S02]  /*d330*/  IMAD.MOV R83, RZ, RZ, -R83 ;  /* 0x000000ffff537224 */ /* 0x000fe400078e0a53 */
[----:B------:R-:W-:-:S04]  /*d340*/  IMAD.HI.U32 R85, R16, R82, RZ ;  /* 0x0000005210557227 */ /* 0x000fc800078e00ff */
[----:B------:R-:W-:Y:S02]  /*d350*/  @!P6 IMAD.IADD R25, R25, 0x1, -R15 ;  /* 0x000000011919e824 */ /* 0x000fe400078e0a0f */
[C---:B-1----:R-:W-:Y:S02]  /*d360*/  IMAD R77, R15.reuse, R84, R80 ;  /* 0x000000540f4d7224 */ /* 0x042fe400078e0250 */
[C---:B--2---:R-:W-:Y:S02]  /*d370*/  IMAD R76, R15.reuse, R83, R81 ;  /* 0x000000530f4c7224 */ /* 0x044fe400078e0251 */
[----:B------:R-:W-:Y:S02]  /*d380*/  IMAD.MOV R85, RZ, RZ, -R85 ;  /* 0x000000ffff557224 */ /* 0x000fe400078e0a55 */
[----:B------:R-:W-:Y:S01]  /*d390*/  @!P0 IMAD.MOV R29, RZ, RZ, -R29 ;  /* 0x000000ffff1d8224 */ /* 0x000fe200078e0a1d */
[----:B------:R-:W-:Y:S01]  /*d3a0*/  ISETP.GT.U32.AND P0, PT, R15, R25, PT ;  /* 0x000000190f00720c */ /* 0x000fe20003f04070 */
[----:B------:R-:W-:Y:S04]  /*d3b0*/  STL [R1+0x524], R77 ;  /* 0x0005244d01007387 */ /* 0x000fe80000100800 */
[----:B------:R0:W-:Y:S01]  /*d3c0*/  STL [R1+0x53c], R76 ;  /* 0x00053c4c01007387 */ /* 0x0001e20000100800 */
[----:B------:R-:W-:-:S02]  /*d3d0*/  VIADD R80, R0, 0x19e ;  /* 0x0000019e00507836 */ /* 0x000fc40000000000 */
[----:B0-----:R-:W-:Y:S02]  /*d3e0*/  IMAD R76, R15, R85, R82 ;  /* 0x000000550f4c7224 */ /* 0x001fe400078e0252 */
[----:B------:R-:W-:-:S03]  /*d3f0*/  VIADD R77, R0, 0x19f ;  /* 0x0000019f004d7836 */ /* 0x000fc60000000000 */
[----:B------:R0:W-:Y:S01]  /*d400*/  STL [R1+0x564], R76 ;  /* 0x0005644c01007387 */ /* 0x0001e20000100800 */
[----:B------:R-:W-:-:S03]  /*d410*/  @!P0 IMAD.IADD R25, R25, 0x1, -R15 ;  /* 0x0000000119198824 */ /* 0x000fc600078e0a0f */
[----:B------:R1:W-:Y:S01]  /*d420*/  STL [R1+0x245c], R80 ;  /* 0x00245c5001007387 */ /* 0x0003e20000100800 */
[----:B0-----:R-:W-:-:S03]  /*d430*/  VIADD R76, R0, 0x1a0 ;  /* 0x000001a0004c7836 */ /* 0x001fc60000000000 */
[----:B------:R0:W-:Y:S01]  /*d440*/  STL [R1+0x2460], R77 ;  /* 0x0024604d01007387 */ /* 0x0001e20000100800 */
[----:B------:R-:W-:-:S03]  /*d450*/  ISETP.GE.AND P0, PT, R93, RZ, PT ;  /* 0x000000ff5d00720c */ /* 0x000fc60003f06270 */
[----:B------:R2:W-:Y:S04]  /*d460*/  STL [R1+0x2464], R76 ;  /* 0x0024644c01007387 */ /* 0x0005e80000100800 */
[----:B------:R-:W2:Y:S01]  /*d470*/  LDL R93, [R1+0x2088] ;  /* 0x00208800015d7983 */ /* 0x000ea20000100800 */
[----:B------:R-:W-:Y:S01]  /*d480*/  @!P2 IMAD.MOV R28, RZ, RZ, -R28 ;  /* 0x000000ffff1ca224 */ /* 0x000fe200078e0a1c */
[----:B------:R-:W-:-:S13]  /*d490*/  ISETP.GT.U32.AND P2, PT, R15, R24, PT ;  /* 0x000000180f00720c */ /* 0x000fda0003f44070 */
[----:B------:R-:W-:Y:S01]  /*d4a0*/  @!P2 IMAD.IADD R24, R24, 0x1, -R15 ;  /* 0x000000011818a824 */ /* 0x000fe200078e0a0f */
[----:B---3--:R-:W-:Y:S02]  /*d4b0*/  ISETP.GE.AND P2, PT, R92, RZ, PT ;  /* 0x000000ff5c00720c */ /* 0x008fe40003f46270 */
[----:B------:R-:W3:Y:S01]  /*d4c0*/  LDL R92, [R1+0x2084] ;  /* 0x00208400015c7983 */ /* 0x000ee20000100800 */
[----:B------:R-:W-:Y:S01]  /*d4d0*/  @!P1 IMAD.MOV R30, RZ, RZ, -R30 ;  /* 0x000000ffff1e9224 */ /* 0x000fe200078e0a1e */
[C---:B------:R-:W-:Y:S02]  /*d4e0*/  ISETP.GT.U32.AND P1, PT, R15.reuse, R27, PT ;  /* 0x0000001b0f00720c */ /* 0x040fe40003f24070 */
[----:B------:R-:W-:-:S11]  /*d4f0*/  ISETP.GT.U32.AND P6, PT, R15, R26, PT ;  /* 0x0000001a0f00720c */ /* 0x000fd60003fc4070 */
[--C-:B------:R-:W-:Y:S01]  /*d500*/  @!P1 IMAD.IADD R27, R27, 0x1, -R15.reuse ;  /* 0x000000011b1b9824 */ /* 0x100fe200078e0a0f */
[----:B------:R-:W-:Y:S01]  /*d510*/  ISETP.GT.U32.AND P1, PT, R15, R23, PT ;  /* 0x000000170f00720c */ /* 0x000fe20003f24070 */
[----:B------:R-:W-:Y:S01]  /*d520*/  @!P6 IMAD.IADD R26, R26, 0x1, -R15 ;  /* 0x000000011a1ae824 */ /* 0x000fe200078e0a0f */
[----:B------:R-:W-:Y:S02]  /*d530*/  IABS R81, R80 ;  /* 0x0000005000517213 */ /* 0x000fe40000000000 */
[----:B----4-:R-:W-:-:S09]  /*d540*/  ISETP.GE.AND P6, PT, R90, RZ, PT ;  /* 0x000000ff5a00720c */ /* 0x010fd20003fc6270 */
[----:B------:R-:W-:Y:S01]  /*d550*/  @!P1 IMAD.IADD R23, R23, 0x1, -R15 ;  /* 0x0000000117179824 */ /* 0x000fe200078e0a0f */
[----:B------:R-:W4:Y:S01]  /*d560*/  LDL R90, [R1+0x2060] ;  /* 0x00206000015a7983 */ /* 0x000f220000100800 */
[----:B------:R-:W-:-:S04]  /*d570*/  IMAD.HI.U32 R82, R16, R81, RZ ;  /* 0x0000005110527227 */ /* 0x000fc800078e00ff */
[----:B------:R-:W-:Y:S02]  /*d580*/  IMAD.MOV R82, RZ, RZ, -R82 ;  /* 0x000000ffff527224 */ /* 0x000fe400078e0a52 */
[----:B------:R-:W-:Y:S01]  /*d590*/  @!P6 IMAD.MOV R27, RZ, RZ, -R27 ;  /* 0x000000ffff1be224 */ /* 0x000fe200078e0a1b */
[C---:B------:R-:W-:Y:S01]  /*d5a0*/  ISETP.GT.U32.AND P6, PT, R15.reuse, R23, PT ;  /* 0x000000170f00720c */ /* 0x040fe20003fc4070 */
[----:B------:R-:W-:-:S05]  /*d5b0*/  IMAD R81, R15, R82, R81 ;  /* 0x000000520f517224 */ /* 0x000fca00078e0251 */
[----:B------:R-:W-:Y:S07]  /*d5c0*/  STL [R1+0x538], R81 ;  /* 0x0005385101007387 */ /* 0x000fee0000100800 */
[----:B------:R-:W-:Y:S01]  /*d5d0*/  @!P6 IMAD.IADD R23, R23, 0x1, -R15 ;  /* 0x000000011717e824 */ /* 0x000fe200078e0a0f */
[----:B-1----:R-:W-:Y:S02]  /*d5e0*/  IABS R80, R77 ;  /* 0x0000004d00507213 */ /* 0x002fe40000000000 */
[----:B------:R-:W-:Y:S01]  /*d5f0*/  IABS R83, R76 ;  /* 0x0000004c00537213 */ /* 0x000fe20000000000 */
[----:B------:R-:W-:Y:S01]  /*d600*/  @!P0 IMAD.MOV R26, RZ, RZ, -R26 ;  /* 0x000000ffff1a8224 */ /* 0x000fe200078e0a1a */
[----:B------:R-:W-:Y:S01]  /*d610*/  ISETP.GT.U32.AND P0, PT, R15, R22, PT ;  /* 0x000000160f00720c */ /* 0x000fe20003f04070 */
[----:B------:R-:W-:-:S04]  /*d620*/  IMAD.HI.U32 R84, R16, R80, RZ ;  /* 0x0000005010547227 */ /* 0x000fc800078e00ff */
[----:B------:R-:W-:-:S04]  /*d630*/  IMAD.HI.U32 R85, R16, R83, RZ ;  /* 0x0000005310557227 */ /* 0x000fc800078e00ff */
[----:B------:R-:W-:Y:S02]  /*d640*/  IMAD.MOV R84, RZ, RZ, -R84 ;  /* 0x000000ffff547224 */ /* 0x000fe400078e0a54 */
[----:B------:R-:W-:Y:S01]  /*d650*/  IMAD.MOV R85, RZ, RZ, -R85 ;  /* 0x000000ffff557224 */ /* 0x000fe200078e0a55 */
[----:B--2---:R-:W-:Y:S02]  /*d660*/  ISETP.GE.AND P6, PT, R93, RZ, PT ;  /* 0x000000ff5d00720c */ /* 0x004fe40003fc6270 */
[----:B------:R-:W2:Y:S01]  /*d670*/  LDL R93, [R1+0x205c] ;  /* 0x00205c00015d7983 */ /* 0x000ea20000100800 */
[C---:B0-----:R-:W-:Y:S02]  /*d680*/  IMAD R77, R15.reuse, R84, R80 ;  /* 0x000000540f4d7224 */ /* 0x041fe400078e0250 */
[----:B------:R-:W-:Y:S02]  /*d690*/  IMAD R76, R15, R85, R83 ;  /* 0x000000550f4c7224 */ /* 0x000fe400078e0253 */
[----:B------:R-:W-:Y:S01]  /*d6a0*/  @!P0 IMAD.IADD R22, R22, 0x1, -R15 ;  /* 0x0000000116168824 */ /* 0x000fe200078e0a0f */
[----:B------:R-:W-:Y:S04]  /*d6b0*/  STL [R1+0x560], R77 ;  /* 0x0005604d01007387 */ /* 0x000fe80000100800 */
[----:B------:R0:W-:Y:S01]  /*d6c0*/  STL [R1+0x568], R76 ;  /* 0x0005684c01007387 */ /* 0x0001e20000100800 */
[----:B---3--:R-:W-:-:S03]  /*d6d0*/  ISETP.GE.AND P0, PT, R92, RZ, PT ;  /* 0x000000ff5c00720c */ /* 0x008fc60003f06270 */
[----:B------:R-:W3:Y:S01]  /*d6e0*/  LDL R92, [R1+0x2068] ;  /* 0x00206800015c7983 */ /* 0x000ee20000100800 */
[----:B------:R-:W-:Y:S01]  /*d6f0*/  ISETP.GT.U32.AND P1, PT, R15, R24, PT ;  /* 0x000000180f00720c */ /* 0x000fe20003f24070 */
[----:B0-----:R-:W-:-:S12]  /*d700*/  VIADD R76, R0, 0x1a1 ;  /* 0x000001a1004c7836 */ /* 0x001fd80000000000 */
[----:B------:R-:W-:Y:S01]  /*d710*/  @!P1 IMAD.IADD R24, R24, 0x1, -R15 ;  /* 0x0000000118189824 */ /* 0x000fe200078e0a0f */
[C---:B------:R-:W-:Y:S02]  /*d720*/  ISETP.GT.U32.AND P1, PT, R15.reuse, R20, PT ;  /* 0x000000140f00720c */ /* 0x040fe40003f24070 */
[----:B------:R-:W-:Y:S01]  /*d730*/  IABS R82, R76 ;  /* 0x0000004c00527213 */ /* 0x000fe20000000000 */
[----:B------:R-:W-:Y:S01]  /*d740*/  @!P2 IMAD.MOV R25, RZ, RZ, -R25 ;  /* 0x000000ffff19a224 */ /* 0x000fe200078e0a19 */
[----:B------:R-:W-:Y:S01]  /*d750*/  ISETP.GT.U32.AND P2, PT, R15, R21, PT ;  /* 0x000000150f00720c */ /* 0x000fe20003f44070 */
[----:B------:R0:W-:Y:S01]  /*d760*/  STL [R1+0x2450], R76 ;  /* 0x0024504c01007387 */ /* 0x0001e20000100800 */
[----:B------:R-:W-:-:S07]  /*d770*/  VIADD R77, R0, 0x1a2 ;  /* 0x000001a2004d7836 */ /* 0x000fce0000000000 */
[----:B------:R-:W-:Y:S02]  /*d780*/  @!P1 IMAD.IADD R20, R20, 0x1, -R15 ;  /* 0x0000000114149824 */ /* 0x000fe400078e0a0f */
[----:B------:R-:W-:-:S03]  /*d790*/  IMAD.HI.U32 R83, R16, R82, RZ ;  /* 0x0000005210537227 */ /* 0x000fc600078e00ff */
[----:B------:R-:W-:Y:S01]  /*d7a0*/  ISETP.GT.U32.AND P1, PT, R15, R20, PT ;  /* 0x000000140f00720c */ /* 0x000fe20003f24070 */
[----:B0-----:R-:W-:Y:S02]  /*d7b0*/  VIADD R76, R0, 0x1a3 ;  /* 0x000001a3004c7836 */ /* 0x001fe40000000000 */
[----:B------:R-:W-:Y:S01]  /*d7c0*/  IMAD.MOV R83, RZ, RZ, -R83 ;  /* 0x000000ffff537224 */ /* 0x000fe200078e0a53 */
[----:B------:R-:W-:Y:S02]  /*d7d0*/  STL [R1+0x2458], R77 ;  /* 0x0024584d01007387 */ /* 0x000fe40000100800 */
[----:B------:R-:W-:Y:S02]  /*d7e0*/  IABS R80, R76 ;  /* 0x0000004c00507213 */ /* 0x000fe40000000000 */
[----:B------:R0:W-:Y:S01]  /*d7f0*/  STL [R1+0x2454], R76 ;  /* 0x0024544c01007387 */ /* 0x0001e20000100800 */
[----:B------:R-:W-:Y:S01]  /*d800*/  @!P2 IMAD.IADD R21, R21, 0x1, -R15 ;  /* 0x000000011515a824 */ /* 0x000fe200078e0a0f */
[----:B------:R-:W-:-:S03]  /*d810*/  ISETP.GT.U32.AND P2, PT, R15, R22, PT ;  /* 0x000000160f00720c */ /* 0x000fc60003f44070 */
[----:B------:R-:W-:Y:S02]  /*d820*/  @!P1 IMAD.IADD R20, R20, 0x1, -R15 ;  /* 0x0000000114149824 */ /* 0x000fe400078e0a0f */
[----:B0-----:R-:W-:-:S05]  /*d830*/  IMAD R76, R15, R83, R82 ;  /* 0x000000530f4c7224 */ /* 0x001fca00078e0252 */
[----:B------:R0:W-:Y:S01]  /*d840*/  STL [R1+0x55c], R76 ;  /* 0x00055c4c01007387 */ /* 0x0001e20000100800 */
[----:B------:R-:W-:Y:S02]  /*d850*/  IABS R81, R77 ;  /* 0x0000004d00517213 */ /* 0x000fe40000000000 */
[----:B------:R-:W-:Y:S01]  /*d860*/  @!P2 IMAD.IADD R22, R22, 0x1, -R15 ;  /* 0x000000011616a824 */ /* 0x000fe200078e0a0f */
[----:B------:R-:W-:Y:S02]  /*d870*/  ISETP.GT.U32.AND P2, PT, R15, R19, PT ;  /* 0x000000130f00720c */ /* 0x000fe40003f44070 */
[----:B------:R-:W-:-:S04]  /*d880*/  IMAD.HI.U32 R83, R16, R81, RZ ;  /* 0x0000005110537227 */ /* 0x000fc800078e00ff */
[----:B------:R-:W-:Y:S02]  /*d890*/  IMAD.MOV R83, RZ, RZ, -R83 ;  /* 0x000000ffff537224 */ /* 0x000fe400078e0a53 */
[----:B------:R-:W-:Y:S02]  /*d8a0*/  @!P0 IMAD.MOV R23, RZ, RZ, -R23 ;  /* 0x000000ffff178224 */ /* 0x000fe400078e0a17 */
[----:B0-----:R-:W-:Y:S01]  /*d8b0*/  IMAD R76, R15, R83, R81 ;  /* 0x000000530f4c7224 */ /* 0x001fe200078e0251 */
[----:B--2---:R-:W-:Y:S02]  /*d8c0*/  ISETP.GE.AND P1, PT, R93, RZ, PT ;  /* 0x000000ff5d00720c */ /* 0x004fe40003f26270 */
[----:B------:R-:W2:Y:S01]  /*d8d0*/  LDL R93, [R1+0x2064] ;  /* 0x00206400015d7983 */ /* 0x000ea20000100800 */
[----:B----4-:R-:W-:Y:S01]  /*d8e0*/  ISETP.GE.AND P0, PT, R90, RZ, PT ;  /* 0x000000ff5a00720c */ /* 0x010fe20003f06270 */
[----:B------:R-:W-:Y:S02]  /*d8f0*/  @!P2 IMAD.IADD R19, R19, 0x1, -R15 ;  /* 0x000000011313a824 */ /* 0x000fe400078e0a0f */
[----:B------:R-:W4:Y:S04]  /*d900*/  LDL R90, [R1+0x2070] ;  /* 0x00207000015a7983 */ /* 0x000f280000100800 */
[----:B------:R0:W-:Y:S01]  /*d910*/  STL [R1+0x554], R76 ;  /* 0x0005544c01007387 */ /* 0x0001e20000100800 */
[----:B---3--:R-:W-:-:S03]  /*d920*/  ISETP.GE.AND P2, PT, R92, RZ, PT ;  /* 0x000000ff5c00720c */ /* 0x008fc60003f46270 */
[----:B------:R-:W3:Y:S01]  /*d930*/  LDL R92, [R1+0x2048] ;  /* 0x00204800015c7983 */ /* 0x000ee20000100800 */
[----:B------:R-:W-:Y:S01]  /*d940*/  @!P6 IMAD.MOV R24, RZ, RZ, -R24 ;  /* 0x000000ffff18e224 */ /* 0x000fe200078e0a18 */
[----:B------:R-:W-:-:S13]  /*d950*/  ISETP.GT.U32.AND P6, PT, R15, R21, PT ;  /* 0x000000150f00720c */ /* 0x000fda0003fc4070 */
[----:B------:R-:W-:Y:S01]  /*d960*/  @!P6 IMAD.IADD R21, R21, 0x1, -R15 ;  /* 0x000000011515e824 */ /* 0x000fe200078e0a0f */
[----:B------:R-:W-:Y:S01]  /*d970*/  ISETP.GT.U32.AND P6, PT, R15, R18, PT ;  /* 0x000000120f00720c */ /* 0x000fe20003fc4070 */
[----:B------:R-:W-:-:S04]  /*d980*/  IMAD.HI.U32 R82, R16, R80, RZ ;  /* 0x0000005010527227 */ /* 0x000fc800078e00ff */
[----:B------:R-:W-:-:S08]  /*d990*/  IMAD.MOV R82, RZ, RZ, -R82 ;  /* 0x000000ffff527224 */ /* 0x000fd000078e0a52 */
[----:B------:R-:W-:Y:S02]  /*d9a0*/  @!P6 IMAD.IADD R18, R18, 0x1, -R15 ;  /* 0x000000011212e824 */ /* 0x000fe400078e0a0f */
[----:B0-----:R-:W-:-:S03]  /*d9b0*/  IMAD R76, R15, R82, R80 ;  /* 0x000000520f4c7224 */ /* 0x001fc600078e0250 */
[C---:B------:R-:W-:Y:S01]  /*d9c0*/  ISETP.GT.U32.AND P6, PT, R15.reuse, R18, PT ;  /* 0x000000120f00720c */ /* 0x040fe20003fc4070 */
[C---:B------:R-:W-:Y:S01]  /*d9d0*/  VIADD R81, R0.reuse, 0x1a4 ;  /* 0x000001a400517836 */ /* 0x040fe20000000000 */
[----:B------:R0:W-:Y:S01]  /*d9e0*/  STL [R1+0x550], R76 ;  /* 0x0005504c01007387 */ /* 0x0001e20000100800 */
[C---:B------:R-:W-:Y:S02]  /*d9f0*/  VIADD R77, R0.reuse, 0x1a5 ;  /* 0x000001a5004d7836 */ /* 0x040fe40000000000 */
[----:B------:R-:W-:Y:S01]  /*da00*/  @!P1 IMAD.MOV R21, RZ, RZ, -R21 ;  /* 0x000000ffff159224 */ /* 0x000fe200078e0a15 */
[----:B------:R-:W-:Y:S01]  /*da10*/  ISETP.GT.U32.AND P1, PT, R15, R17, PT ;  /* 0x000000110f00720c */ /* 0x000fe20003f24070 */
[----:B------:R1:W-:Y:S01]  /*da20*/  STL [R1+0x2444], R81 ;  /* 0x0024445101007387 */ /* 0x0003e20000100800 */
[----:B0-----:R-:W-:-:S03]  /*da30*/  VIADD R76, R0, 0x1a6 ;  /* 0x000001a6004c7836 */ /* 0x001fc60000000000 */
[----:B------:R0:W-:Y:S02]  /*da40*/  STL [R1+0x2448], R77 ;  /* 0x0024484d01007387 */ /* 0x0001e40000100800 */
[--C-:B------:R-:W-:Y:S02]  /*da50*/  @!P6 IMAD.IADD R18, R18, 0x1, -R15.reuse ;  /* 0x000000011212e824 */ /* 0x100fe400078e0a0f */
[----:B------:R-:W-:Y:S01]  /*da60*/  @!P2 IMAD.MOV R20, RZ, RZ, -R20 ;  /* 0x000000ffff14a224 */ /* 0x000fe200078e0a14 */
[----:B------:R-:W-:Y:S01]  /*da70*/  STL [R1+0x244c], R76 ;  /* 0x00244c4c01007387 */ /* 0x000fe20000100800 */
[----:B------:R-:W-:Y:S02]  /*da80*/  ISETP.GT.U32.AND P2, PT, R15, R11, PT ;  /* 0x0000000b0f00720c */ /* 0x000fe40003f44070 */
[----:B------:R-:W-:-:S11]  /*da90*/  @!P1 IMAD.IADD R17, R17, 0x1, -R15 ;  /* 0x0000000111119824 */ /* 0x000fd600078e0a0f */
[--C-:B------:R-:W-:Y:S01]  /*daa0*/  @!P2 IMAD.IADD R11, R11, 0x1, -R15.reuse ;  /* 0x000000010b0ba824 */ /* 0x100fe200078e0a0f */
[----:B------:R-:W-:Y:S02]  /*dab0*/  ISETP.GT.U32.AND P2, PT, R15, R17, PT ;  /* 0x000000110f00720c */ /* 0x000fe40003f44070 */
[----:B--2---:R-:W-:Y:S02]  /*dac0*/  ISETP.GE.AND P6, PT, R93, RZ, PT ;  /* 0x000000ff5d00720c */ /* 0x004fe40003fc6270 */
[----:B------:R-:W2:Y:S09]  /*dad0*/  LDL R93, [R1+0x2050] ;  /* 0x00205000015d7983 */ /* 0x000eb20000100800 */
[----:B------:R-:W-:Y:S01]  /*dae0*/  @!P2 IMAD.IADD R17, R17, 0x1, -R15 ;  /* 0x000000011111a824 */ /* 0x000fe200078e0a0f */
[----:B---3--:R-:W-:-:S02]  /*daf0*/  ISETP.GE.AND P2, PT, R92, RZ, PT ;  /* 0x000000ff5c00720c */ /* 0x008fc40003f46270 */
[----:B------:R-:W3:Y:S01]  /*db00*/  LDL R92, [R1+0x2058] ;  /* 0x00205800015c7983 */ /* 0x000ee20000100800 */
[----:B------:R-:W-:Y:S01]  /*db10*/  @!P0 IMAD.MOV R22, RZ, RZ, -R22 ;  /* 0x000000ffff168224 */ /* 0x000fe200078e0a16 */
[----:B------:R-:W-:Y:S02]  /*db20*/  ISETP.GT.U32.AND P0, PT, R15, R19, PT ;  /* 0x000000130f00720c */ /* 0x000fe40003f04070 */
[----:B-1----:R-:W-:-:S11]  /*db30*/  IABS R81, R81 ;  /* 0x0000005100517213 */ /* 0x002fd60000000000 */
[----:B------:R-:W-:Y:S01]  /*db40*/  @!P0 IMAD.IADD R19, R19, 0x1, -R15 ;  /* 0x0000000113138824 */ /* 0x000fe200078e0a0f */
[----:B------:R-:W-:Y:S01]  /*db50*/  ISETP.GT.U32.AND P0, PT, R15, R10, PT ;  /* 0x0000000a0f00720c */ /* 0x000fe20003f04070 */
[----:B------:R-:W-:Y:S01]  /*db60*/  IMAD.HI.U32 R82, R16, R81, RZ ;  /* 0x0000005110527227 */ /* 0x000fe200078e00ff */
[----:B------:R-:W-:Y:S02]  /*db70*/  IABS R80, R77 ;  /* 0x0000004d00507213 */ /* 0x000fe40000000000 */
[----:B----4-:R-:W-:Y:S01]  /*db80*/  ISETP.GE.AND P1, PT, R90, RZ, PT ;  /* 0x000000ff5a00720c */ /* 0x010fe20003f26270 */
[----:B------:R-:W-:Y:S01]  /*db90*/  @!P6 IMAD.MOV R19, RZ, RZ, -R19 ;  /* 0x000000ffff13e224 */ /* 0x000fe200078e0a13 */
[----:B------:R-:W4:Y:S01]  /*dba0*/  LDL R90, [R1+0x204c] ;  /* 0x00204c00015a7983 */ /* 0x000f220000100800 */
[----:B------:R-:W-:-:S06]  /*dbb0*/  IMAD.MOV R82, RZ, RZ, -R82 ;  /* 0x000000ffff527224 */ /* 0x000fcc00078e0a52 */
[----:B------:R-:W-:Y:S02]  /*dbc0*/  @!P0 IMAD.IADD R10, R10, 0x1, -R15 ;  /* 0x000000010a0a8824 */ /* 0x000fe400078e0a0f */
[----:B------:R-:W-:-:S03]  /*dbd0*/  IMAD.HI.U32 R83, R16, R80, RZ ;  /* 0x0000005010537227 */ /* 0x000fc600078e00ff */
[C---:B------:R-:W-:Y:S01]  /*dbe0*/  ISETP.GT.U32.AND P6, PT, R15.reuse, R10, PT ;  /* 0x0000000a0f00720c */ /* 0x040fe20003fc4070 */
[----:B0-----:R-:W-:Y:S02]  /*dbf0*/  IMAD R77, R15, R82, R81 ;  /* 0x000000520f4d7224 */ /* 0x001fe400078e0251 */
[----:B------:R-:W-:-:S03]  /*dc00*/  IMAD.MOV R83, RZ, RZ, -R83 ;  /* 0x000000ffff537224 */ /* 0x000fc600078e0a53 */
[----:B------:R0:W-:Y:S01]  /*dc10*/  STL [R1+0x534], R77 ;  /* 0x0005344d01007387 */ /* 0x0001e20000100800 */
[C---:B------:R-:W-:Y:S02]  /*dc20*/  IMAD R80, R15.reuse, R83, R80 ;  /* 0x000000530f507224 */ /* 0x040fe400078e0250 */
[----:B------:R-:W-:Y:S01]  /*dc30*/  @!P1 IMAD.MOV R18, RZ, RZ, -R18 ;  /* 0x000000ffff129224 */ /* 0x000fe200078e0a12 */
[----:B------:R-:W-:Y:S02]  /*dc40*/  ISETP.GT.U32.AND P1, PT, R15, R9, PT ;  /* 0x000000090f00720c */ /* 0x000fe40003f24070 */
[----:B------:R1:W-:Y:S01]  /*dc50*/  STL [R1+0x528], R80 ;  /* 0x0005285001007387 */ /* 0x0003e20000100800 */
[----:B0-----:R-:W-:Y:S02]  /*dc60*/  VIADD R77, R0, 0x1a7 ;  /* 0x000001a7004d7836 */ /* 0x001fe40000000000 */
[----:B------:R-:W-:-:S03]  /*dc70*/  @!P6 IMAD.IADD R10, R10, 0x1, -R15 ;  /* 0x000000010a0ae824 */ /* 0x000fc600078e0a0f */
[----:B------:R-:W-:Y:S01]  /*dc80*/  STL [R1+0x2440], R77 ;  /* 0x0024404d01007387 */ /* 0x000fe20000100800 */
[----:B-1----:R-:W-:-:S04]  /*dc90*/  IABS R80, R76 ;  /* 0x0000004c00507213 */ /* 0x002fc80000000000 */
[----:B------:R-:W-:Y:S02]  /*dca0*/  @!P1 IMAD.IADD R9, R9, 0x1, -R15 ;  /* 0x0000000109099824 */ /* 0x000fe400078e0a0f */
[----:B------:R-:W-:Y:S02]  /*dcb0*/  @!P2 IMAD.MOV R17, RZ, RZ, -R17 ;  /* 0x000000ffff11a224 */ /* 0x000fe400078e0a11 */
[----:B------:R-:W-:Y:S01]  /*dcc0*/  IMAD.HI.U32 R83, R16, R80, RZ ;  /* 0x0000005010537227 */ /* 0x000fe200078e00ff */
[----:B------:R-:W-:-:S03]  /*dcd0*/  ISETP.GT.U32.AND P2, PT, R15, R9, PT ;  /* 0x000000090f00720c */ /* 0x000fc60003f44070 */
[----:B------:R-:W-:Y:S02]  /*dce0*/  VIADD R76, R0, 0x1a8 ;  /* 0x000001a8004c7836 */ /* 0x000fe40000000000 */
[----:B------:R-:W-:-:S03]  /*dcf0*/  IMAD.MOV R83, RZ, RZ, -R83 ;  /* 0x000000ffff537224 */ /* 0x000fc600078e0a53 */
[----:B------:R-:W-:Y:S02]  /*dd00*/  IABS R82, R76 ;  /* 0x0000004c00527213 */ /* 0x000fe40000000000 */
[----:B--2---:R-:W-:Y:S02]  /*dd10*/  ISETP.GE.AND P6, PT, R93, RZ, PT ;  /* 0x000000ff5d00720c */ /* 0x004fe40003fc6270 */
[----:B------:R-:W2:Y:S04]  /*dd20*/  LDL R93, [R1+0x2054] ;  /* 0x00205400015d7983 */ /* 0x000ea80000100800 */
[----:B------:R0:W-:Y:S01]  /*dd30*/  STL [R1+0x243c], R76 ;  /* 0x00243c4c01007387 */ /* 0x0001e20000100800 */
[----:B------:R-:W-:Y:S02]  /*dd40*/  @!P2 IMAD.IADD R9, R9, 0x1, -R15 ;  /* 0x000000010909a824 */ /* 0x000fe400078e0a0f */
[----:B0-----:R-:W-:-:S05]  /*dd50*/  IMAD R76, R15, R83, R80 ;  /* 0x000000530f4c7224 */ /* 0x001fca00078e0250 */
[----:B------:R0:W-:Y:S01]  /*dd60*/  STL [R1+0x548], R76 ;  /* 0x0005484c01007387 */ /* 0x0001e20000100800 */
[----:B---3--:R-:W-:-:S03]  /*dd70*/  ISETP.GE.AND P2, PT, R92, RZ, PT ;  /* 0x000000ff5c00720c */ /* 0x008fc60003f46270 */
[----:B------:R-:W3:Y:S01]  /*dd80*/  LDL R92, [R1+0x2034] ;  /* 0x00203400015c7983 */ /* 0x000ee20000100800 */
[----:B------:R-:W-:-:S13]  /*dd90*/  ISETP.GT.U32.AND P0, PT, R15, R11, PT ;  /* 0x0000000b0f00720c */ /* 0x000fda0003f04070 */
[----:B------:R-:W-:-:S04]  /*dda0*/  @!P0 IMAD.IADD R11, R11, 0x1, -R15 ;  /* 0x000000010b0b8824 */ /* 0x000fc800078e0a0f */
[----:B------:R-:W-:Y:S01]  /*ddb0*/  @!P6 IMAD.MOV R11, RZ, RZ, -R11 ;  /* 0x000000ffff0be224 */ /* 0x000fe200078e0a0b */
[----:B------:R-:W-:Y:S02]  /*ddc0*/  ISETP.GT.U32.AND P6, PT, R15, R7, PT ;  /* 0x000000070f00720c */ /* 0x000fe40003fc4070 */
[----:B----4-:R-:W-:Y:S01]  /*ddd0*/  ISETP.GE.AND P1, PT, R90, RZ, PT ;  /* 0x000000ff5a00720c */ /* 0x010fe20003f26270 */
[----:B0-----:R-:W-:Y:S01]  /*dde0*/  VIADD R76, R0, 0x1a9 ;  /* 0x000001a9004c7836 */ /* 0x001fe20000000000 */
[----:B------:R-:W-:-:S04]  /*ddf0*/  IABS R81, R77 ;  /* 0x0000004d00517213 */ /* 0x000fc80000000000 */
[----:B------:R0:W-:Y:S05]  /*de00*/  STL [R1+0x2438], R76 ;  /* 0x0024384c01007387 */ /* 0x0001ea0000100800 */
[----:B------:R-:W-:Y:S01]  /*de10*/  @!P6 IMAD.IADD R7, R7, 0x1, -R15 ;  /* 0x000000010707e824 */ /* 0x000fe200078e0a0f */
[----:B------:R-:W4:Y:S01]  /*de20*/  LDL R91, [R1+0x2030] ;  /* 0x00203000015b7983 */ /* 0x000f220000100800 */
[----:B------:R-:W-:Y:S01]  /*de30*/  @!P1 IMAD.MOV R10, RZ, RZ, -R10 ;  /* 0x000000ffff0a9224 */ /* 0x000fe200078e0a0a */
[----:B------:R-:W-:Y:S01]  /*de40*/  ISETP.GT.U32.AND P1, PT, R15, R6, PT ;  /* 0x000000060f00720c */ /* 0x000fe20003f24070 */
[----:B------:R-:W-:Y:S01]  /*de50*/  IMAD.MOV.U32 R80, RZ, RZ, R81 ;  /* 0x000000ffff507224 */ /* 0x000fe200078e0051 */
[----:B------:R-:W-:Y:S01]  /*de60*/  IABS R84, R76 ;  /* 0x0000004c00547213 */ /* 0x000fe20000000000 */
[----:B------:R-:W-:Y:S01]  /*de70*/  IMAD.MOV.U32 R81, RZ, RZ, R82 ;  /* 0x000000ffff517224 */ /* 0x000fe200078e0052 */
[----:B------:R-:W4:Y:S01]  /*de80*/  LDL R90, [R1+0x2038] ;  /* 0x00203800015a7983 */ /* 0x000f220000100800 */
[----:B------:R-:W-:-:S04]  /*de90*/  IMAD.HI.U32 R82, R16, R80, RZ ;  /* 0x0000005010527227 */ /* 0x000fc800078e00ff */
[----:B------:R-:W-:-:S04]  /*dea0*/  IMAD.HI.U32 R83, R16, R81, RZ ;  /* 0x0000005110537227 */ /* 0x000fc800078e00ff */
[----:B------:R-:W-:Y:S02]  /*deb0*/  IMAD.MOV R82, RZ, RZ, -R82 ;  /* 0x000000ffff527224 */ /* 0x000fe400078e0a52 */
[----:B------:R-:W-:Y:S02]  /*dec0*/  IMAD.MOV R83, RZ, RZ, -R83 ;  /* 0x000000ffff537224 */ /* 0x000fe400078e0a53 */
[----:B------:R-:W-:Y:S01]  /*ded0*/  @!P1 IMAD.IADD R6, R6, 0x1, -R15 ;  /* 0x0000000106069824 */ /* 0x000fe200078e0a0f */
[C---:B------:R-:W-:Y:S01]  /*dee0*/  ISETP.GT.U32.AND P1, PT, R15.reuse, R7, PT ;  /* 0x000000070f00720c */ /* 0x040fe20003f24070 */
[C---:B------:R-:W-:Y:S02]  /*def0*/  IMAD R77, R15.reuse, R82, R80 ;  /* 0x000000520f4d7224 */ /* 0x040fe400078e0250 */
[----:B0-----:R-:W-:-:S10]  /*df00*/  IMAD R76, R15, R83, R81 ;  /* 0x000000530f4c7224 */ /* 0x001fd400078e0251 */
[----:B------:R-:W-:Y:S01]  /*df10*/  @!P1 IMAD.IADD R7, R7, 0x1, -R15 ;  /* 0x0000000107079824 */ /* 0x000fe200078e0a0f */
[----:B--2---:R-:W-:Y:S02]  /*df20*/  ISETP.GE.AND P6, PT, R93, RZ, PT ;  /* 0x000000ff5d00720c */ /* 0x004fe40003fc6270 */
[----:B------:R-:W2:Y:S04]  /*df30*/  LDL R93, [R1+0x203c] ;  /* 0x00203c00015d7983 */ /* 0x000ea80000100800 */
[----:B------:R0:W-:Y:S04]  /*df40*/  STL [R1+0x4cc], R77 ;  /* 0x0004cc4d01007387 */ /* 0x0001e80000100800 */
[----:B------:R1:W-:Y:S01]  /*df50*/  STL [R1+0x4c4], R76 ;  /* 0x0004c44c01007387 */ /* 0x0003e20000100800 */
[----:B0-----:R-:W-:-:S02]  /*df60*/  VIADD R77, R0, 0x1aa ;  /* 0x000001aa004d7836 */ /* 0x001fc40000000000 */
[----:B-1----:R-:W-:-:S03]  /*df70*/  VIADD R76, R0, 0x1ab ;  /* 0x000001ab004c7836 */ /* 0x002fc60000000000 */
[----:B------:R-:W-:Y:S04]  /*df80*/  STL [R1+0x2430], R77 ;  /* 0x0024304d01007387 */ /* 0x000fe80000100800 */
[----:B------:R0:W-:Y:S01]  /*df90*/  STL [R1+0x2434], R76 ;  /* 0x0024344c01007387 */ /* 0x0001e20000100800 */
[----:B---3--:R-:W-:-:S03]  /*dfa0*/  ISETP.GE.AND P1, PT, R92, RZ, PT ;  /* 0x000000ff5c00720c */ /* 0x008fc60003f26270 */
[----:B------:R-:W3:Y:S01]  /*dfb0*/  LDL R92, [R1+0x2040] ;  /* 0x00204000015c7983 */ /* 0x000ee20000100800 */
[----:B------:R-:W-:-:S13]  /*dfc0*/  ISETP.GT.U32.AND P0, PT, R15, R8, PT ;  /* 0x000000080f00720c */ /* 0x000fda0003f04070 */
[----:B------:R-:W-:-:S05]  /*dfd0*/  @!P0 IMAD.IADD R8, R8, 0x1, -R15 ;  /* 0x0000000108088824 */ /* 0x000fca00078e0a0f */
[----:B------:R-:W-:Y:S01]  /*dfe0*/  ISETP.GT.U32.AND P0, PT, R15, R8, PT ;  /* 0x000000080f00720c */ /* 0x000fe20003f04070 */
[----:B------:R-:W-:Y:S01]  /*dff0*/  IMAD.HI.U32 R81, R16, R84, RZ ;  /* 0x0000005410517227 */ /* 0x000fe200078e00ff */
[----:B------:R-:W-:Y:S02]  /*e000*/  IABS R82, R76 ;  /* 0x0000004c00527213 */ /* 0x000fe40000000000 */
[----:B------:R-:W-:Y:S01]  /*e010*/  IABS R80, R77 ;  /* 0x0000004d00507213 */ /* 0x000fe20000000000 */
[----:B------:R-:W-:-:S08]  /*e020*/  IMAD.MOV R81, RZ, RZ, -R81 ;  /* 0x000000ffff517224 */ /* 0x000fd000078e0a51 */
[----:B------:R-:W-:Y:S01]  /*e030*/  @!P0 IMAD.IADD R8, R8, 0x1, -R15 ;  /* 0x0000000108088824 */ /* 0x000fe200078e0a0f */
[----:B------:R-:W-:-:S03]  /*e040*/  ISETP.GT.U32.AND P0, PT, R15, R3, PT ;  /* 0x000000030f00720c */ /* 0x000fc60003f04070 */
[----:B------:R-:W-:Y:S01]  /*e050*/  @!P6 IMAD.MOV R8, RZ, RZ, -R8 ;  /* 0x000000ffff08e224 */ /* 0x000fe200078e0a08 */
[C---:B------:R-:W-:Y:S01]  /*e060*/  ISETP.GT.U32.AND P6, PT, R15.reuse, R48, PT ;  /* 0x000000300f00720c */ /* 0x040fe20003fc4070 */
[----:B0-----:R-:W-:Y:S02]  /*e070*/  IMAD R76, R15, R81, R84 ;  /* 0x000000510f4c7224 */ /* 0x001fe400078e0254 */
[----:B------:R-:W-:Y:S02]  /*e080*/  IMAD.MOV.U32 R81, RZ, RZ, R82 ;  /* 0x000000ffff517224 */ /* 0x000fe400078e0052 */
[----:B------:R-:W-:Y:S01]  /*e090*/  IMAD.HI.U32 R82, R16, R80, RZ ;  /* 0x0000005010527227 */ /* 0x000fe200078e00ff */
[----:B------:R0:W-:Y:S03]  /*e0a0*/  STL [R1+0x4c0], R76 ;  /* 0x0004c04c01007387 */ /* 0x0001e60000100800 */
[----:B------:R-:W-:-:S02]  /*e0b0*/  IMAD.MOV R82, RZ, RZ, -R82 ;  /* 0x000000ffff527224 */ /* 0x000fc400078e0a52 */
[----:B------:R-:W-:Y:S02]  /*e0c0*/  @!P0 IMAD.IADD R3, R3, 0x1, -R15 ;  /* 0x0000000103038824 */ /* 0x000fe400078e0a0f */
[----:B------:R-:W-:-:S04]  /*e0d0*/  IMAD.HI.U32 R83, R16, R81, RZ ;  /* 0x0000005110537227 */ /* 0x000fc800078e00ff */
[C---:B0-----:R-:W-:Y:S02]  /*e0e0*/  IMAD R76, R15.reuse, R82, R80 ;  /* 0x000000520f4c7224 */ /* 0x041fe400078e0250 */
[----:B------:R-:W-:Y:S01]  /*e0f0*/  @!P6 IMAD.IADD R48, R48, 0x1, -R15 ;  /* 0x000000013030e824 */ /* 0x000fe200078e0a0f */
[C---:B------:R-:W-:Y:S01]  /*e100*/  ISETP.GT.U32.AND P0, PT, R15.reuse, R3, PT ;  /* 0x000000030f00720c */ /* 0x040fe20003f04070 */
[----:B------:R-:W-:Y:S02]  /*e110*/  IMAD.MOV R83, RZ, RZ, -R83 ;  /* 0x000000ffff537224 */ /* 0x000fe400078e0a53 */
[C---:B------:R-:W-:Y:S02]  /*e120*/  VIADD R80, R0.reuse, 0x1ac ;  /* 0x000001ac00507836 */ /* 0x040fe40000000000 */
[----:B------:R-:W-:Y:S02]  /*e130*/  VIADD R77, R0, 0x1ad ;  /* 0x000001ad004d7836 */ /* 0x000fe40000000000 */
[----:B------:R-:W-:Y:S01]  /*e140*/  @!P1 IMAD.MOV R7, RZ, RZ, -R7 ;  /* 0x000000ffff079224 */ /* 0x000fe200078e0a07 */
[----:B------:R-:W-:-:S05]  /*e150*/  ISETP.GT.U32.AND P1, PT, R15, R48, PT ;  /* 0x000000300f00720c */ /* 0x000fca0003f24070 */
[----:B------:R-:W-:Y:S01]  /*e160*/  @!P0 IMAD.IADD R3, R3, 0x1, -R15 ;  /* 0x0000000103038824 */ /* 0x000fe200078e0a0f */
[----:B----4-:R-:W-:Y:S02]  /*e170*/  ISETP.GE.AND P0, PT, R91, RZ, PT ;  /* 0x000000ff5b00720c */ /* 0x010fe40003f06270 */
[----:B--2---:R-:W-:Y:S02]  /*e180*/  ISETP.GE.AND P6, PT, R93, RZ, PT ;  /* 0x000000ff5d00720c */ /* 0x004fe40003fc6270 */
[----:B------:R-:W2:Y:S04]  /*e190*/  LDL R93, [R1+0x2014] ;  /* 0x00201400015d7983 */ /* 0x000ea80000100800 */
[----:B------:R0:W-:Y:S02]  /*e1a0*/  STL [R1+0x4b4], R76 ;  /* 0x0004b44c01007387 */ /* 0x0001e40000100800 */
[----:B0-----:R-:W-:-:S05]  /*e1b0*/  IMAD R76, R15, R83, R81 ;  /* 0x000000530f4c7224 */ /* 0x001fca00078e0251 */
[----:B------:R0:W-:Y:S04]  /*e1c0*/  STL [R1+0x4b0], R76 ;  /* 0x0004b04c01007387 */ /* 0x0001e80000100800 */
[----:B------:R1:W-:Y:S01]  /*e1d0*/  STL [R1+0x2424], R80 ;  /* 0x0024245001007387 */ /* 0x0003e20000100800 */
[----:B0-----:R-:W-:-:S03]  /*e1e0*/  VIADD R76, R0, 0x1ae ;  /* 0x000001ae004c7836 */ /* 0x001fc60000000000 */
[----:B------:R0:W-:Y:S04]  /*e1f0*/  STL [R1+0x2428], R77 ;  /* 0x0024284d01007387 */ /* 0x0001e80000100800 */
[----:B------:R4:W-:Y:S04]  /*e200*/  STL [R1+0x242c], R76 ;  /* 0x00242c4c01007387 */ /* 0x0009e80000100800 */
[----:B------:R-:W2:Y:S01]  /*e210*/  LDL R91, [R1+0x201c] ;  /* 0x00201c00015b7983 */ /* 0x000ea20000100800 */
[----:B------:R-:W-:Y:S01]  /*e220*/  @!P1 IMAD.IADD R48, R48, 0x1, -R15 ;  /* 0x0000000130309824 */ /* 0x000fe200078e0a0f */
[----:B---3--:R-:W-:-:S02]  /*e230*/  ISETP.GE.AND P1, PT, R92, RZ, PT ;  /* 0x000000ff5c00720c */ /* 0x008fc40003f26270 */
[----:B------:R-:W3:Y:S01]  /*e240*/  LDL R92, [R1+0x2024] ;  /* 0x00202400015c7983 */ /* 0x000ee20000100800 */
[----:B------:R-:W-:Y:S01]  /*e250*/  @!P2 IMAD.MOV R9, RZ, RZ, -R9 ;  /* 0x000000ffff09a224 */ /* 0x000fe200078e0a09 */
[----:B------:R-:W-:-:S13]  /*e260*/  ISETP.GT.U32.AND P2, PT, R15, R6, PT ;  /* 0x000000060f00720c */ /* 0x000fda0003f44070 */
[----:B------:R-:W-:Y:S01]  /*e270*/  @!P2 IMAD.IADD R6, R6, 0x1, -R15 ;  /* 0x000000010606a824 */ /* 0x000fe200078e0a0f */
[----:B------:R-:W-:-:S03]  /*e280*/  ISETP.GT.U32.AND P2, PT, R15, R49, PT ;  /* 0x000000310f00720c */ /* 0x000fc60003f44070 */
[----:B------:R-:W-:Y:S01]  /*e290*/  @!P0 IMAD.MOV R6, RZ, RZ, -R6 ;  /* 0x000000ffff068224 */ /* 0x000fe200078e0a06 */
[----:B------:R-:W-:-:S09]  /*e2a0*/  ISETP.GT.U32.AND P0, PT, R15, R50, PT ;  /* 0x000000320f00720c */ /* 0x000fd20003f04070 */
[----:B------:R-:W-:-:S05]  /*e2b0*/  @!P2 IMAD.IADD R49, R49, 0x1, -R15 ;  /* 0x000000013131a824 */ /* 0x000fca00078e0a0f */
[----:B------:R-:W-:Y:S02]  /*e2c0*/  ISETP.GT.U32.AND P2, PT, R15, R49, PT ;  /* 0x000000310f00720c */ /* 0x000fe40003f44070 */
[----:B-1----:R-:W-:Y:S02]  /*e2d0*/  IABS R80, R80 ;  /* 0x0000005000507213 */ /* 0x002fe40000000000 */
[----:B------:R-:W-:-:S03]  /*e2e0*/  IABS R81, R77 ;  /* 0x0000004d00517213 */ /* 0x000fc60000000000 */
[----:B------:R-:W-:Y:S01]  /*e2f0*/  IMAD.HI.U32 R83, R16, R80, RZ ;  /* 0x0000005010537227 */ /* 0x000fe200078e00ff */
[----:B------:R-:W-:-:S03]  /*e300*/  IABS R82, R76 ;  /* 0x0000004c00527213 */ /* 0x000fc60000000000 */
[----:B------:R-:W-:-:S04]  /*e310*/  IMAD.HI.U32 R84, R16, R81, RZ ;  /* 0x0000005110547227 */ /* 0x000fc800078e00ff */
[--C-:B------:R-:W-:Y:S01]  /*e320*/  @!P2 IMAD.IADD R49, R49, 0x1, -R15.reuse ;  /* 0x000000013131a824 */ /* 0x100fe200078e0a0f */
[C---:B------:R-:W-:Y:S01]  /*e330*/  ISETP.GT.U32.AND P2, PT, R15.reuse, R51, PT ;  /* 0x000000330f00720c */ /* 0x040fe20003f44070 */
[----:B------:R-:W-:Y:S02]  /*e340*/  @!P0 IMAD.IADD R50, R50, 0x1, -R15 ;  /* 0x0000000132328824 */ /* 0x000fe400078e0a0f */
[----:B------:R-:W-:Y:S02]  /*e350*/  IMAD.MOV R83, RZ, RZ, -R83 ;  /* 0x000000ffff537224 */ /* 0x000fe400078e0a53 */
[----:B------:R-:W-:Y:S01]  /*e360*/  @!P6 IMAD.MOV R3, RZ, RZ, -R3 ;  /* 0x000000ffff03e224 */ /* 0x000fe200078e0a03 */
[----:B------:R-:W-:Y:S01]  /*e370*/  ISETP.GE.AND P6, PT, R90, RZ, PT ;  /* 0x000000ff5a00720c */ /* 0x000fe20003fc6270 */
[----:B------:R-:W-:Y:S01]  /*e380*/  IMAD.MOV R84, RZ, RZ, -R84 ;  /* 0x000000ffff547224 */ /* 0x000fe200078e0a54 */
[----:B------:R-:W3:Y:S01]  /*e390*/  LDL R90, [R1+0x2018] ;  /* 0x00201800015a7983 */ /* 0x000ee20000100800 */
[----:B------:R-:W-:Y:S01]  /*e3a0*/  IMAD.HI.U32 R85, R16, R82, RZ ;  /* 0x0000005210557227 */ /* 0x000fe200078e00ff */
[----:B------:R-:W-:-:S03]  /*e3b0*/  ISETP.GT.U32.AND P0, PT, R15, R50, PT ;  /* 0x000000320f00720c */ /* 0x000fc60003f04070 */
[C---:B0-----:R-:W-:Y:S02]  /*e3c0*/  IMAD R77, R15.reuse, R83, R80 ;  /* 0x000000530f4d7224 */ /* 0x041fe400078e0250 */
[----:B----4-:R-:W-:Y:S02]  /*e3d0*/  IMAD R76, R15, R84, R81 ;  /* 0x000000540f4c7224 */ /* 0x010fe400078e0251 */
[----:B------:R-:W-:Y:S02]  /*e3e0*/  @!P1 IMAD.MOV R49, RZ, RZ, -R49 ;  /* 0x000000ffff319224 */ /* 0x000fe400078e0a31 */
[----:B------:R-:W-:Y:S02]  /*e3f0*/  IMAD.MOV R85, RZ, RZ, -R85 ;  /* 0x000000ffff557224 */ /* 0x000fe400078e0a55 */
[----:B------:R-:W-:Y:S02]  /*e400*/  @!P2 IMAD.IADD R51, R51, 0x1, -R15 ;  /* 0x000000013333a824 */ /* 0x000fe400078e0a0f */
[----:B------:R-:W-:-:S02]  /*e410*/  VIADD R80, R0, 0x1af ;  /* 0x000001af00507836 */ /* 0x000fc40000000000 */
[----:B------:R-:W-:Y:S01]  /*e420*/  VIADD R81, R0, 0x1b0 ;  /* 0x000001b000517836 */ /* 0x000fe20000000000 */
[----:B------:R-:W-:Y:S01]  /*e430*/  ISETP.GT.U32.AND P2, PT, R15, R51, PT ;  /* 0x000000330f00720c */ /* 0x000fe20003f44070 */
[----:B------:R-:W-:Y:S01]  /*e440*/  @!P0 IMAD.IADD R50, R50, 0x1, -R15 ;  /* 0x0000000132328824 */ /* 0x000fe200078e0a0f */
[----:B--2---:R-:W-:Y:S02]  /*e450*/  ISETP.GE.AND P1, PT, R93, RZ, PT ;  /* 0x000000ff5d00720c */ /* 0x004fe40003f26270 */
[----:B------:R-:W2:Y:S04]  /*e460*/  LDL R93, [R1+0x2020] ;  /* 0x00202000015d7983 */ /* 0x000ea80000100800 */
[----:B------:R-:W-:Y:S04]  /*e470*/  STL [R1+0x49c], R77 ;  /* 0x00049c4d01007387 */ /* 0x000fe80000100800 */
[----:B------:R0:W-:Y:S02]  /*e480*/  STL [R1+0x4ac], R76 ;  /* 0x0004ac4c01007387 */ /* 0x0001e40000100800 */
[----:B0-----:R-:W-:-:S02]  /*e490*/  IMAD R76, R15, R85, R82 ;  /* 0x000000550f4c7224 */ /* 0x001fc400078e0252 */
[----:B------:R-:W-:-:S03]  /*e4a0*/  VIADD R77, R0, 0x1b1 ;  /* 0x000001b1004d7836 */ /* 0x000fc60000000000 */
[----:B------:R0:W-:Y:S01]  /*e4b0*/  STL [R1+0x4a4], R76 ;  /* 0x0004a44c01007387 */ /* 0x0001e20000100800 */
[----:B------:R-:W-:-:S03]  /*e4c0*/  @!P1 IMAD.MOV R50, RZ, RZ, -R50 ;  /* 0x000000ffff329224 */ /* 0x000fc600078e0a32 */
[----:B------:R1:W-:Y:S01]  /*e4d0*/  STL [R1+0x2414], R80 ;  /* 0x0024145001007387 */ /* 0x0003e20000100800 */
[----:B0-----:R-:W-:-:S03]  /*e4e0*/  VIADD R76, R0, 0x1b2 ;  /* 0x000001b2004c7836 */ /* 0x001fc60000000000 */
[----:B------:R0:W-:Y:S01]  /*e4f0*/  STL [R1+0x2418], R81 ;  /* 0x0024185101007387 */ /* 0x0001e20000100800 */
[----:B------:R-:W-:-:S03]  /*e500*/  ISETP.GE.AND P1, PT, R91, RZ, PT ;  /* 0x000000ff5b00720c */ /* 0x000fc60003f26270 */
[----:B------:R4:W-:Y:S04]  /*e510*/  STL [R1+0x241c], R77 ;  /* 0x00241c4d01007387 */ /* 0x0009e80000100800 */
[----:B------:R0:W-:Y:S04]  /*e520*/  STL [R1+0x2420], R76 ;  /* 0x0024204c01007387 */ /* 0x0001e80000100800 */
[----:B------:R-:W2:Y:S01]  /*e530*/  LDL R91, [R1+0x1ffc] ;  /* 0x001ffc00015b7983 */ /* 0x000ea20000100800 */
[----:B------:R-:W-:-:S04]  /*e540*/  @!P2 IMAD.IADD R51, R51, 0x1, -R15 ;  /* 0x000000013333a824 */ /* 0x000fc800078e0a0f */
[----:B------:R-:W-:Y:S01]  /*e550*/  @!P1 IMAD.MOV R51, RZ, RZ, -R51 ;  /* 0x000000ffff339224 */ /* 0x000fe200078e0a33 */
[----:B---3--:R-:W-:Y:S02]  /*e560*/  ISETP.GE.AND P1, PT, R92, RZ, PT ;  /* 0x000000ff5c00720c */ /* 0x008fe40003f26270 */
[----:B------:R-:W3:Y:S01]  /*e570*/  LDL R92, [R1+0x2004] ;  /* 0x00200400015c7983 */ /* 0x000ee20000100800 */
[C---:B------:R-:W-:Y:S01]  /*e580*/  ISETP.GT.U32.AND P0, PT, R15.reuse, R54, PT ;  /* 0x000000360f00720c */ /* 0x040fe20003f04070 */
[----:B------:R-:W-:Y:S01]  /*e590*/  @!P6 IMAD.MOV R48, RZ, RZ, -R48 ;  /* 0x000000ffff30e224 */ /* 0x000fe200078e0a30 */
[----:B------:R-:W-:-:S11]  /*e5a0*/  ISETP.GT.U32.AND P6, PT, R15, R52, PT ;  /* 0x000000340f00720c */ /* 0x000fd60003fc4070 */
[----:B------:R-:W-:-:S05]  /*e5b0*/  @!P0 IMAD.IADD R54, R54, 0x1, -R15 ;  /* 0x0000000136368824 */ /* 0x000fca00078e0a0f */
[----:B------:R-:W-:Y:S01]  /*e5c0*/  ISETP.GT.U32.AND P0, PT, R15, R54, PT ;  /* 0x000000360f00720c */ /* 0x000fe20003f04070 */
[----:B------:R-:W-:-:S12]  /*e5d0*/  @!P6 IMAD.IADD R52, R52, 0x1, -R15 ;  /* 0x000000013434e824 */ /* 0x000fd800078e0a0f */
[----:B------:R-:W-:Y:S01]  /*e5e0*/  @!P0 IMAD.IADD R54, R54, 0x1, -R15 ;  /* 0x0000000136368824 */ /* 0x000fe200078e0a0f */
[C---:B------:R-:W-:Y:S02]  /*e5f0*/  ISETP.GT.U32.AND P0, PT, R15.reuse, R56, PT ;  /* 0x000000380f00720c */ /* 0x040fe40003f04070 */
[----:B------:R-:W-:Y:S02]  /*e600*/  ISETP.GT.U32.AND P6, PT, R15, R52, PT ;  /* 0x000000340f00720c */ /* 0x000fe40003fc4070 */
[----:B-1----:R-:W-:Y:S02]  /*e610*/  IABS R80, R80 ;  /* 0x0000005000507213 */ /* 0x002fe40000000000 */
[----:B0-----:R-:W-:-:S07]  /*e620*/  IABS R81, R81 ;  /* 0x0000005100517213 */ /* 0x001fce0000000000 */
[--C-:B------:R-:W-:Y:S01]  /*e630*/  @!P0 IMAD.IADD R56, R56, 0x1, -R15.reuse ;  /* 0x0000000138388824 */ /* 0x100fe200078e0a0f */
[----:B------:R-:W-:Y:S01]  /*e640*/  IABS R82, R77 ;  /* 0x0000004d00527213 */ /* 0x000fe20000000000 */
[----:B------:R-:W-:Y:S01]  /*e650*/  IMAD.HI.U32 R86, R16, R80, RZ ;  /* 0x0000005010567227 */ /* 0x000fe200078e00ff */
[----:B------:R-:W-:Y:S02]  /*e660*/  ISETP.GE.AND P2, PT, R90, RZ, PT ;  /* 0x000000ff5a00720c */ /* 0x000fe40003f46270 */
[----:B------:R-:W3:Y:S01]  /*e670*/  LDL R90, [R1+0x1ff8] ;  /* 0x001ff800015a7983 */ /* 0x000ee20000100800 */
[----:B------:R-:W-:Y:S01]  /*e680*/  ISETP.GT.U32.AND P0, PT, R15, R56, PT ;  /* 0x000000380f00720c */ /* 0x000fe20003f04070 */
[----:B------:R-:W-:Y:S01]  /*e690*/  @!P6 IMAD.IADD R52, R52, 0x1, -R15 ;  /* 0x000000013434e824 */ /* 0x000fe200078e0a0f */
[----:B------:R-:W-:Y:S01]  /*e6a0*/  IABS R83, R76 ;  /* 0x0000004c00537213 */ /* 0x000fe20000000000 */
[----:B------:R-:W-:-:S04]  /*e6b0*/  IMAD.HI.U32 R87, R16, R81, RZ ;  /* 0x0000005110577227 */ /* 0x000fc800078e00ff */
[----:B------:R-:W-:Y:S02]  /*e6c0*/  IMAD.MOV R86, RZ, RZ, -R86 ;  /* 0x000000ffff567224 */ /* 0x000fe400078e0a56 */
[----:B------:R-:W-:Y:S02]  /*e6d0*/  IMAD.MOV R87, RZ, RZ, -R87 ;  /* 0x000000ffff577224 */ /* 0x000fe400078e0a57 */
[----:B------:R-:W-:Y:S02]  /*e6e0*/  @!P2 IMAD.MOV R52, RZ, RZ, -R52 ;  /* 0x000000ffff34a224 */ /* 0x000fe400078e0a34 */
[----:B------:R-:W-:-:S04]  /*e6f0*/  IMAD.HI.U32 R84, R16, R82, RZ ;  /* 0x0000005210547227 */ /* 0x000fc800078e00ff */
[----:B------:R-:W-:-:S04]  /*e700*/  IMAD.HI.U32 R85, R16, R83, RZ ;  /* 0x0000005310557227 */ /* 0x000fc800078e00ff */
[C---:B----4-:R-:W-:Y:S02]  /*e710*/  IMAD R77, R15.reuse, R86, R80 ;  /* 0x000000560f4d7224 */ /* 0x050fe400078e0250 */
[----:B------:R-:W-:Y:S02]  /*e720*/  IMAD R76, R15, R87, R81 ;  /* 0x000000570f4c7224 */ /* 0x000fe400078e0251 */
[----:B------:R-:W-:Y:S02]  /*e730*/  IMAD.MOV R84, RZ, RZ, -R84 ;  /* 0x000000ffff547224 */ /* 0x000fe400078e0a54 */
[----:B------:R-:W-:Y:S02]  /*e740*/  IMAD.MOV R85, RZ, RZ, -R85 ;  /* 0x000000ffff557224 */ /* 0x000fe400078e0a55 */
[----:B------:R-:W-:Y:S01]  /*e750*/  @!P0 IMAD.IADD R56, R56, 0x1, -R15 ;  /* 0x0000000138388824 */ /* 0x000fe200078e0a0f */
[----:B--2---:R-:W-:Y:S02]  /*e760*/  ISETP.GE.AND P2, PT, R93, RZ, PT ;  /* 0x000000ff5d00720c */ /* 0x004fe40003f46270 */
[----:B------:R-:W2:Y:S04]  /*e770*/  LDL R93, [R1+0x2000] ;  /* 0x00200000015d7983 */ /* 0x000ea80000100800 */
[----:B------:R0:W-:Y:S01]  /*e780*/  STL [R1+0x490], R77 ;  /* 0x0004904d01007387 */ /* 0x0001e20000100800 */
[----:B------:R-:W-:-:S03]  /*e790*/  VIADD R81, R0, 0x1b3 ;  /* 0x000001b300517836 */ /* 0x000fc60000000000 */
[----:B------:R1:W-:Y:S01]  /*e7a0*/  STL [R1+0x48c], R76 ;  /* 0x00048c4c01007387 */ /* 0x0003e20000100800 */
[----:B------:R-:W-:Y:S02]  /*e7b0*/  VIADD R80, R0, 0x1b5 ;  /* 0x000001b500507836 */ /* 0x000fe40000000000 */
[C---:B0-----:R-:W-:Y:S02]  /*e7c0*/  IMAD R77, R15.reuse, R84, R82 ;  /* 0x000000540f4d7224 */ /* 0x041fe400078e0252 */
[----:B-1----:R-:W-:-:S03]  /*e7d0*/  IMAD R76, R15, R85, R83 ;  /* 0x000000550f4c7224 */ /* 0x002fc600078e0253 */
[----:B------:R0:W-:Y:S01]  /*e7e0*/  STL [R1+0x478], R77 ;  /* 0x0004784d01007387 */ /* 0x0001e20000100800 */
[----:B------:R-:W-:-:S03]  /*e7f0*/  VIADD R82, R0, 0x1b4 ;  /* 0x000001b400527836 */ /* 0x000fc60000000000 */
[----:B------:R1:W-:Y:S04]  /*e800*/  STL [R1+0x474], R76 ;  /* 0x0004744c01007387 */ /* 0x0003e80000100800 */
[----:B------:R4:W-:Y:S01]  /*e810*/  STL [R1+0x2400], R81 ;  /* 0x0024005101007387 */ /* 0x0009e20000100800 */
[----:B0-----:R-:W-:-:S03]  /*e820*/  VIADD R77, R0, 0x1b6 ;  /* 0x000001b6004d7836 */ /* 0x001fc60000000000 */
[----:B------:R0:W-:Y:S01]  /*e830*/  STL [R1+0x2404], R82 ;  /* 0x0024045201007387 */ /* 0x0001e20000100800 */
[----:B-1----:R-:W-:Y:S01]  /*e840*/  VIADD R76, R0, 0x1b7 ;  /* 0x000001b7004c7836 */ /* 0x002fe20000000000 */
[----:B------:R-:W-:Y:S02]  /*e850*/  ISETP.GE.AND P0, PT, R91, RZ, PT ;  /* 0x000000ff5b00720c */ /* 0x000fe40003f06270 */
[----:B------:R1:W-:Y:S04]  /*e860*/  STL [R1+0x2408], R80 ;  /* 0x0024085001007387 */ /* 0x0003e80000100800 */
[----:B------:R-:W-:Y:S04]  /*e870*/  STL [R1+0x240c], R77 ;  /* 0x00240c4d01007387 */ /* 0x000fe80000100800 */
[----:B------:R0:W-:Y:S03]  /*e880*/  STL [R1+0x2410], R76 ;  /* 0x0024104c01007387 */ /* 0x0001e60000100800 */
[----:B------:R-:W-:Y:S01]  /*e890*/  @!P0 IMAD.MOV R56, RZ, RZ, -R56 ;  /* 0x000000ffff388224 */ /* 0x000fe200078e0a38 */
[----:B---3--:R-:W-:-:S02]  /*e8a0*/  ISETP.GE.AND P0, PT, R92, RZ, PT ;  /* 0x000000ff5c00720c */ /* 0x008fc40003f06270 */
[----:B------:R-:W3:Y:S01]  /*e8b0*/  LDL R92, [R1+0x200c] ;  /* 0x00200c00015c7983 */ /* 0x000ee20000100800 */
[C---:B------:R-:W-:Y:S01]  /*e8c0*/  ISETP.GT.U32.AND P6, PT, R15.reuse, R55, PT ;  /* 0x000000370f00720c */ /* 0x040fe20003fc4070 */
[----:B------:R-:W-:Y:S01]  /*e8d0*/  @!P1 IMAD.MOV R54, RZ, RZ, -R54 ;  /* 0x000000ffff369224 */ /* 0x000fe200078e0a36 */
[----:B------:R-:W-:-:S11]  /*e8e0*/  ISETP.GT.U32.AND P1, PT, R15, R57, PT ;  /* 0x000000390f00720c */ /* 0x000fd60003f24070 */
[--C-:B------:R-:W-:Y:S02]  /*e8f0*/  @!P6 IMAD.IADD R55, R55, 0x1, -R15.reuse ;  /* 0x000000013737e824 */ /* 0x100fe400078e0a0f */
[----:B------:R-:W-:-:S03]  /*e900*/  @!P1 IMAD.IADD R57, R57, 0x1, -R15 ;  /* 0x0000000139399824 */ /* 0x000fc600078e0a0f */
[C---:B------:R-:W-:Y:S02]  /*e910*/  ISETP.GT.U32.AND P6, PT, R15.reuse, R55, PT ;  /* 0x000000370f00720c */ /* 0x040fe40003fc4070 */
[----:B------:R-:W-:-:S11]  /*e920*/  ISETP.GT.U32.AND P1, PT, R15, R57, PT ;  /* 0x000000390f00720c */ /* 0x000fd60003f24070 */
[--C-:B------:R-:W-:Y:S01]  /*e930*/  @!P6 IMAD.IADD R55, R55, 0x1, -R15.reuse ;  /* 0x000000013737e824 */ /* 0x100fe200078e0a0f */
[----:B------:R-:W-:Y:S01]  /*e940*/  ISETP.GT.U32.AND P6, PT, R15, R58, PT ;  /* 0x0000003a0f00720c */ /* 0x000fe20003fc4070 */
[----:B------:R-:W-:Y:S01]  /*e950*/  @!P1 IMAD.IADD R57, R57, 0x1, -R15 ;  /* 0x0000000139399824 */ /* 0x000fe200078e0a0f */
[----:B------:R-:W-:Y:S01]  /*e960*/  ISETP.GT.U32.AND P1, PT, R15, R59, PT ;  /* 0x0000003b0f00720c */ /* 0x000fe20003f24070 */
[----:B------:R-:W-:-:S10]  /*e970*/  @!P2 IMAD.MOV R55, RZ, RZ, -R55 ;  /* 0x000000ffff37a224 */ /* 0x000fd400078e0a37 */
[--C-:B------:R-:W-:Y:S02]  /*e980*/  @!P6 IMAD.IADD R58, R58, 0x1, -R15.reuse ;  /* 0x000000013a3ae824 */ /* 0x100fe400078e0a0f */
[----:B------:R-:W-:Y:S01]  /*e990*/  @!P1 IMAD.IADD R59, R59, 0x1, -R15 ;  /* 0x000000013b3b9824 */ /* 0x000fe200078e0a0f */
[C---:B------:R-:W-:Y:S02]  /*e9a0*/  ISETP.GT.U32.AND P1, PT, R15.reuse, R61, PT ;  /* 0x0000003d0f00720c */ /* 0x040fe40003f24070 */
[----:B------:R-:W-:Y:S02]  /*e9b0*/  ISETP.GT.U32.AND P2, PT, R15, R58, PT ;  /* 0x0000003a0f00720c */ /* 0x000fe40003f44070 */
[----:B------:R-:W-:Y:S02]  /*e9c0*/  ISETP.GE.AND P6, PT, R90, RZ, PT ;  /* 0x000000ff5a00720c */ /* 0x000fe40003fc6270 */
[----:B------:R-:W3:Y:S01]  /*e9d0*/  LDL R90, [R1+0x1fe4] ;  /* 0x001fe400015a7983 */ /* 0x000ee20000100800 */
[----:B----4-:R-:W-:-:S02]  /*e9e0*/  IABS R81, R81 ;  /* 0x0000005100517213 */ /* 0x010fc40000000000 */
[----:B0-----:R-:W-:-:S04]  /*e9f0*/  IABS R82, R82 ;  /* 0x0000005200527213 */ /* 0x001fc80000000000 */
[--C-:B------:R-:W-:Y:S02]  /*ea00*/  @!P1 IMAD.IADD R61, R61, 0x1, -R15.reuse ;  /* 0x000000013d3d9824 */ /* 0x100fe400078e0a0f */
[----:B------:R-:W-:Y:S01]  /*ea10*/  @!P2 IMAD.IADD R58, R58, 0x1, -R15 ;  /* 0x000000013a3aa824 */ /* 0x000fe200078e0a0f */
[----:B------:R-:W-:Y:S01]  /*ea20*/  IABS R83, R80 ;  /* 0x0000005000537213 */ /* 0x000fe20000000000 */
[C---:B------:R-:W-:Y:S01]  /*ea30*/  IMAD.HI.U32 R85, R16.reuse, R81, RZ ;  /* 0x0000005110557227 */ /* 0x040fe200078e00ff */
[----:B------:R-:W-:Y:S02]  /*ea40*/  IABS R84, R77 ;  /* 0x0000004d00547213 */ /* 0x000fe40000000000 */
[----:B------:R-:W-:Y:S01]  /*ea50*/  ISETP.GT.U32.AND P1, PT, R15, R61, PT ;  /* 0x0000003d0f00720c */ /* 0x000fe20003f24070 */
[----:B------:R-:W-:Y:S01]  /*ea60*/  IMAD.HI.U32 R86, R16, R82, RZ ;  /* 0x0000005210567227 */ /* 0x000fe200078e00ff */
[----:B-1----:R-:W-:-:S03]  /*ea70*/  IABS R80, R76 ;  /* 0x0000004c00507213 */ /* 0x002fc60000000000 */
[----:B------:R-:W-:Y:S02]  /*ea80*/  IMAD.MOV R85, RZ, RZ, -R85 ;  /* 0x000000ffff557224 */ /* 0x000fe400078e0a55 */
[----:B------:R-:W-:-:S04]  /*ea90*/  IMAD.HI.U32 R87, R16, R83, RZ ;  /* 0x0000005310577227 */ /* 0x000fc800078e00ff */
[----:B------:R-:W-:-:S04]  /*eaa0*/  IMAD.HI.U32 R88, R16, R84, RZ ;  /* 0x0000005410587227 */ /* 0x000fc800078e00ff */
[----:B------:R-:W-:Y:S02]  /*eab0*/  IMAD.MOV R86, RZ, RZ, -R86 ;  /* 0x000000ffff567224 */ /* 0x000fe400078e0a56 */
[----:B------:R-:W-:Y:S01]  /*eac0*/  IMAD R76, R15, R85, R81 ;  /* 0x000000550f4c7224 */ /* 0x000fe200078e0251 */
[----:B--2---:R-:W-:Y:S02]  /*ead0*/  ISETP.GE.AND P2, PT, R93, RZ, PT ;  /* 0x000000ff5d00720c */ /* 0x004fe40003f46270 */
[----:B------:R-:W2:Y:S01]  /*eae0*/  LDL R93, [R1+0x1fec] ;  /* 0x001fec00015d7983 */ /* 0x000ea20000100800 */
[----:B------:R-:W-:Y:S02]  /*eaf0*/  IMAD.MOV R87, RZ, RZ, -R87 ;  /* 0x000000ffff577224 */ /* 0x000fe400078e0a57 */
[----:B------:R-:W-:Y:S01]  /*eb00*/  IMAD.MOV R88, RZ, RZ, -R88 ;  /* 0x000000ffff587224 */ /* 0x000fe200078e0a58 */
[----:B------:R0:W-:Y:S01]  /*eb10*/  STL [R1+0x468], R76 ;  /* 0x0004684c01007387 */ /* 0x0001e20000100800 */
[----:B------:R-:W-:-:S02]  /*eb20*/  IMAD R81, R15, R86, R82 ;  /* 0x000000560f517224 */ /* 0x000fc400078e0252 */
[----:B------:R-:W-:Y:S02]  /*eb30*/  IMAD R77, R15, R87, R83 ;  /* 0x000000570f4d7224 */ /* 0x000fe400078e0253 */
[----:B------:R-:W-:Y:S01]  /*eb40*/  @!P1 IMAD.IADD R61, R61, 0x1, -R15 ;  /* 0x000000013d3d9824 */ /* 0x000fe200078e0a0f */
[----:B------:R-:W-:Y:S01]  /*eb50*/  STL [R1+0x464], R81 ;  /* 0x0004645101007387 */ /* 0x000fe20000100800 */
[----:B0-----:R-:W-:-:S03]  /*eb60*/  IMAD R76, R15, R88, R84 ;  /* 0x000000580f4c7224 */ /* 0x001fc600078e0254 */
[----:B------:R-:W-:Y:S04]  /*eb70*/  STL [R1+0x460], R77 ;  /* 0x0004604d01007387 */ /* 0x000fe80000100800 */
[----:B------:R0:W-:Y:S01]  /*eb80*/  STL [R1+0x488], R76 ;  /* 0x0004884c01007387 */ /* 0x0001e20000100800 */
[----:B---3--:R-:W-:-:S03]  /*eb90*/  ISETP.GE.AND P1, PT, R92, RZ, PT ;  /* 0x000000ff5c00720c */ /* 0x008fc60003f26270 */
[----:B------:R-:W3:Y:S01]  /*eba0*/  LDL R92, [R1+0x1fe8] ;  /* 0x001fe800015c7983 */ /* 0x000ee20000100800 */
[----:B------:R-:W-:Y:S01]  /*ebb0*/  @!P0 IMAD.MOV R58, RZ, RZ, -R58 ;  /* 0x000000ffff3a8224 */ /* 0x000fe200078e0a3a */
[C---:B------:R-:W-:Y:S01]  /*ebc0*/  ISETP.GT.U32.AND P0, PT, R15.reuse, R59, PT ;  /* 0x0000003b0f00720c */ /* 0x040fe20003f04070 */
[----:B------:R-:W-:Y:S01]  /*ebd0*/  @!P6 IMAD.MOV R57, RZ, RZ, -R57 ;  /* 0x000000ffff39e224 */ /* 0x000fe200078e0a39 */
[----:B------:R-:W-:Y:S01]  /*ebe0*/  ISETP.GT.U32.AND P6, PT, R15, R60, PT ;  /* 0x0000003c0f00720c */ /* 0x000fe20003fc4070 */
[----:B------:R-:W-:-:S10]  /*ebf0*/  IMAD.HI.U32 R89, R16, R80, RZ ;  /* 0x0000005010597227 */ /* 0x000fd400078e00ff */
[--C-:B------:R-:W-:Y:S01]  /*ec00*/  @!P0 IMAD.IADD R59, R59, 0x1, -R15.reuse ;  /* 0x000000013b3b8824 */ /* 0x100fe200078e0a0f */
[----:B------:R-:W-:Y:S01]  /*ec10*/  ISETP.GT.U32.AND P0, PT, R15, R62, PT ;  /* 0x0000003e0f00720c */ /* 0x000fe20003f04070 */
[----:B------:R-:W-:Y:S02]  /*ec20*/  @!P6 IMAD.IADD R60, R60, 0x1, -R15 ;  /* 0x000000013c3ce824 */ /* 0x000fe400078e0a0f */
[----:B------:R-:W-:-:S03]  /*ec30*/  IMAD.MOV R89, RZ, RZ, -R89 ;  /* 0x000000ffff597224 */ /* 0x000fc600078e0a59 */
[C---:B------:R-:W-:Y:S01]  /*ec40*/  ISETP.GT.U32.AND P6, PT, R15.reuse, R60, PT ;  /* 0x0000003c0f00720c */ /* 0x040fe20003fc4070 */
[----:B0-----:R-:W-:-:S06]  /*ec50*/  IMAD R76, R15, R89, R80 ;  /* 0x000000590f4c7224 */ /* 0x001fcc00078e0250 */
[----:B------:R-:W-:Y:S01]  /*ec60*/  @!P0 IMAD.IADD R62, R62, 0x1, -R15 ;  /* 0x000000013e3e8824 */ /* 0x000fe200078e0a0f */
[----:B------:R0:W-:Y:S01]  /*ec70*/  STL [R1+0x484], R76 ;  /* 0x0004844c01007387 */ /* 0x0001e20000100800 */
[C---:B------:R-:W-:Y:S02]  /*ec80*/  VIADD R81, R0.reuse, 0x1b8 ;  /* 0x000001b800517836 */ /* 0x040fe40000000000 */
[----:B------:R-:W-:-:S03]  /*ec90*/  VIADD R77, R0, 0x1b9 ;  /* 0x000001b9004d7836 */ /* 0x000fc60000000000 */
[----:B------:R1:W-:Y:S01]  /*eca0*/  STL [R1+0x23f4], R81 ;  /* 0x0023f45101007387 */ /* 0x0003e20000100800 */
[----:B0-----:R-:W-:-:S03]  /*ecb0*/  VIADD R76, R0, 0x1ba ;  /* 0x000001ba004c7836 */ /* 0x001fc60000000000 */
[----:B------:R0:W-:Y:S01]  /*ecc0*/  STL [R1+0x23fc], R77 ;  /* 0x0023fc4d01007387 */ /* 0x0001e20000100800 */
[----:B------:R-:W-:-:S03]  /*ecd0*/  ISETP.GE.AND P0, PT, R90, RZ, PT ;  /* 0x000000ff5a00720c */ /* 0x000fc60003f06270 */
[----:B------:R4:W-:Y:S01]  /*ece0*/  STL [R1+0x23f8], R76 ;  /* 0x0023f84c01007387 */ /* 0x0009e20000100800 */
[----:B------:R-:W-:Y:S01]  /*ecf0*/  @!P6 IMAD.IADD R60, R60, 0x1, -R15 ;  /* 0x000000013c3ce824 */ /* 0x000fe200078e0a0f */
[----:B------:R-:W-:-:S03]  /*ed00*/  IABS R82, R81 ;  /* 0x0000005100527213 */ /* 0x000fc60000000000 */
[----:B------:R-:W-:-:S05]  /*ed10*/  @!P1 IMAD.MOV R60, RZ, RZ, -R60 ;  /* 0x000000ffff3c9224 */ /* 0x000fca00078e0a3c */
[----:B------:R-:W-:Y:S01]  /*ed20*/  @!P0 IMAD.MOV R61, RZ, RZ, -R61 ;  /* 0x000000ffff3d8224 */ /* 0x000fe200078e0a3d */
[----:B------:R-:W-:Y:S01]  /*ed30*/  ISETP.GT.U32.AND P1, PT, R15, R65, PT ;  /* 0x000000410f00720c */ /* 0x000fe20003f24070 */
[C---:B------:R-:W-:Y:S01]  /*ed40*/  IMAD.HI.U32 R84, R16.reuse, R82, RZ ;  /* 0x0000005210547227 */ /* 0x040fe200078e00ff */
[----:B------:R-:W-:Y:S02]  /*ed50*/  IABS R80, R77 ;  /* 0x0000004d00507213 */ /* 0x000fe40000000000 */
[----:B-1----:R-:W-:Y:S01]  /*ed60*/  IABS R81, R76 ;  /* 0x0000004c00517213 */ /* 0x002fe20000000000 */
[----:B------:R-:W-:Y:S02]  /*ed70*/  IMAD.MOV R84, RZ, RZ, -R84 ;  /* 0x000000ffff547224 */ /* 0x000fe400078e0a54 */
[----:B------:R-:W-:-:S04]  /*ed80*/  IMAD.HI.U32 R85, R16, R80, RZ ;  /* 0x0000005010557227 */ /* 0x000fc800078e00ff */
[----:B------:R-:W-:Y:S01]  /*ed90*/  IMAD.HI.U32 R83, R16, R81, RZ ;  /* 0x0000005110537227 */ /* 0x000fe200078e00ff */
[----:B--2---:R-:W-:Y:S02]  /*eda0*/  ISETP.GE.AND P0, PT, R93, RZ, PT ;  /* 0x000000ff5d00720c */ /* 0x004fe40003f06270 */
[----:B------:R-:W2:Y:S01]  /*edb0*/  LDL R93, [R1+0x1ff4] ;  /* 0x001ff400015d7983 */ /* 0x000ea20000100800 */
[----:B0-----:R-:W-:Y:S02]  /*edc0*/  IMAD R77, R15, R84, R82 ;  /* 0x000000540f4d7224 */ /* 0x001fe400078e0252 */
[----:B------:R-:W-:Y:S01]  /*edd0*/  IMAD.MOV R85, RZ, RZ, -R85 ;  /* 0x000000ffff557224 */ /* 0x000fe200078e0a55 */
[----:B------:R-:W2:Y:S01]  /*ede0*/  LDL.LU R90, [R1] ;  /* 0x00000000015a7983 */ /* 0x000ea20000300800 */
[----:B------:R-:W-:Y:S02]  /*edf0*/  @!P1 IMAD.IADD R65, R65, 0x1, -R15 ;  /* 0x0000000141419824 */ /* 0x000fe400078e0a0f */
[----:B------:R-:W-:Y:S01]  /*ee00*/  IMAD.MOV R83, RZ, RZ, -R83 ;  /* 0x000000ffff537224 */ /* 0x000fe200078e0a53 */
[----:B----4-:R-:W4:Y:S01]  /*ee10*/  LDL R76, [R1+0x1ff0] ;  /* 0x001ff000014c7983 */ /* 0x010f220000100800 */
[----:B------:R-:W-:Y:S01]  /*ee20*/  IMAD R80, R15, R85, R80 ;  /* 0x000000550f507224 */ /* 0x000fe200078e0250 */
[----:B---3--:R-:W-:-:S02]  /*ee30*/  ISETP.GE.AND P1, PT, R92, RZ, PT ;  /* 0x000000ff5c00720c */ /* 0x008fc40003f26270 */
[----:B------:R-:W3:Y:S04]  /*ee40*/  LDL R92, [R1+0x1fd0] ;  /* 0x001fd000015c7983 */ /* 0x000ee80000100800 */
[----:B------:R0:W-:Y:S04]  /*ee50*/  STL [R1+0x56c], R77 ;  /* 0x00056c4d01007387 */ /* 0x0001e80000100800 */
[----:B------:R-:W3:Y:S01]  /*ee60*/  LDL.LU R87, [R1+0x4] ;  /* 0x0000040001577983 */ /* 0x000ee20000300800 */
[----:B0-----:R-:W-:-:S03]  /*ee70*/  IMAD R77, R15, R83, R81 ;  /* 0x000000530f4d7224 */ /* 0x001fc600078e0251 */
[----:B------:R0:W-:Y:S04]  /*ee80*/  STL [R1+0x570], R80 ;  /* 0x0005705001007387 */ /* 0x0001e80000100800 */
[----:B------:R-:W-:Y:S04]  /*ee90*/  STL [R1+0x578], R77 ;  /* 0x0005784d01007387 */ /* 0x000fe80000100800 */
[----:B------:R-:W3:Y:S01]  /*eea0*/  LDL R91, [R1+0x1fcc] ;  /* 0x001fcc00015b7983 */ /* 0x000ee20000100800 */
[----:B------:R-:W-:Y:S01]  /*eeb0*/  @!P2 IMAD.MOV R59, RZ, RZ, -R59 ;  /* 0x000000ffff3ba224 */ /* 0x000fe200078e0a3b */
[----:B------:R-:W-:-:S02]  /*eec0*/  ISETP.GT.U32.AND P6, PT, R15, R63, PT ;  /* 0x0000003f0f00720c */ /* 0x000fc40003fc4070 */
[----:B------:R-:W-:-:S11]  /*eed0*/  ISETP.GT.U32.AND P2, PT, R15, R62, PT ;  /* 0x0000003e0f00720c */ /* 0x000fd60003f44070 */
[--C-:B------:R-:W-:Y:S02]  /*eee0*/  @!P6 IMAD.IADD R63, R63, 0x1, -R15.reuse ;  /* 0x000000013f3fe824 */ /* 0x100fe400078e0a0f */
[----:B------:R-:W-:Y:S01]  /*eef0*/  @!P2 IMAD.IADD R62, R62, 0x1, -R15 ;  /* 0x000000013e3ea824 */ /* 0x000fe200078e0a0f */
[C---:B------:R-:W-:Y:S02]  /*ef00*/  ISETP.GT.U32.AND P2, PT, R15.reuse, R66, PT ;  /* 0x000000420f00720c */ /* 0x040fe40003f44070 */
[----:B------:R-:W-:-:S11]  /*ef10*/  ISETP.GT.U32.AND P6, PT, R15, R63, PT ;  /* 0x0000003f0f00720c */ /* 0x000fd60003fc4070 */
[--C-:B------:R-:W-:Y:S01]  /*ef20*/  @!P2 IMAD.IADD R66, R66, 0x1, -R15.reuse ;  /* 0x000000014242a824 */ /* 0x100fe200078e0a0f */
[----:B------:R-:W-:Y:S01]  /*ef30*/  ISETP.GT.U32.AND P2, PT, R15, R65, PT ;  /* 0x000000410f00720c */ /* 0x000fe20003f44070 */
[----:B------:R-:W-:Y:S01]  /*ef40*/  @!P6 IMAD.IADD R63, R63, 0x1, -R15 ;  /* 0x000000013f3fe824 */ /* 0x000fe200078e0a0f */
[----:B------:R-:W-:-:S03]  /*ef50*/  ISETP.GT.U32.AND P6, PT, R15, R67, PT ;  /* 0x000000430f00720c */ /* 0x000fc60003fc4070 */
[----:B------:R-:W-:Y:S01]  /*ef60*/  @!P1 IMAD.MOV R63, RZ, RZ, -R63 ;  /* 0x000000ffff3f9224 */ /* 0x000fe200078e0a3f */
[----:B------:R-:W-:Y:S01]  /*ef70*/  ISETP.GT.U32.AND P1, PT, R15, R72, PT ;  /* 0x000000480f00720c */ /* 0x000fe20003f24070 */
[----:B0-----:R-:W-:-:S06]  /*ef80*/  VIADD R80, R0, 0x1bb ;  /* 0x000001bb00507836 */ /* 0x001fcc0000000000 */
[--C-:B------:R-:W-:Y:S02]  /*ef90*/  @!P2 IMAD.IADD R65, R65, 0x1, -R15.reuse ;  /* 0x000000014141a824 */ /* 0x100fe400078e0a0f */
[--C-:B------:R-:W-:Y:S01]  /*efa0*/  @!P6 IMAD.IADD R67, R67, 0x1, -R15.reuse ;  /* 0x000000014343e824 */ /* 0x100fe200078e0a0f */
[----:B------:R0:W-:Y:S03]  /*efb0*/  STL [R1+0x23ec], R80 ;  /* 0x0023ec5001007387 */ /* 0x0001e60000100800 */
[----:B------:R-:W-:Y:S01]  /*efc0*/  @!P1 IMAD.IADD R72, R72, 0x1, -R15 ;  /* 0x0000000148489824 */ /* 0x000fe200078e0a0f */
[----:B------:R-:W-:Y:S02]  /*efd0*/  ISETP.GT.U32.AND P6, PT, R15, R67, PT ;  /* 0x000000430f00720c */ /* 0x000fe40003fc4070 */
[----:B0-----:R-:W-:Y:S02]  /*efe0*/  IABS R80, R80 ;  /* 0x0000005000507213 */ /* 0x001fe40000000000 */
[----:B--2---:R-:W-:-:S03]  /*eff0*/  ISETP.GE.AND P2, PT, R93, RZ, PT ;  /* 0x000000ff5d00720c */ /* 0x004fc60003f46270 */
[----:B------:R-:W-:-:S04]  /*f000*/  IMAD.HI.U32 R83, R16, R80, RZ ;  /* 0x0000005010537227 */ /* 0x000fc800078e00ff */
[----:B------:R-:W-:Y:S02]  /*f010*/  VIADD R77, R0, 0x1bc ;  /* 0x000001bc004d7836 */ /* 0x000fe40000000000 */
[----:B------:R-:W-:-:S04]  /*f020*/  IMAD.MOV R83, RZ, RZ, -R83 ;  /* 0x000000ffff537224 */ /* 0x000fc800078e0a53 */
[----:B------:R-:W-:Y:S01]  /*f030*/  @!P2 IMAD.MOV R65, RZ, RZ, -R65 ;  /* 0x000000ffff41a224 */ /* 0x000fe200078e0a41 */
[----:B------:R-:W-:Y:S01]  /*f040*/  ISETP.GT.U32.AND P2, PT, R15, R72, PT ;  /* 0x000000480f00720c */ /* 0x000fe20003f44070 */
[----:B------:R-:W-:Y:S01]  /*f050*/  @!P6 IMAD.IADD R67, R67, 0x1, -R15 ;  /* 0x000000014343e824 */ /* 0x000fe200078e0a0f */
[----:B----4-:R-:W-:Y:S01]  /*f060*/  ISETP.GE.AND P6, PT, R76, RZ, PT ;  /* 0x000000ff4c00720c */ /* 0x010fe20003fc6270 */
[----:B------:R-:W-:Y:S01]  /*f070*/  IMAD R76, R15, R83, R80 ;  /* 0x000000530f4c7224 */ /* 0x000fe200078e0250 */
[----:B------:R0:W-:Y:S04]  /*f080*/  STL [R1+0x23f0], R77 ;  /* 0x0023f04d01007387 */ /* 0x0001e80000100800 */
[----:B------:R-:W2:Y:S01]  /*f090*/  LDL.LU R93, [R1+0xc] ;  /* 0x00000c00015d7983 */ /* 0x000ea20000300800 */
[----:B------:R-:W-:-:S03]  /*f0a0*/  IABS R81, R77 ;  /* 0x0000004d00517213 */ /* 0x000fc60000000000 */
[----:B------:R-:W4:Y:S01]  /*f0b0*/  LDL R86, [R1+0x1fdc] ;  /* 0x001fdc0001567983 */ /* 0x000f220000100800 */
[----:B------:R-:W-:Y:S01]  /*f0c0*/  @!P2 IMAD.IADD R72, R72, 0x1, -R15 ;  /* 0x000000014848a824 */ /* 0x000fe200078e0a0f */
[----:B---3--:R-:W-:Y:S02]  /*f0d0*/  ISETP.GE.AND P1, PT, R92, RZ, PT ;  /* 0x000000ff5c00720c */ /* 0x008fe40003f26270 */
[----:B------:R-:W3:Y:S04]  /*f0e0*/  LDL.LU R92, [R1+0x10] ;  /* 0x00001000015c7983 */ /* 0x000ee80000300800 */
[----:B------:R1:W-:Y:S01]  /*f0f0*/  STL [R1+0x574], R76 ;  /* 0x0005744c01007387 */ /* 0x0003e20000100800 */
[----:B------:R-:W-:-:S03]  /*f100*/  ISETP.GE.AND P2, PT, R91, RZ, PT ;  /* 0x000000ff5b00720c */ /* 0x000fc60003f46270 */
[----:B------:R-:W2:Y:S04]  /*f110*/  LDL.LU R91, [R1+0x14] ;  /* 0x00001400015b7983 */ /* 0x000ea80000300800 */
[----:B0-----:R-:W2:Y:S01]  /*f120*/  LDL R77, [R1+0x1fd8] ;  /* 0x001fd800014d7983 */ /* 0x001ea20000100800 */
[----:B------:R-:W-:Y:S01]  /*f130*/  @!P0 IMAD.MOV R62, RZ, RZ, -R62 ;  /* 0x000000ffff3e8224 */ /* 0x000fe200078e0a3e */
[----:B------:R-:W-:Y:S01]  /*f140*/  ISETP.GT.U32.AND P0, PT, R15, R66, PT ;  /* 0x000000420f00720c */ /* 0x000fe20003f04070 */
[----:B------:R-:W-:-:S04]  /*f150*/  IMAD.HI.U32 R82, R16, R81, RZ ;  /* 0x0000005110527227 */ /* 0x000fc800078e00ff */
[----:B------:R-:W-:-:S04]  /*f160*/  IMAD.MOV R82, RZ, RZ, -R82 ;  /* 0x000000ffff527224 */ /* 0x000fc800078e0a52 */
[C---:B-1----:R-:W-:Y:S02]  /*f170*/  IMAD R76, R15.reuse, R82, R81 ;  /* 0x000000520f4c7224 */ /* 0x042fe400078e0251 */
[----:B------:R-:W-:Y:S02]  /*f180*/  VIADD R80, R0, 0x1bd ;  /* 0x000001bd00507836 */ /* 0x000fe40000000000 */
[----:B------:R-:W-:Y:S01]  /*f190*/  @!P0 IMAD.IADD R66, R66, 0x1, -R15 ;  /* 0x0000000142428824 */ /* 0x000fe200078e0a0f */
[----:B------:R0:W-:Y:S01]  /*f1a0*/  STL [R1+0x57c], R76 ;  /* 0x00057c4c01007387 */ /* 0x0001e20000100800 */
[C---:B------:R-:W-:Y:S01]  /*f1b0*/  ISETP.GT.U32.AND P0, PT, R15.reuse, R90, PT ;  /* 0x0000005a0f00720c */ /* 0x040fe20003f04070 */
[----:B------:R-:W-:Y:S01]  /*f1c0*/  @!P1 IMAD.MOV R67, RZ, RZ, -R67 ;  /* 0x000000ffff439224 */ /* 0x000fe200078e0a43 */
[----:B------:R-:W-:Y:S01]  /*f1d0*/  ISETP.GT.U32.AND P1, PT, R15, R87, PT ;  /* 0x000000570f00720c */ /* 0x000fe20003f24070 */
[----:B------:R1:W-:Y:S01]  /*f1e0*/  STL [R1+0x23e4], R80 ;  /* 0x0023e45001007387 */ /* 0x0003e20000100800 */
[----:B0-----:R-:W-:-:S05]  /*f1f0*/  VIADD R76, R0, 0x1be ;  /* 0x000001be004c7836 */ /* 0x001fca0000000000 */
[----:B------:R0:W-:Y:S04]  /*f200*/  STL [R1+0x23e8], R76 ;  /* 0x0023e84c01007387 */ /* 0x0001e80000100800 */
[----:B------:R-:W3:Y:S01]  /*f210*/  LDL R85, [R1+0x1fe0] ;  /* 0x001fe00001557983 */ /* 0x000ee20000100800 */
[--C-:B------:R-:W-:Y:S02]  /*f220*/  @!P0 IMAD.IADD R90, R90, 0x1, -R15.reuse ;  /* 0x000000015a5a8824 */ /* 0x100fe400078e0a0f */
[----:B------:R-:W-:Y:S01]  /*f230*/  @!P1 IMAD.IADD R87, R87, 0x1, -R15 ;  /* 0x0000000157579824 */ /* 0x000fe200078e0a0f */
[----:B------:R-:W3:Y:S01]  /*f240*/  LDL R88, [R1+0x1fb0] ;  /* 0x001fb00001587983 */ /* 0x000ee20000100800 */
[----:B------:R-:W-:Y:S01]  /*f250*/  @!P2 IMAD.MOV R72, RZ, RZ, -R72 ;  /* 0x000000ffff48a224 */ /* 0x000fe200078e0a48 */
[----:B------:R-:W-:-:S02]  /*f260*/  ISETP.GT.U32.AND P0, PT, R15, R90, PT ;  /* 0x0000005a0f00720c */ /* 0x000fc40003f04070 */
[C---:B------:R-:W-:Y:S01]  /*f270*/  ISETP.GT.U32.AND P2, PT, R15.reuse, R87, PT ;  /* 0x000000570f00720c */ /* 0x040fe20003f44070 */
[----:B------:R-:W-:Y:S01]  /*f280*/  @!P6 IMAD.MOV R66, RZ, RZ, -R66 ;  /* 0x000000ffff42e224 */ /* 0x000fe200078e0a42 */
[----:B------:R-:W-:Y:S01]  /*f290*/  IABS R82, R80 ;  /* 0x0000005000527213 */ /* 0x000fe20000000000 */
[----:B------:R-:W3:Y:S01]  /*f2a0*/  LDL.LU R89, [R1+0x18] ;  /* 0x0000180001597983 */ /* 0x000ee20000300800 */
[----:B------:R-:W-:-:S03]  /*f2b0*/  ISETP.GT.U32.AND P6, PT, R15, R12, PT ;  /* 0x0000000c0f00720c */ /* 0x000fc60003fc4070 */
[----:B------:R-:W-:-:S04]  /*f2c0*/  IMAD.HI.U32 R83, R16, R82, RZ ;  /* 0x0000005210537227 */ /* 0x000fc800078e00ff */
[----:B------:R-:W-:Y:S02]  /*f2d0*/  @!P0 IMAD.IADD R90, R90, 0x1, -R15 ;  /* 0x000000015a5a8824 */ /* 0x000fe400078e0a0f */
[----:B------:R-:W-:Y:S02]  /*f2e0*/  IMAD.MOV R83, RZ, RZ, -R83 ;  /* 0x000000ffff537224 */ /* 0x000fe400078e0a53 */
[--C-:B------:R-:W-:Y:S01]  /*f2f0*/  @!P2 IMAD.IADD R87, R87, 0x1, -R15.reuse ;  /* 0x000000015757a824 */ /* 0x100fe200078e0a0f */
[----:B------:R-:W-:Y:S01]  /*f300*/  IABS R81, R76 ;  /* 0x0000004c00517213 */ /* 0x000fe20000000000 */
[----:B-1----:R-:W-:Y:S02]  /*f310*/  IMAD.MOV.U32 R80, RZ, RZ, R90 ;  /* 0x000000ffff507224 */ /* 0x002fe400078e005a */
[----:B------:R-:W-:Y:S01]  /*f320*/  @!P6 IMAD.IADD R12, R12, 0x1, -R15 ;  /* 0x000000010c0ce824 */ /* 0x000fe200078e0a0f */
[----:B------:R-:W3:Y:S04]  /*f330*/  LDL.LU R90, [R1+0x20] ;  /* 0x00002000015a7983 */ /* 0x000ee80000300800 */
[----:B0-----:R-:W3:Y:S01]  /*f340*/  LDL.LU R76, [R1+0x8] ;  /* 0x00000800014c7983 */ /* 0x001ee20000300800 */
[----:B----4-:R-:W-:-:S03]  /*f350*/  ISETP.GE.AND P6, PT, R86, RZ, PT ;  /* 0x000000ff5600720c */ /* 0x010fc60003fc6270 */
[----:B------:R-:W4:Y:S01]  /*f360*/  LDL R86, [R1+0x1fbc] ;  /* 0x001fbc0001567983 */ /* 0x000f220000100800 */
[----:B--2---:R-:W-:Y:S01]  /*f370*/  ISETP.GE.AND P2, PT, R77, RZ, PT ;  /* 0x000000ff4d00720c */ /* 0x004fe20003f46270 */
[----:B------:R-:W-:-:S05]  /*f380*/  IMAD R77, R15, R83, R82 ;  /* 0x000000530f4d7224 */ /* 0x000fca00078e0252 */
[----:B------:R0:W-:Y:S04]  /*f390*/  STL [R1+0x580], R77 ;  /* 0x0005804d01007387 */ /* 0x0001e80000100800 */
[----:B0-----:R-:W2:Y:S01]  /*f3a0*/  LDL R77, [R1+0x1fb8] ;  /* 0x001fb800014d7983 */ /* 0x001ea20000100800 */
[C---:B------:R-:W-:Y:S02]  /*f3b0*/  ISETP.GT.U32.AND P0, PT, R15.reuse, R93, PT ;  /* 0x0000005d0f00720c */ /* 0x040fe40003f04070 */
[----:B------:R-:W-:Y:S01]  /*f3c0*/  ISETP.GT.U32.AND P1, PT, R15, R12, PT ;  /* 0x0000000c0f00720c */ /* 0x000fe20003f24070 */
[----:B------:R-:W-:-:S04]  /*f3d0*/  IMAD.HI.U32 R84, R16, R81, RZ ;  /* 0x0000005110547227 */ /* 0x000fc800078e00ff */
[----:B------:R-:W-:Y:S01]  /*f3e0*/  @!P6 IMAD.MOV R80, RZ, RZ, -R80 ;  /* 0x000000ffff50e224 */ /* 0x000fe200078e0a50 */
[----:B---3--:R-:W-:Y:S01]  /*f3f0*/  ISETP.GT.U32.AND P6, PT, R15, R92, PT ;  /* 0x0000005c0f00720c */ /* 0x008fe20003fc4070 */
[----:B------:R-:W-:-:S04]  /*f400*/  IMAD.MOV R84, RZ, RZ, -R84 ;  /* 0x000000ffff547224 */ /* 0x000fc800078e0a54 */
[--C-:B------:R-:W-:Y:S02]  /*f410*/  @!P0 IMAD.IADD R93, R93, 0x1, -R15.reuse ;  /* 0x000000015d5d8824 */ /* 0x100fe400078e0a0f */
[----:B------:R-:W-:Y:S01]  /*f420*/  @!P1 IMAD.IADD R12, R12, 0x1, -R15 ;  /* 0x000000010c0c9824 */ /* 0x000fe200078e0a0f */
[C---:B------:R-:W-:Y:S02]  /*f430*/  ISETP.GT.U32.AND P1, PT, R15.reuse, R91, PT ;  /* 0x0000005b0f00720c */ /* 0x040fe40003f24070 */
[C---:B------:R-:W-:Y:S01]  /*f440*/  ISETP.GT.U32.AND P0, PT, R15.reuse, R93, PT ;  /* 0x0000005d0f00720c */ /* 0x040fe20003f04070 */
[----:B------:R-:W-:Y:S02]  /*f450*/  IMAD R81, R15, R84, R81 ;  /* 0x000000540f517224 */ /* 0x000fe400078e0251 */
[----:B------:R-:W-:-:S03]  /*f460*/  VIADD R82, R0, 0x1bf ;  /* 0x000001bf00527836 */ /* 0x000fc60000000000 */
[----:B------:R0:W-:Y:S01]  /*f470*/  STL [R1+0x588], R81 ;  /* 0x0005885101007387 */ /* 0x0001e20000100800 */
[----:B------:R-:W-:-:S03]  /*f480*/  @!P6 IMAD.IADD R92, R92, 0x1, -R15 ;  /* 0x000000015c5ce824 */ /* 0x000fc600078e0a0f */
[----:B------:R1:W-:Y:S01]  /*f490*/  STL [R1+0x23e0], R82 ;  /* 0x0023e05201007387 */ /* 0x0003e20000100800 */
[--C-:B------:R-:W-:Y:S01]  /*f4a0*/  @!P1 IMAD.IADD R91, R91, 0x1, -R15.reuse ;  /* 0x000000015b5b9824 */ /* 0x100fe200078e0a0f */
[----:B------:R-:W-:Y:S01]  /*f4b0*/  ISETP.GT.U32.AND P1, PT, R15, R92, PT ;  /* 0x0000005c0f00720c */ /* 0x000fe20003f24070 */
[----:B------:R-:W-:Y:S02]  /*f4c0*/  @!P0 IMAD.IADD R93, R93, 0x1, -R15 ;  /* 0x000000015d5d8824 */ /* 0x000fe400078e0a0f */
[----:B0-----:R-:W-:Y:S01]  /*f4d0*/  IMAD.MOV.U32 R81, RZ, RZ, R12 ;  /* 0x000000ffff517224 */ /* 0x001fe200078e000c */
[----:B-1----:R-:W-:Y:S01]  /*f4e0*/  IABS R82, R82 ;  /* 0x0000005200527213 */ /* 0x002fe20000000000 */
[----:B------:R-:W-:Y:S02]  /*f4f0*/  IMAD.MOV.U32 R83, RZ, RZ, R93 ;  /* 0x000000ffff537224 */ /* 0x000fe400078e005d */
[----:B------:R-:W3:Y:S02]  /*f500*/  LDL R93, [R1+0x1fc4] ;  /* 0x001fc400015d7983 */ /* 0x000ee40000100800 */
[----:B------:R-:W-:-:S04]  /*f510*/  IMAD.MOV.U32 R12, RZ, RZ, R82 ;  /* 0x000000ffff0c7224 */ /* 0x000fc800078e0052 */
[----:B------:R-:W-:Y:S01]  /*f520*/  IMAD.HI.U32 R84, R16, R12, RZ ;  /* 0x0000000c10547227 */ /* 0x000fe200078e00ff */
[----:B------:R-:W-:-:S03]  /*f530*/  ISETP.GE.AND P0, PT, R85, RZ, PT ;  /* 0x000000ff5500720c */ /* 0x000fc60003f06270 */
[----:B------:R-:W-:Y:S02]  /*f540*/  IMAD.MOV R84, RZ, RZ, -R84 ;  /* 0x000000ffff547224 */ /* 0x000fe400078e0a54 */
[----:B------:R-:W-:Y:S02]  /*f550*/  VIADD R85, R0, 0x1c0 ;  /* 0x000001c000557836 */ /* 0x000fe40000000000 */
[----:B------:R-:W-:Y:S02]  /*f560*/  IMAD R84, R15, R84, R12 ;  /* 0x000000540f547224 */ /* 0x000fe400078e020c */
[----:B------:R-:W-:Y:S01]  /*f570*/  @!P1 IMAD.IADD R92, R92, 0x1, -R15 ;  /* 0x000000015c5c9824 */ /* 0x000fe200078e0a0f */
[----:B------:R-:W-:Y:S01]  /*f580*/  STL [R1+0x23dc], R85 ;  /* 0x0023dc5501007387 */ /* 0x000fe20000100800 */
[----:B------:R-:W-:-:S03]  /*f590*/  ISETP.GE.AND P6, PT, R88, RZ, PT ;  /* 0x000000ff5800720c */ /* 0x000fc60003fc6270 */
[----:B------:R0:W-:Y:S04]  /*f5a0*/  STL [R1+0x584], R84 ;  /* 0x0005845401007387 */ /* 0x0001e80000100800 */
[----:B------:R-:W3:Y:S01]  /*f5b0*/  LDL R88, [R1+0x1fc0] ;  /* 0x001fc00001587983 */ /* 0x000ee20000100800 */
[----:B0-----:R-:W-:-:S03]  /*f5c0*/  IMAD.MOV.U32 R84, RZ, RZ, R92 ;  /* 0x000000ffff547224 */ /* 0x001fc600078e005c */
[----:B------:R-:W3:Y:S01]  /*f5d0*/  LDL R92, [R1+0x1f9c] ;  /* 0x001f9c00015c7983 */ /* 0x000ee20000100800 */
[----:B------:R-:W-:-:S04]  /*f5e0*/  IMAD.MOV.U32 R82, RZ, RZ, R87 ;  /* 0x000000ffff527224 */ /* 0x000fc800078e0057 */
[----:B------:R-:W-:Y:S01]  /*f5f0*/  @!P0 IMAD.MOV R82, RZ, RZ, -R82 ;  /* 0x000000ffff528224 */ /* 0x000fe200078e0a52 */
[C---:B------:R-:W-:Y:S01]  /*f600*/  ISETP.GT.U32.AND P0, PT, R15.reuse, R89, PT ;  /* 0x000000590f00720c */ /* 0x040fe20003f04070 */
[----:B------:R-:W-:Y:S01]  /*f610*/  @!P2 IMAD.MOV R81, RZ, RZ, -R81 ;  /* 0x000000ffff51a224 */ /* 0x000fe200078e0a51 */
[----:B------:R-:W-:Y:S02]  /*f620*/  ISETP.GT.U32.AND P2, PT, R15, R91, PT ;  /* 0x0000005b0f00720c */ /* 0x000fe40003f44070 */
[----:B------:R-:W-:-:S09]  /*f630*/  IABS R12, R85 ;  /* 0x00000055000c7213 */ /* 0x000fd20000000000 */
[--C-:B------:R-:W-:Y:S02]  /*f640*/  @!P0 IMAD.IADD R89, R89, 0x1, -R15.reuse ;  /* 0x0000000159598824 */ /* 0x100fe400078e0a0f */
[----:B------:R-:W-:-:S04]  /*f650*/  @!P2 IMAD.IADD R91, R91, 0x1, -R15 ;  /* 0x000000015b5ba824 */ /* 0x000fc800078e0a0f */
[----:B------:R-:W-:Y:S01]  /*f660*/  IMAD.MOV.U32 R85, RZ, RZ, R91 ;  /* 0x000000ffff557224 */ /* 0x000fe200078e005b */
[----:B--2---:R-:W-:Y:S01]  /*f670*/  ISETP.GE.AND P0, PT, R77, RZ, PT ;  /* 0x000000ff4d00720c */ /* 0x004fe20003f06270 */
[----:B------:R-:W-:-:S05]  /*f680*/  VIADD R77, R0, 0x1c1 ;  /* 0x000001c1004d7836 */ /* 0x000fca0000000000 */
[----:B------:R0:W-:Y:S01]  /*f690*/  STL [R1+0x23d8], R77 ;  /* 0x0023d84d01007387 */ /* 0x0001e20000100800 */
[----:B------:R-:W-:-:S03]  /*f6a0*/  IABS R87, R77 ;  /* 0x0000004d00577213 */ /* 0x000fc60000000000 */
[----:B0-----:R-:W2:Y:S04]  /*f6b0*/  LDL.LU R77, [R1+0x1c] ;  /* 0x00001c00014d7983 */ /* 0x001ea80000300800 */
[----:B------:R-:W2:Y:S01]  /*f6c0*/  LDL R91, [R1+0x1f98] ;  /* 0x001f9800015b7983 */ /* 0x000ea20000100800 */
[----:B------:R-:W-:Y:S01]  /*f6d0*/  @!P6 IMAD.MOV R83, RZ, RZ, -R83 ;  /* 0x000000ffff53e224 */ /* 0x000fe200078e0a53 */
[C---:B------:R-:W-:Y:S02]  /*f6e0*/  ISETP.GT.U32.AND P6, PT, R15.reuse, R90, PT ;  /* 0x0000005a0f00720c */ /* 0x040fe40003fc4070 */
[----:B------:R-:W-:Y:S02]  /*f6f0*/  ISETP.GT.U32.AND P1, PT, R15, R76, PT ;  /* 0x0000004c0f00720c */ /* 0x000fe40003f24070 */
[----:B----4-:R-:W-:Y:S01]  /*f700*/  ISETP.GE.AND P2, PT, R86, RZ, PT ;  /* 0x000000ff5600720c */ /* 0x010fe20003f46270 */
[----:B------:R-:W-:-:S08]  /*f710*/  IMAD.HI.U32 R86, R16, R12, RZ ;  /* 0x0000000c10567227 */ /* 0x000fd000078e00ff */
[--C-:B------:R-:W-:Y:S01]  /*f720*/  @!P6 IMAD.IADD R90, R90, 0x1, -R15.reuse ;  /* 0x000000015a5ae824 */ /* 0x100fe200078e0a0f */
[----:B------:R-:W-:Y:S01]  /*f730*/  ISETP.GT.U32.AND P6, PT, R15, R89, PT ;  /* 0x000000590f00720c */ /* 0x000fe20003fc4070 */
[----:B------:R-:W-:Y:S02]  /*f740*/  @!P1 IMAD.IADD R76, R76, 0x1, -R15 ;  /* 0x000000014c4c9824 */ /* 0x000fe400078e0a0f */
[----:B------:R-:W-:-:S03]  /*f750*/  IMAD.MOV R86, RZ, RZ, -R86 ;  /* 0x000000ffff567224 */ /* 0x000fc600078e0a56 */
[C---:B------:R-:W-:Y:S01]  /*f760*/  ISETP.GT.U32.AND P1, PT, R15.reuse, R76, PT ;  /* 0x0000004c0f00720c */ /* 0x040fe20003f24070 */
[----:B------:R-:W-:Y:S02]  /*f770*/  IMAD R12, R15, R86, R12 ;  /* 0x000000560f0c7224 */ /* 0x000fe400078e020c */
[----:B------:R-:W-:-:S04]  /*f780*/  @!P2 IMAD.MOV R84, RZ, RZ, -R84 ;  /* 0x000000ffff54a224 */ /* 0x000fc800078e0a54 */
[----:B------:R-:W-:Y:S01]  /*f790*/  @!P6 IMAD.IADD R89, R89, 0x1, -R15 ;  /* 0x000000015959e824 */ /* 0x000fe200078e0a0f */
[----:B---3--:R-:W-:Y:S02]  /*f7a0*/  ISETP.GE.AND P6, PT, R93, RZ, PT ;  /* 0x000000ff5d00720c */ /* 0x008fe40003fc6270 */
[----:B------:R-:W3:Y:S01]  /*f7b0*/  LDL R93, [R1+0x1fa4] ;  /* 0x001fa400015d7983 */ /* 0x000ee20000100800 */
[----:B------:R-:W-:-:S03]  /*f7c0*/  ISETP.GT.U32.AND P2, PT, R15, R90, PT ;  /* 0x0000005a0f00720c */ /* 0x000fc60003f44070 */
[----:B------:R0:W-:Y:S01]  /*f7d0*/  STL [R1+0x58c], R12 ;  /* 0x00058c0c01007387 */ /* 0x0001e20000100800 */
[----:B------:R-:W-:Y:S02]  /*f7e0*/  IMAD.MOV.U32 R86, RZ, RZ, R89 ;  /* 0x000000ffff567224 */ /* 0x000fe400078e0059 */
[----:B0-----:R-:W-:-:S04]  /*f7f0*/  IMAD.HI.U32 R12, R16, R87, RZ ;  /* 0x00000057100c7227 */ /* 0x001fc800078e00ff */
[----:B------:R-:W-:Y:S02]  /*f800*/  IMAD.MOV R12, RZ, RZ, -R12 ;  /* 0x000000ffff0c7224 */ /* 0x000fe400078e0a0c */
[----:B------:R-:W-:Y:S02]  /*f810*/  @!P1 IMAD.IADD R76, R76, 0x1, -R15 ;  /* 0x000000014c4c9824 */ /* 0x000fe400078e0a0f */
[C---:B------:R-:W-:Y:S02]  /*f820*/  IMAD R12, R15.reuse, R12, R87 ;  /* 0x0000000c0f0c7224 */ /* 0x040fe400078e0257 */
[----:B------:R-:W-:Y:S01]  /*f830*/  @!P6 IMAD.MOV R86, RZ, RZ, -R86 ;  /* 0x000000ffff56e224 */ /* 0x000fe200078e0a56 */
[----:B------:R-:W-:Y:S01]  /*f840*/  ISETP.GE.AND P6, PT, R92, RZ, PT ;  /* 0x000000ff5c00720c */ /* 0x000fe20003fc6270 */
[----:B------:R-:W-:Y:S01]  /*f850*/  @!P0 IMAD.MOV R85, RZ, RZ, -R85 ;  /* 0x000000ffff558224 */ /* 0x000fe200078e0a55 */
[----:B------:R-:W-:Y:S01]  /*f860*/  ISETP.GT.U32.AND P0, PT, R15, R13, PT ;  /* 0x0000000d0f00720c */ /* 0x000fe20003f04070 */
[----:B------:R-:W4:Y:S01]  /*f870*/  LDL R92, [R1+0x1fa0] ;  /* 0x001fa000015c7983 */ /* 0x000f220000100800 */
[----:B------:R-:W-:Y:S01]  /*f880*/  ISETP.GE.AND P1, PT, R88, RZ, PT ;  /* 0x000000ff5800720c */ /* 0x000fe20003f26270 */
[----:B------:R-:W-:-:S02]  /*f890*/  IMAD.MOV.U32 R88, RZ, RZ, R76 ;  /* 0x000000ffff587224 */ /* 0x000fc400078e004c */
[----:B------:R0:W-:Y:S01]  /*f8a0*/  STL [R1+0x594], R12 ;  /* 0x0005940c01007387 */ /* 0x0001e20000100800 */
[--C-:B------:R-:W-:Y:S01]  /*f8b0*/  @!P2 IMAD.IADD R90, R90, 0x1, -R15.reuse ;  /* 0x000000015a5aa824 */ /* 0x100fe200078e0a0f */
[----:B------:R-:W-:Y:S02]  /*f8c0*/  ISETP.GT.U32.AND P2, PT, R15, R14, PT ;  /* 0x0000000e0f00720c */ /* 0x000fe40003f44070 */
[----:B------:R-:W4:Y:S04]  /*f8d0*/  LDL.LU R76, [R1+0x24] ;  /* 0x00002400014c7983 */ /* 0x000f280000300800 */
[----:B------:R-:W-:-:S05]  /*f8e0*/  @!P0 IMAD.IADD R13, R13, 0x1, -R15 ;  /* 0x000000010d0d8824 */ /* 0x000fca00078e0a0f */
[----:B------:R-:W-:Y:S02]  /*f8f0*/  ISETP.GT.U32.AND P0, PT, R15, R13, PT ;  /* 0x0000000d0f00720c */ /* 0x000fe40003f04070 */
[----:B------:R-:W-:Y:S02]  /*f900*/  @!P2 IMAD.IADD R14, R14, 0x1, -R15 ;  /* 0x000000010e0ea824 */ /* 0x000fe400078e0a0f */
[----:B------:R-:W-:-:S03]  /*f910*/  IMAD.MOV.U32 R87, RZ, RZ, R90 ;  /* 0x000000ffff577224 */ /* 0x000fc600078e005a */
[----:B------:R-:W-:Y:S01]  /*f920*/  ISETP.GT.U32.AND P2, PT, R15, R14, PT ;  /* 0x0000000e0f00720c */ /* 0x000fe20003f44070 */
[C---:B------:R-:W-:Y:S02]  /*f930*/  VIADD R90, R0.reuse, 0x1c2 ;  /* 0x000001c2005a7836 */ /* 0x040fe40000000000 */
[C---:B0-----:R-:W-:Y:S02]  /*f940*/  VIADD R12, R0.reuse, 0x1c3 ;  /* 0x000001c3000c7836 */ /* 0x041fe40000000000 */
[----:B------:R-:W-:Y:S01]  /*f950*/  VIADD R89, R0, 0x1c4 ;  /* 0x000001c400597836 */ /* 0x000fe20000000000 */
[----:B------:R0:W-:Y:S01]  /*f960*/  STL [R1+0x23cc], R90 ;  /* 0x0023cc5a01007387 */ /* 0x0001e20000100800 */
[--C-:B------:R-:W-:Y:S02]  /*f970*/  @!P0 IMAD.IADD R13, R13, 0x1, -R15.reuse ;  /* 0x000000010d0d8824 */ /* 0x100fe400078e0a0f */
[----:B------:R-:W-:Y:S01]  /*f980*/  @!P6 IMAD.MOV R88, RZ, RZ, -R88 ;  /* 0x000000ffff58e224 */ /* 0x000fe200078e0a58 */
[----:B------:R-:W-:Y:S03]  /*f990*/  STL [R1+0x23d0], R12 ;  /* 0x0023d00c01007387 */ /* 0x000fe60000100800 */
[----:B------:R-:W-:Y:S01]  /*f9a0*/  @!P2 IMAD.IADD R14, R14, 0x1, -R15 ;  /* 0x000000010e0ea824 */ /* 0x000fe200078e0a0f */
[----:B0-----:R-:W-:Y:S01]  /*f9b0*/  IABS R90, R90 ;  /* 0x0000005a005a7213 */ /* 0x001fe20000000000 */
[----:B------:R0:W-:Y:S01]  /*f9c0*/  STL [R1+0x23d4], R89 ;  /* 0x0023d45901007387 */ /* 0x0001e20000100800 */
[----:B--2---:R-:W-:-:S02]  /*f9d0*/  ISETP.GE.AND P6, PT, R91, RZ, PT ;  /* 0x000000ff5b00720c */ /* 0x004fc40003fc6270 */
[----:B------:R-:W-:Y:S01]  /*f9e0*/  IABS R91, R89 ;  /* 0x00000059005b7213 */ /* 0x000fe20000000000 */
[----:B0-----:R-:W-:Y:S02]  /*f9f0*/  IMAD.MOV.U32 R89, RZ, RZ, R13 ;  /* 0x000000ffff597224 */ /* 0x001fe400078e000d */
[----:B------:R-:W-:Y:S02]  /*fa00*/  IMAD.MOV.U32 R13, RZ, RZ, R90 ;  /* 0x000000ffff0d7224 */ /* 0x000fe400078e005a */
[----:B------:R-:W-:Y:S02]  /*fa10*/  IMAD.MOV.U32 R90, RZ, RZ, R14 ;  /* 0x000000ffff5a7224 */ /* 0x000fe400078e000e */
[----:B------:R-:W-:Y:S02]  /*fa20*/  IMAD.MOV.U32 R14, RZ, RZ, R91 ;  /* 0x000000ffff0e7224 */ /* 0x000fe400078e005b */
[----:B------:R-:W-:-:S04]  /*fa30*/  IMAD.HI.U32 R91, R16, R13, RZ ;  /* 0x0000000d105b7227 */ /* 0x000fc800078e00ff */
[----:B------:R-:W-:-:S04]  /*fa40*/  IMAD.MOV R91, RZ, RZ, -R91 ;  /* 0x000000ffff5b7224 */ /* 0x000fc800078e0a5b */
[C---:B------:R-:W-:Y:S02]  /*fa50*/  IMAD R91, R15.reuse, R91, R13 ;  /* 0x0000005b0f5b7224 */ /* 0x040fe400078e020d */
[----:B------:R-:W2:Y:S01]  /*fa60*/  LDL R13, [R1+0x1fa8] ;  /* 0x001fa800010d7983 */ /* 0x000ea20000100800 */
[----:B------:R-:W-:Y:S01]  /*fa70*/  @!P1 IMAD.MOV R87, RZ, RZ, -R87 ;  /* 0x000000ffff579224 */ /* 0x000fe200078e0a57 */
[----:B------:R-:W-:Y:S01]  /*fa80*/  ISETP.GT.U32.AND P1, PT, R15, R77, PT ;  /* 0x0000004d0f00720c */ /* 0x000fe20003f24070 */
[----:B------:R-:W-:-:S12]  /*fa90*/  @!P6 IMAD.MOV R89, RZ, RZ, -R89 ;  /* 0x000000ffff59e224 */ /* 0x000fd800078e0a59 */
[----:B------:R-:W-:-:S05]  /*faa0*/  @!P1 IMAD.IADD R77, R77, 0x1, -R15 ;  /* 0x000000014d4d9824 */ /* 0x000fca00078e0a0f */
[----:B------:R-:W-:Y:S02]  /*fab0*/  ISETP.GT.U32.AND P6, PT, R15, R77, PT ;  /* 0x0000004d0f00720c */ /* 0x000fe40003fc4070 */
[----:B---3--:R-:W-:Y:S02]  /*fac0*/  ISETP.GE.AND P0, PT, R93, RZ, PT ;  /* 0x000000ff5d00720c */ /* 0x008fe40003f06270 */
[----:B------:R-:W-:Y:S02]  /*fad0*/  IABS R12, R12 ;  /* 0x0000000c000c7213 */ /* 0x000fe40000000000 */
[----:B------:R-:W-:-:S03]  /*fae0*/  ISETP.GT.U32.AND P2, PT, R15, R78, PT ;  /* 0x0000004e0f00720c */ /* 0x000fc60003f44070 */
[----:B------:R-:W-:-:S04]  /*faf0*/  IMAD.HI.U32 R93, R16, R12, RZ ;  /* 0x0000000c105d7227 */ /* 0x000fc800078e00ff */
[----:B------:R-:W-:Y:S02]  /*fb00*/  @!P6 IMAD.IADD R77, R77, 0x1, -R15 ;  /* 0x000000014d4de824 */ /* 0x000fe400078e0a0f */
[----:B------:R-:W-:Y:S02]  /*fb10*/  @!P0 IMAD.MOV R90, RZ, RZ, -R90 ;  /* 0x000000ffff5a8224 */ /* 0x000fe400078e0a5a */
[----:B------:R-:W-:Y:S01]  /*fb20*/  IMAD.MOV R93, RZ, RZ, -R93 ;  /* 0x000000ffff5d7224 */ /* 0x000fe200078e0a5d */
[----:B----4-:R-:W-:Y:S02]  /*fb30*/  ISETP.GE.AND P0, PT, R92, RZ, PT ;  /* 0x000000ff5c00720c */ /* 0x010fe40003f06270 */
[C---:B------:R-:W-:Y:S01]  /*fb40*/  ISETP.GT.U32.AND P6, PT, R15.reuse, R76, PT ;  /* 0x0000004c0f00720c */ /* 0x040fe20003fc4070 */
[----:B------:R0:W-:Y:S01]  /*fb50*/  STL [R1+0x590], R91 ;  /* 0x0005905b01007387 */ /* 0x0001e20000100800 */
[----:B------:R-:W-:Y:S02]  /*fb60*/  @!P2 IMAD.IADD R78, R78, 0x1, -R15 ;  /* 0x000000014e4ea824 */ /* 0x000fe400078e0a0f */
[----:B0-----:R-:W-:-:S09]  /*fb70*/  IMAD R91, R15, R93, R12 ;  /* 0x0000005d0f5b7224 */ /* 0x001fd200078e020c */
[----:B------:R-:W-:Y:S01]  /*fb80*/  @!P6 IMAD.IADD R76, R76, 0x1, -R15 ;  /* 0x000000014c4ce824 */ /* 0x000fe200078e0a0f */
[----:B------:R-:W-:Y:S01]  /*fb90*/  ISETP.GE.AND P6, PT, R2, RZ, PT ;  /* 0x000000ff0200720c */ /* 0x000fe20003fc6270 */
[----:B------:R0:W-:Y:S01]  /*fba0*/  STL [R1+0x598], R91 ;  /* 0x0005985b01007387 */ /* 0x0001e20000100800 */
[C---:B------:R-:W-:Y:S01]  /*fbb0*/  ISETP.GT.U32.AND P2, PT, R15.reuse, R78, PT ;  /* 0x0000004e0f00720c */ /* 0x040fe20003f44070 */
[----:B------:R-:W1:Y:S01]  /*fbc0*/  S2R R2, SR_TID.X ;  /* 0x0000000000027919 */ /* 0x000e620000002100 */
[----:B------:R-:W-:Y:S01]  /*fbd0*/  ISETP.GT.U32.AND P1, PT, R15, R79, PT ;  /* 0x0000004f0f00720c */ /* 0x000fe20003f24070 */
[----:B0-----:R-:W-:-:S04]  /*fbe0*/  IMAD.MOV.U32 R91, RZ, RZ, R77 ;  /* 0x000000ffff5b7224 */ /* 0x001fc800078e004d */
[----:B------:R-:W-:Y:S01]  /*fbf0*/  @!P0 IMAD.MOV R91, RZ, RZ, -R91 ;  /* 0x000000ffff5b8224 */ /* 0x000fe200078e0a5b */
[----:B------:R-:W-:Y:S01]  /*fc00*/  ISETP.GT.U32.AND P0, PT, R15, R76, PT ;  /* 0x0000004c0f00720c */ /* 0x000fe20003f04070 */
[----:B------:R-:W-:-:S04]  /*fc10*/  IMAD.HI.U32 R92, R16, R14, RZ ;  /* 0x0000000e105c7227 */ /* 0x000fc800078e00ff */
[----:B------:R-:W-:Y:S02]  /*fc20*/  IMAD.MOV R92, RZ, RZ, -R92 ;  /* 0x000000ffff5c7224 */ /* 0x000fe400078e0a5c */
[--C-:B------:R-:W-:Y:S02]  /*fc30*/  @!P2 IMAD.IADD R78, R78, 0x1, -R15.reuse ;  /* 0x000000014e4ea824 */ /* 0x100fe400078e0a0f */
[----:B------:R-:W-:Y:S02]  /*fc40*/  IMAD R12, R15, R92, R14 ;  /* 0x0000005c0f0c7224 */ /* 0x000fe400078e020e */
[--C-:B------:R-:W-:Y:S02]  /*fc50*/  @!P1 IMAD.IADD R79, R79, 0x1, -R15.reuse ;  /* 0x000000014f4f9824 */ /* 0x100fe400078e0a0f */
[----:B------:R-:W-:Y:S02]  /*fc60*/  @!P0 IMAD.IADD R76, R76, 0x1, -R15 ;  /* 0x000000014c4c8824 */ /* 0x000fe400078e0a0f */
[--C-:B------:R-:W-:Y:S01]  /*fc70*/  IMAD.MOV.U32 R92, RZ, RZ, R78.reuse ;  /* 0x000000ffff5c7224 */ /* 0x100fe200078e004e */
[----:B------:R-:W-:Y:S01]  /*fc80*/  PRMT R78, RZ, 0x7610, R78 ;  /* 0x00007610ff4e7816 */ /* 0x000fe2000000004e */
[----:B------:R-:W-:Y:S01]  /*fc90*/  STL [R1+0x59c], R12 ;  /* 0x00059c0c01007387 */ /* 0x000fe20000100800 */
[----:B------:R-:W-:-:S03]  /*fca0*/  ISETP.GT.U32.AND P1, PT, R15, R79, PT ;  /* 0x0000004f0f00720c */ /* 0x000fc60003f24070 */
[----:B------:R0:W5:Y:S04]  /*fcb0*/  LDL.LU R77, [R1+0x25f8] ;  /* 0x0025f800014d7983 */ /* 0x0001680000300800 */
[----:B------:R3:W-:Y:S01]  /*fcc0*/  STL [R1+0x24], R76 ;  /* 0x0000244c01007387 */ /* 0x0007e20000100800 */
[----:B-1----:R-:W-:-:S03]  /*fcd0*/  LOP3.LUT R2, R2, 0x7f, RZ, 0xc0, !PT ;  /* 0x0000007f02027812 */ /* 0x002fc600078ec0ff */
[----:B---3--:R0:W5:Y:S04]  /*fce0*/  LDL.LU R76, [R1+0x25f4] ;  /* 0x0025f400014c7983 */ /* 0x0081680000300800 */
[----:B------:R0:W-:Y:S01]  /*fcf0*/  STL.S16 [R1+0x1f08], R78 ;  /* 0x001f084e01007387 */ /* 0x0001e20000100600 */
[----:B------:R-:W-:Y:S01]  /*fd00*/  UIADD3 UR11, UPT, UPT, UR11, 0x7f, URZ ;  /* 0x0000007f0b0b7890 */ /* 0x000fe2000fffe0ff */
[----:B------:R-:W-:Y:S01]  /*fd10*/  @!P1 IMAD.IADD R79, R79, 0x1, -R15 ;  /* 0x000000014f4f9824 */ /* 0x000fe200078e0a0f */
[----:B------:R-:W-:Y:S01]  /*fd20*/  USHF.L.U32 UR4, UR14, 0x15, URZ ;  /* 0x000000150e047899 */ /* 0x000fe200080006ff */
[----:B------:R-:W-:Y:S01]  /*fd30*/  IMAD R12, R2, UR12, RZ ;  /* 0x0000000c020c7c24 */ /* 0x000fe2000f8e02ff */
[----:B------:R-:W-:Y:S01]  /*fd40*/  UISETP.GT.AND UP1, UPT, UR11, 0x7f, UPT ;  /* 0x0000007f0b00788c */ /* 0x000fe2000bf24270 */
[----:B------:R-:W-:Y:S01]  /*fd50*/  @!P6 IMAD.MOV R79, RZ, RZ, -R79 ;  /* 0x000000ffff4fe224 */ /* 0x000fe200078e0a4f */
[----:B------:R-:W-:Y:S01]  /*fd60*/  ULOP3.LUT UR4, UR4, 0x600000, URZ, 0xc0, !UPT ;  /* 0x0060000004047892 */ /* 0x000fe2000f8ec0ff */
[----:B------:R-:W-:-:S02]  /*fd70*/  ISETP.NE.AND P1, PT, RZ, UR6, PT ;  /* 0x00000006ff007c0c */ /* 0x000fc4000bf25270 */
[----:B------:R-:W-:Y:S02]  /*fd80*/  LOP3.LUT R14, RZ, UR6, RZ, 0x33, !PT ;  /* 0x00000006ff0e7c12 */ /* 0x000fe4000f8e33ff */
[----:B------:R-:W-:Y:S01]  /*fd90*/  PLOP3.LUT P0, PT, PT, PT, UP1, 0x80, 0x8 ;  /* 0x000000000008781c */ /* 0x000fe20003f0f018 */
[----:B------:R-:W-:Y:S02]  /*fda0*/  UIADD3 UR9, UPT, UPT, UR7, UR4, URZ ;  /* 0x0000000407097290 */ /* 0x000fe4000fffe0ff */
[----:B------:R-:W-:Y:S01]  /*fdb0*/  UIADD3 UR10, UPT, UPT, UR8, 0x28000, URZ ;  /* 0x00028000080a7890 */ /* 0x000fe2000fffe0ff */
[----:B------:R-:W-:Y:S01]  /*fdc0*/  UMOV UR4, 0x1 ;  /* 0x0000000100047882 */ /* 0x000fe20000000000 */
[----:B--2---:R-:W-:Y:S02]  /*fdd0*/  ISETP.GE.AND P2, PT, R13, RZ, PT ;  /* 0x000000ff0d00720c */ /* 0x004fe40003f46270 */
[----:B------:R-:W-:-:S04]  /*fde0*/  IADD3 R13, P6, PT, R12, UR16, RZ ;  /* 0x000000100c0d7c10 */ /* 0x000fc8000ffde0ff */
[----:B------:R-:W-:-:S07]  /*fdf0*/  LEA.HI.X.SX32 R12, R12, UR17, 0x1, P6 ;  /* 0x000000110c0c7c11 */ /* 0x000fce000b0f0eff */
[----:B------:R-:W-:Y:S01]  /*fe00*/  @!P2 IMAD.MOV R92, RZ, RZ, -R92 ;  /* 0x000000ffff5ca224 */ /* 0x000fe200078e0a5c */
[----:B------:R-:W-:Y:S01]  /*fe10*/  ISETP.NE.U32.AND P2, PT, R2, RZ, PT ;  /* 0x000000ff0200720c */ /* 0x000fe20003f45070 */
[----:B0-----:R-:W-:-:S12]  /*fe20*/  BRA.U UP0, `(.L_x_5) ;  /* 0x0000000100187547 */ /* 0x001fd8000b800000 */
[----:B------:R-:W-:Y:S01]  /*fe30*/  ELECT P6, URZ, PT ;  /* 0x0000000000ff782f */ /* 0x000fe200038c0000 */
[----:B------:R-:W-:Y:S01]  /*fe40*/  IMAD.MOV.U32 R78, RZ, RZ, 0x1 ;  /* 0x00000001ff4e7424 */ /* 0x000fe200078e00ff */
[----:B------:R-:W-:Y:S01]  /*fe50*/  UMOV UR6, 0x40 ;  /* 0x0000004000067882 */ /* 0x000fe20000000000 */
[----:B------:R-:W-:Y:S01]  /*fe60*/  UVIRTCOUNT.DEALLOC.SMPOOL 0x80 ;  /* 0x000000800000784c */ /* 0x000fe20000000000 */
[----:B------:R-:W-:-:S09]  /*fe70*/  ULEA UR6, UR5, UR6, 0x18 ;  /* 0x0000000605067291 */ /* 0x000fd2000f8ec0ff */
[----:B------:R0:W-:Y:S03]  /*fe80*/  @P6 STS.U8 [UR6], R78 ;  /* 0x0000004eff006988 */ /* 0x0001e60008000006 */
.L_x_5:
[----:B------:R1:W-:Y:S01]  /*fe90*/  STL [R1+0x2bd8], R42 ;  /* 0x002bd82a01007387 */ /* 0x0003e20000100800 */
[----:B------:R-:W-:Y:S01]  /*fea0*/  STTM.x64 tmem[UR9], RZ ;  /* 0x000000ff000079ed */ /* 0x000fe20008340009 */
[----:B------:R-:W-:Y:S01]  /*feb0*/  VOTEU.ALL UP1, P2 ;  /* 0x0000000000ff7886 */ /* 0x000fe20001020000 */
[----:B------:R-:W-:Y:S01]  /*fec0*/  VOTEU.ALL UP2, P2 ;  /* 0x0000000000ff7886 */ /* 0x000fe20001040000 */
[----:B-----5:R-:W-:Y:S01]  /*fed0*/  SEL R76, R14, R76, !P1 ;  /* 0x0000004c0e4c7207 */ /* 0x020fe20004800000 */
[----:B------:R-:W2:Y:S01]  /*fee0*/  LDCU UR5, c[0x0][0x3b0] ;  /* 0x00007600ff0577ac */ /* 0x000ea20008000800 */
[----:B-1----:R-:W3:Y:S01]  /*fef0*/  LDL.LU R42, [R1+0x340] ;  /* 0x00034000012a7983 */ /* 0x002ee20000300800 */
[----:B------:R-:W-:Y:S01]  /*ff00*/  ISETP.LT.AND P0, PT, R2, UR13, P0 ;  /* 0x0000000d02007c0c */ /* 0x000fe20008701270 */
[----:B------:R-:W1:Y:S02]  /*ff10*/  LDCU UR6, c[0x0][0x3b0] ;  /* 0x00007600ff0677ac */ /* 0x000e640008000800 */
[----:B------:R-:W-:Y:S01]  /*ff20*/  STL [R1+0x2bd4], R41 ;  /* 0x002bd42901007387 */ /* 0x000fe20000100800 */
[----:B------:R-:W-:Y:S03]  /*ff30*/  STTM.x64 tmem[UR9+0x40], RZ ;  /* 0x000040ff000079ed */ /* 0x000fe60008340009 */
[----:B------:R4:W-:Y:S01]  /*ff40*/  STL [R1+0x2bd0], R40 ;  /* 0x002bd02801007387 */ /* 0x0009e20000100800 */
[----:B------:R-:W-:-:S04]  /*ff50*/  @!UP1 UIADD3 UR16, UPT, UPT, -UR4, 0x100000, URZ ;  /* 0x0010000004109890 */ /* 0x000fc8000fffe1ff */
[----:B------:R-:W-:Y:S02]  /*ff60*/  @!UP1 USHF.L.U32 UR17, UR16, 0xb, URZ ;  /* 0x0000000b10119899 */ /* 0x000fe400080006ff */
[----:B------:R-:W-:Y:S01]  /*ff70*/  @!UP1 USHF.L.U32 UR16, UR16, 0x1, URZ ;  /* 0x0000000110109899 */ /* 0x000fe200080006ff */
[----:B------:R-:W-:Y:S01]  /*ff80*/  IMAD R76, R76, UR15, RZ ;  /* 0x0000000f4c4c7c24 */ /* 0x000fe2000f8e02ff */
[C---:B0-----:R-:W-:Y:S01]  /*ff90*/  SEL R78, R14.reuse, R77, !P1 ;  /* 0x0000004d0e4e7207 */ /* 0x041fe20004800000 */
[----:B------:R-:W-:Y:S01]  /*ffa0*/  STTM.x64 tmem[UR9+0x80], RZ ;  /* 0x000080ff000079ed */ /* 0x000fe20008340009 */
[C---:B------:R-:W-:Y:S01]  /*ffb0*/  SEL R75, R14.reuse, R75, !P1 ;  /* 0x0000004b0e4b7207 */ /* 0x040fe20004800000 */
[----:B------:R-:W0:Y:S01]  /*ffc0*/  LDCU UR13, c[0x0][0x3b0] ;  /* 0x00007600ff0d77ac */ /* 0x000e220008000800 */
[----:B----4-:R-:W4:Y:S01]  /*ffd0*/  LDL.LU R40, [R1+0x294] ;  /* 0x0002940001287983 */ /* 0x010f220000300800 */
[C---:B------:R-:W-:Y:S01]  /*ffe0*/  SEL R74, R14.reuse, R74, !P1 ;  /* 0x0000004a0e4a7207 */ /* 0x040fe20004800000 */
[----:B------:R-:W0:Y:S02]  /*fff0*/  LDCU UR15, c[0x0][0x3b0] ;  /* 0x00007600ff0f77ac */ /* 0x000e240008000800 */
[----:B------:R1:W-:Y:S04]  /*10000*/  STL [R1+0x2bcc], R39 ;  /* 0x002bcc2701007387 */ /* 0x0003e80000100800 */
[----:B-1----:R-:W2:Y:S04]  /*10010*/  LDL.LU R39, [R1+0x37c] ;  /* 0x00037c0001277983 */ /* 0x002ea80000300800 */
[----:B------:R-:W-:Y:S04]  /*10020*/  STL [R1+0x2bc8], R38 ;  /* 0x002bc82601007387 */ /* 0x000fe80000100800 */
[----:B------:R-:W-:Y:S04]  /*10030*/  STL [R1+0x2bc4], R37 ;  /* 0x002bc42501007387 */ /* 0x000fe80000100800 */
[----:B------:R-:W-:Y:S04]  /*10040*/  STL [R1+0x2bc0], R36 ;  /* 0x002bc02401007387 */ /* 0x000fe80000100800 */
[----:B------:R-:W-:Y:S04]  /*10050*/  STL [R1+0x2bbc], R35 ;  /* 0x002bbc2301007387 */ /* 0x000fe80000100800 */
[----:B------:R1:W-:Y:S04]  /*10060*/  STL [R1+0x2bb8], R34 ;  /* 0x002bb82201007387 */ /* 0x0003e80000100800 */
[----:B-1----:R-:W2:Y:S04]  /*10070*/  LDL.LU R34, [R1+0x2e0] ;  /* 0x0002e00001227983 */ /* 0x002ea80000300800 */
[----:B------:R-:W2:Y:S04]  /*10080*/  LDL.LU R36, [R1+0x320] ;  /* 0x0003200001247983 */ /* 0x000ea80000300800 */
[----:B------:R-:W2:Y:S04]  /*10090*/  LDL.LU R37, [R1+0x270] ;  /* 0x0002700001257983 */ /* 0x000ea80000300800 */
[----:B------:R-:W2:Y:S04]  /*100a0*/  LDL.LU R38, [R1+0x2c0] ;  /* 0x0002c00001267983 */ /* 0x000ea80000300800 */
[----:B------:R1:W-:Y:S04]  /*100b0*/  STL [R1+0x2bb4], R33 ;  /* 0x002bb42101007387 */ /* 0x0003e80000100800 */
[----:B-1----:R-:W2:Y:S01]  /*100c0*/  LDL R33, [R1+0x1f08] ;  /* 0x001f080001217983 */ /* 0x002ea20000100800 */
[----:B------:R-:W-:Y:S01]  /*100d0*/  SEL R77, R14, R5, !P1 ;  /* 0x000000050e4d7207 */ /* 0x000fe20004800000 */
[----:B------:R-:W-:Y:S01]  /*100e0*/  IMAD R78, R78, UR18, RZ ;  /* 0x000000124e4e7c24 */ /* 0x000fe2000f8e02ff */
[----:B------:R-:W-:Y:S01]  /*100f0*/  STTM.x64 tmem[UR9+0xc0], RZ ;  /* 0x0000c0ff000079ed */ /* 0x000fe20008340009 */
[----:B------:R-:W-:Y:S01]  /*10100*/  STTM.x64 tmem[UR9+0x100], RZ ;  /* 0x000100ff000079ed */ /* 0x000fe20008340009 */
[----:B------:R-:W-:Y:S01]  /*10110*/  STTM.x64 tmem[UR9+0x140], RZ ;  /* 0x000140ff000079ed */ /* 0x000fe20008340009 */
[----:B------:R-:W-:Y:S01]  /*10120*/  STTM.x64 tmem[UR9+0x180], RZ ;  /* 0x000180ff000079ed */ /* 0x000fe20008340009 */
[----:B------:R-:W-:Y:S01]  /*10130*/  STTM.x64 tmem[UR9+0x1c0], RZ ;  /* 0x0001c0ff000079ed */ /* 0x000fe20008340009 */
[----:B------:R-:W1:Y:S02]  /*10140*/  FENCE.VIEW.ASYNC.T ;  /* 0x00000000000073c6 */ /* 0x000e640000000200 */
[----:B-1----:R-:W-:Y:S01]  /*10150*/  BAR.SYNC.DEFER_BLOCKING 0x0 ;  /* 0x0000000000007b1d */ /* 0x002fe20000010000 */
[----:B------:R-:W-:-:S05]  /*10160*/  IMAD R77, R77, UR19, RZ ;  /* 0x000000134d4d7c24 */ /* 0x000fca000f8e02ff */
[----:B------:R-:W-:Y:S04]  /*10170*/  STL [R1+0x2bb0], R32 ;  /* 0x002bb02001007387 */ /* 0x000fe80000100800 */
[----:B------:R1:W-:Y:S04]  /*10180*/  STL [R1+0x2bac], R31 ;  /* 0x002bac1f01007387 */ /* 0x0003e80000100800 */
[----:B------:R0:W-:Y:S04]  /*10190*/  STL [R1+0x2ba8], R30 ;  /* 0x002ba81e01007387 */ /* 0x0001e80000100800 */
[----:B------:R-:W-:Y:S01]  /*101a0*/  STL [R1+0x2ba4], R29 ;  /* 0x002ba41d01007387 */ /* 0x000fe20000100800 */
[----:B-1----:R-:W-:-:S03]  /*101b0*/  IADD3 R31, P6, PT, R76, R13, RZ ;  /* 0x0000000d4c1f7210 */ /* 0x002fc60007fde0ff */
[----:B------:R1:W-:Y:S04]  /*101c0*/  STL [R1+0x2ba0], R28 ;  /* 0x002ba01c01007387 */ /* 0x0003e80000100800 */
[----:B------:R-:W0:Y:S02]  /*101d0*/  FENCE.VIEW.ASYNC.S ;  /* 0x00000000000073c6 */ /* 0x000e240000000000 */
[----:B0-----:R0:W0:Y:S02]  /*101e0*/  @!UP2 SYNCS.EXCH.64 URZ, [UR10], UR16 ;  /* 0x000000100affa5b2 */ /* 0x0010240008000100 */
[----:B------:R-:W-:Y:S04]  /*101f0*/  STL [R1+0x2b9c], R27 ;  /* 0x002b9c1b01007387 */ /* 0x000fe80000100800 */
[----:B------:R-:W-:Y:S04]  /*10200*/  STL [R1+0x2b98], R26 ;  /* 0x002b981a01007387 */ /* 0x000fe80000100800 */
[----:B------:R-:W-:Y:S01]  /*10210*/  STL [R1+0x2b94], R25 ;  /* 0x002b941901007387 */ /* 0x000fe20000100800 */
[----:B------:R-:W-:Y:S01]  /*10220*/  PRMT R30, RZ, 0x7610, R30 ;  /* 0x00007610ff1e7816 */ /* 0x000fe2000000001e */
[----:B------:R-:W-:Y:S01]  /*10230*/  IMAD R75, R75, UR23, RZ ;  /* 0x000000174b4b7c24 */ /* 0x000fe2000f8e02ff */
[----:B-1----:R-:W-:Y:S01]  /*10240*/  PRMT R28, RZ, 0x7610, R28 ;  /* 0x00007610ff1c7816 */ /* 0x002fe2000000001c */
[----:B------:R-:W-:Y:S01]  /*10250*/  STL [R1+0x2b90], R24 ;  /* 0x002b901801007387 */ /* 0x000fe20000100800 */
[----:B------:R-:W-:Y:S01]  /*10260*/  IMAD R74, R74, UR24, RZ ;  /* 0x000000184a4a7c24 */ /* 0x000fe2000f8e02ff */
[----:B------:R-:W-:Y:S01]  /*10270*/  PRMT R29, RZ, 0x7610, R29 ;  /* 0x00007610ff1d7816 */ /* 0x000fe2000000001d */
[----:B0-----:R-:W0:Y:S01]  /*10280*/  LDCU UR16, c[0x0][0x3b0] ;  /* 0x00007600ff1077ac */ /* 0x001e220008000800 */
[----:B------:R-:W-:Y:S04]  /*10290*/  STL [R1+0x2b8c], R23 ;  /* 0x002b8c1701007387 */ /* 0x000fe80000100800 */
        /* <DEDUP_REMOVED lines=19> */
[----:B------:R1:W-:Y:S04]  /*103d0*/  STL [R1+0x2b3c], R55 ;  /* 0x002b3c3701007387 */ /* 0x0003e80000100800 */
[----:B------:R-:W-:Y:S04]  /*103e0*/  STL [R1+0x2b38], R56 ;  /* 0x002b383801007387 */ /* 0x000fe80000100800 */
[----:B------:R-:W-:Y:S01]  /*103f0*/  STL [R1+0x2b34], R57 ;  /* 0x002b343901007387 */ /* 0x000fe20000100800 */
[----:B-1----:R-:W-:-:S02]  /*10400*/  LEA.HI.X.SX32 R55, R76, R12, 0x1, P6 ;  /* 0x0000000c4c377211 */ /* 0x002fc400030f0eff */
[----:B------:R-:W-:Y:S01]  /*10410*/  SEL R76, R14, R4, !P1 ;  /* 0x000000040e4c7207 */ /* 0x000fe20004800000 */
[----:B------:R-:W-:Y:S01]  /*10420*/  @P0 IMAD.MOV.U32 R4, RZ, RZ, R31 ;  /* 0x000000ffff040224 */ /* 0x000fe200078e001f */
[----:B------:R-:W-:Y:S01]  /*10430*/  STL [R1+0x2b30], R58 ;  /* 0x002b303a01007387 */ /* 0x000fe20000100800 */
[----:B------:R-:W-:Y:S01]  /*10440*/  @P0 IMAD.MOV.U32 R5, RZ, RZ, R55 ;  /* 0x000000ffff050224 */ /* 0x000fe200078e0037 */
[C---:B------:R-:W-:Y:S01]  /*10450*/  IADD3 R41, P6, PT, R78.reuse, R13, RZ ;  /* 0x0000000d4e297210 */ /* 0x040fe20007fde0ff */
[----:B------:R-:W-:Y:S06]  /*10460*/  BAR.SYNC.DEFER_BLOCKING 0x0 ;  /* 0x0000000000007b1d */ /* 0x000fec0000010000 */
        /* <DEDUP_REMOVED lines=35> */
[----:B--2---:R1:W2:Y:S04]  /*106a0*/  @P0 LDG.E.U8 R33, desc[UR20][R4.64] ;  /* 0x0000001404210981 */ /* 0x0042a8000c1e1100 */
        /* <DEDUP_REMOVED lines=19> */
[----:B------:R-:W-:Y:S01]  /*107e0*/  STL [R1+0x27ec], R2 ;  /* 0x0027ec0201007387 */ /* 0x000fe20000100800 */
[----:B-1----:R-:W-:-:S03]  /*107f0*/  LEA.HI.X.SX32 R4, R78, R12, 0x1, P6 ;  /* 0x0000000c4e047211 */ /* 0x002fc600030f0eff */
[----:B------:R-:W-:Y:S04]  /*10800*/  STL [R1+0x27f4], R2 ;  /* 0x0027f40201007387 */ /* 0x000fe80000100800 */
[----:B------:R1:W-:Y:S04]  /*10810*/  STL [R1+0xed0], R31 ;  /* 0x000ed01f01007387 */ /* 0x0003e80000100800 */
[----:B------:R0:W-:Y:S04]  /*10820*/  STL [R1+0xecc], R55 ;  /* 0x000ecc3701007387 */ /* 0x0001e80000100800 */
[----:B------:R-:W-:Y:S01]  /*10830*/  STL [R1+0x19a0], R41 ;  /* 0x0019a02901007387 */ /* 0x000fe20000100800 */
[----:B------:R-:W-:-:S02]  /*10840*/  @P0 IMAD.MOV.U32 R5, RZ, RZ, R4 ;  /* 0x000000ffff050224 */ /* 0x000fc400078e0004 */
[----:B-1----:R-:W-:Y:S01]  /*10850*/  IMAD.MOV.U32 R31, RZ, RZ, R39 ;  /* 0x000000ffff1f7224 */ /* 0x002fe200078e0027 */
[----:B0-----:R-:W-:Y:S01]  /*10860*/  IADD3 R55, P6, PT, R77, R13, RZ ;  /* 0x0000000d4d377210 */ /* 0x001fe20007fde0ff */
[----:B---3--:R-:W-:-:S03]  /*10870*/  IMAD.MOV.U32 R39, RZ, RZ, R42 ;  /* 0x000000ffff277224 */ /* 0x008fc600078e002a */
[----:B------:R-:W-:Y:S02]  /*10880*/  LEA.HI.X.SX32 R42, R77, R12, 0x1, P6 ;  /* 0x0000000c4d2a7211 */ /* 0x000fe400030f0eff */
[----:B------:R-:W-:Y:S01]  /*10890*/  PRMT R26, RZ, 0x7610, R26 ;  /* 0x00007610ff1a7816 */ /* 0x000fe2000000001a */
[----:B--2---:R-:W-:Y:S04]  /*108a0*/  @P0 STL [R1+0x1f08], R33 ;  /* 0x001f082101000387 */ /* 0x004fe80000100800 */
[----:B------:R-:W-:Y:S04]  /*108b0*/  STL [R1+0x2658], R78 ;  /* 0x0026584e01007387 */ /* 0x000fe80000100800 */
[----:B------:R-:W-:Y:S04]  /*108c0*/  STL [R1+0x2680], R78 ;  /* 0x0026804e01007387 */ /* 0x000fe80000100800 */
[----:B------:R-:W-:Y:S04]  /*108d0*/  STL [R1+0x2690], R78 ;  /* 0x0026904e01007387 */ /* 0x000fe80000100800 */
[----:B------:R0:W-:Y:S02]  /*108e0*/  STL [R1+0xed4], R4 ;  /* 0x000ed40401007387 */ /* 0x0001e40000100800 */
[----:B0-----:R-:W-:-:S05]  /*108f0*/  @P0 IMAD.MOV.U32 R4, RZ, RZ, R41 ;  /* 0x000000ffff040224 */ /* 0x001fca00078e0029 */
[----:B------:R0:W2:Y:S02]  /*10900*/  @P0 LDG.E.U8 R30, desc[UR20][R4.64] ;  /* 0x00000014041e0981 */ /* 0x0000a4000c1e1100 */
[----:B0-----:R-:W-:Y:S02]  /*10910*/  @P0 IMAD.MOV.U32 R4, RZ, RZ, R55 ;  /* 0x000000ffff040224 */ /* 0x001fe400078e0037 */
[----:B------:R-:W-:-:S05]  /*10920*/  @P0 IMAD.MOV.U32 R5, RZ, RZ, R42 ;  /* 0x000000ffff050224 */ /* 0x000fca00078e002a */
[----:B------:R0:W3:Y:S04]  /*10930*/  @P0 LDG.E.U8 R26, desc[UR20][R4.64] ;  /* 0x00000014041a0981 */ /* 0x0000e8000c1e1100 */
        /* <DEDUP_REMOVED lines=14> */
[----:B------:R-:W-:-:S03]  /*10a20*/  IMAD R76, R76, UR22, RZ ;  /* 0x000000164c4c7c24 */ /* 0x000fc6000f8e02ff */
[----:B------:R-:W-:Y:S04]  /*10a30*/  STL [R1+0x26d4], R77 ;  /* 0x0026d44d01007387 */ /* 0x000fe80000100800 */
[----:B------:R-:W-:Y:S04]  /*10a40*/  STL [R1+0x26ec], R77 ;  /* 0x0026ec4d01007387 */ /* 0x000fe80000100800 */
[----:B------:R1:W-:Y:S01]  /*10a50*/  STL [R1+0xed8], R42 ;  /* 0x000ed82a01007387 */ /* 0x0003e20000100800 */
[----:B------:R-:W-:-:S03]  /*10a60*/  IMAD.MOV.U32 R33, RZ, RZ, R34 ;  /* 0x000000ffff217224 */ /* 0x000fc600078e0022 */
[----:B------:R-:W-:Y:S01]  /*10a70*/  STL [R1+0x27f8], R77 ;  /* 0x0027f84d01007387 */ /* 0x000fe20000100800 */
[----:B----4-:R-:W-:-:S03]  /*10a80*/  IMAD.MOV.U32 R34, RZ, RZ, R40 ;  /* 0x000000ffff227224 */ /* 0x010fc600078e0028 */
[----:B------:R-:W-:Y:S01]  /*10a90*/  STL [R1+0x2804], R77 ;  /* 0x0028044d01007387 */ /* 0x000fe20000100800 */
[----:B------:R-:W-:-:S03]  /*10aa0*/  IADD3 R40, P6, PT, R76, R13, RZ ;  /* 0x0000000d4c287210 */ /* 0x000fc60007fde0ff */
[----:B------:R-:W-:Y:S04]  /*10ab0*/  STL [R1+0x280c], R77 ;  /* 0x00280c4d01007387 */ /* 0x000fe80000100800 */
[----:B------:R-:W-:Y:S04]  /*10ac0*/  STL [R1+0x2818], R77 ;  /* 0x0028184d01007387 */ /* 0x000fe80000100800 */
[----:B------:R-:W-:Y:S04]  /*10ad0*/  STL [R1+0x2824], R77 ;  /* 0x0028244d01007387 */ /* 0x000fe80000100800 */
[----:B------:R-:W-:Y:S01]  /*10ae0*/  STL [R1+0x282c], R77 ;  /* 0x00282c4d01007387 */ /* 0x000fe20000100800 */
[----:B------:R-:W-:-:S03]  /*10af0*/  LEA.HI.X.SX32 R41, R76, R12, 0x1, P6 ;  /* 0x0000000c4c297211 */ /* 0x000fc600030f0eff */
        /* <DEDUP_REMOVED lines=12> */
[----:B0-----:R-:W-:-:S02]  /*10bc0*/  @P0 IMAD.MOV.U32 R4, RZ, RZ, R40 ;  /* 0x000000ffff040224 */ /* 0x001fc400078e0028 */
[----:B------:R-:W-:-:S05]  /*10bd0*/  @P0 IMAD.MOV.U32 R5, RZ, RZ, R41 ;  /* 0x000000ffff050224 */ /* 0x000fca00078e0029 */
[----:B------:R0:W4:Y:S04]  /*10be0*/  @P0 LDG.E.U8 R28, desc[UR20][R4.64] ;  /* 0x00000014041c0981 */ /* 0x000128000c1e1100 */
[----:B--2---:R2:W-:Y:S04]  /*10bf0*/  STL [R1+0x1efc], R30 ;  /* 0x001efc1e01007387 */ /* 0x0045e80000100800 */
[----:B-1----:R-:W4:Y:S01]  /*10c00*/  LDL.LU R42, [R1+0x2bd8] ;  /* 0x002bd800012a7983 */ /* 0x002f220000300800 */
[----:B--2---:R-:W-:-:S04]  /*10c10*/  IADD3 R30, P6, PT, R75, R13, RZ ;  /* 0x0000000d4b1e7210 */ /* 0x004fc80007fde0ff */
[----:B------:R-:W-:Y:S01]  /*10c20*/  LEA.HI.X.SX32 R55, R75, R12, 0x1, P6 ;  /* 0x0000000c4b377211 */ /* 0x000fe200030f0eff */
        /* <DEDUP_REMOVED lines=20> */
[----:B---3--:R1:W-:Y:S04]  /*10d70*/  STL [R1+0x1f44], R26 ;  /* 0x001f441a01007387 */ /* 0x0083e80000100800 */
[----:B------:R-:W2:Y:S04]  /*10d80*/  LDL.LU R41, [R1+0x2bd4] ;  /* 0x002bd40001297983 */ /* 0x000ea80000300800 */
[----:B------:R-:W3:Y:S04]  /*10d90*/  LDL.LU R40, [R1+0x2bd0] ;  /* 0x002bd00001287983 */ /* 0x000ee80000300800 */
[----:B------:R-:W2:Y:S01]  /*10da0*/  LDL R5, [R1+0x1f84] ;  /* 0x001f840001057983 */ /* 0x000ea20000100800 */
[----:B-1----:R-:W-:Y:S01]  /*10db0*/  IADD3 R26, P6, PT, R74, R13, RZ ;  /* 0x0000000d4a1a7210 */ /* 0x002fe20007fde0ff */
[----:B0-----:R-:W-:-:S04]  /*10dc0*/  @P0 IMAD.MOV.U32 R4, RZ, RZ, R30 ;  /* 0x000000ffff040224 */ /* 0x001fc800078e001e */
[----:B------:R-:W-:Y:S01]  /*10dd0*/  STL [R1+0x198c], R26 ;  /* 0x00198c1a01007387 */ /* 0x000fe20000100800 */
[----:B------:R-:W-:-:S03]  /*10de0*/  PRMT R21, RZ, 0x7610, R21 ;  /* 0x00007610ff157816 */ /* 0x000fc60000000015 */
[----:B----4-:R0:W-:Y:S02]  /*10df0*/  STL [R1+0x1f40], R28 ;  /* 0x001f401c01007387 */ /* 0x0101e40000100800 */
[----:B0-----:R-:W-:-:S05]  /*10e00*/  LEA.HI.X.SX32 R28, R74, R12, 0x1, P6 ;  /* 0x0000000c4a1c7211 */ /* 0x001fca00030f0eff */
[----:B------:R0:W-:Y:S04]  /*10e10*/  STL [R1+0xee0], R28 ;  /* 0x000ee01c01007387 */ /* 0x0001e80000100800 */
[----:B------:R-:W4:Y:S01]  /*10e20*/  LDL.LU R74, [R1+0x24] ;  /* 0x00002400014a7983 */ /* 0x000f220000300800 */
[----:B--2---:R-:W-:Y:S01]  /*10e30*/  ISETP.GE.AND P6, PT, R5, RZ, PT ;  /* 0x000000ff0500720c */ /* 0x004fe20003fc6270 */
[----:B------:R-:W-:-:S05]  /*10e40*/  @P0 IMAD.MOV.U32 R5, RZ, RZ, R55 ;  /* 0x000000ffff050224 */ /* 0x000fca00078e0037 */
[----:B------:R1:W2:Y:S02]  /*10e50*/  @P0 LDG.E.U8 R29, desc[UR20][R4.64] ;  /* 0x00000014041d0981 */ /* 0x0002a4000c1e1100 */
[----:B-1----:R-:W-:Y:S02]  /*10e60*/  @P0 IMAD.MOV.U32 R4, RZ, RZ, R26 ;  /* 0x000000ffff040224 */ /* 0x002fe400078e001a */
[----:B------:R-:W-:-:S05]  /*10e70*/  @P0 IMAD.MOV.U32 R5, RZ, RZ, R28 ;  /* 0x000000ffff050224 */ /* 0x000fca00078e001c */
[----:B------:R1:W3:Y:S04]  /*10e80*/  @P0 LDG.E.U8 R21, desc[UR20][R4.64] ;  /* 0x0000001404150981 */ /* 0x0002e8000c1e1100 */
[----:B------:R-:W-:Y:S04]  /*10e90*/  STL [R1+0x2670], R71 ;  /* 0x0026704701007387 */ /* 0x000fe80000100800 */
[----:B------:R-:W-:Y:S04]  /*10ea0*/  STL [R1+0x26b0], R71 ;  /* 0x0026b04701007387 */ /* 0x000fe80000100800 */
[----:B------:R-:W-:Y:S04]  /*10eb0*/  STL [R1+0x2784], R71 ;  /* 0x0027844701007387 */ /* 0x000fe80000100800 */
[----:B------:R-:W-:Y:S01]  /*10ec0*/  STL [R1+0x2790], R71 ;  /* 0x0027904701007387 */ /* 0x000fe20000100800 */
[----:B------:R-:W-:-:S03]  /*10ed0*/  SEL R73, R14, R73, !P1 ;  /* 0x000000490e497207 */ /* 0x000fc60004800000 */
[----:B------:R-:W-:Y:S04]  /*10ee0*/  STL [R1+0x2794], R71 ;  /* 0x0027944701007387 */ /* 0x000fe80000100800 */
[----:B------:R-:W-:Y:S04]  /*10ef0*/  STL [R1+0x27cc], R71 ;  /* 0x0027cc4701007387 */ /* 0x000fe80000100800 */
[----:B------:R-:W-:Y:S04]  /*10f00*/  STL [R1+0x27d8], R71 ;  /* 0x0027d84701007387 */ /* 0x000fe80000100800 */
[----:B------:R-:W-:Y:S04]  /*10f10*/  STL [R1+0x27e8], R71 ;  /* 0x0027e84701007387 */ /* 0x000fe80000100800 */
[----:B------:R-:W-:Y:S01]  /*10f20*/  STL [R1+0x27f0], R71 ;  /* 0x0027f04701007387 */ /* 0x000fe20000100800 */
[----:B-1----:R-:W-:-:S03]  /*10f30*/  SEL R4, R14, R71, !P1 ;  /* 0x000000470e047207 */ /* 0x002fc60004800000 */
[----:B------:R-:W-:Y:S01]  /*10f40*/  STL [R1+0x283c], R71 ;  /* 0x00283c4701007387 */ /* 0x000fe20000100800 */
[----:B------:R-:W-:Y:S01]  /*10f50*/  IMAD R5, R73, UR5, RZ ;  /* 0x0000000549057c24 */ /* 0x000fe2000f8e02ff */
[----:B------:R-:W-:Y:S01]  /*10f60*/  PRMT R22, RZ, 0x7610, R22 ;  /* 0x00007610ff167816 */ /* 0x000fe20000000016 */
[----:B------:R-:W-:Y:S01]  /*10f70*/  IMAD R4, R4, UR6, RZ ;  /* 0x0000000604047c24 */ /* 0x000fe2000f8e02ff */
[----:B------:R-:W-:Y:S01]  /*10f80*/  STL [R1+0x2854], R71 ;  /* 0x0028544701007387 */ /* 0x000fe20000100800 */
[----:B------:R-:W-:Y:S01]  /*10f90*/  IMAD.MOV.U32 R30, RZ, RZ, R34 ;  /* 0x000000ffff1e7224 */ /* 0x000fe200078e0022 */
[----:B------:R-:W-:Y:S01]  /*10fa0*/  PRMT R18, RZ, 0x7610, R18 ;  /* 0x00007610ff127816 */ /* 0x000fe20000000012 */
[----:B------:R-:W1:Y:S01]  /*10fb0*/  LDCU UR5, c[0x0][0x3b0] ;  /* 0x00007600ff0577ac */ /* 0x000e620008000800 */
[----:B------:R-:W-:Y:S01]  /*10fc0*/  STL [R1+0x2874], R71 ;  /* 0x0028744701007387 */ /* 0x000fe20000100800 */
[C---:B------:R-:W-:Y:S02]  /*10fd0*/  SEL R70, R14.reuse, R70, !P1 ;  /* 0x000000460e467207 */ /* 0x040fe40004800000 */
[C---:B------:R-:W-:Y:S01]  /*10fe0*/  SEL R69, R14.reuse, R69, !P1 ;  /* 0x000000450e457207 */ /* 0x040fe20004800000 */
[----:B------:R-:W-:Y:S01]  /*10ff0*/  STL [R1+0x2880], R71 ;  /* 0x0028804701007387 */ /* 0x000fe20000100800 */
[----:B------:R-:W-:Y:S01]  /*11000*/  SEL R68, R14, R68, !P1 ;  /* 0x000000440e447207 */ /* 0x000fe20004800000 */
[----:B----4-:R-:W-:Y:S01]  /*11010*/  @!P6 IMAD.MOV R74, RZ, RZ, -R74 ;  /* 0x000000ffff4ae224 */ /* 0x010fe200078e0a4a */
[----:B------:R-:W-:Y:S01]  /*11020*/  PRMT R19, RZ, 0x7610, R19 ;  /* 0x00007610ff137816 */ /* 0x000fe20000000013 */
[----:B------:R-:W-:Y:S01]  /*11030*/  STL [R1+0x28b8], R71 ;  /* 0x0028b84701007387 */ /* 0x000fe20000100800 */
[C---:B------:R-:W-:Y:S01]  /*11040*/  IADD3 R26, P6, PT, R5.reuse, R13, RZ ;  /* 0x0000000d051a7210 */ /* 0x040fe20007fde0ff */
[----:B------:R-:W4:Y:S02]  /*11050*/  LDCU UR6, c[0x0][0x3b0] ;  /* 0x00007600ff0677ac */ /* 0x000f240008000800 */
[----:B------:R-:W-:Y:S04]  /*11060*/  STL [R1+0x29ac], R71 ;  /* 0x0029ac4701007387 */ /* 0x000fe80000100800 */
[----:B------:R-:W-:Y:S04]  /*11070*/  STL [R1+0x29c0], R71 ;  /* 0x0029c04701007387 */ /* 0x000fe80000100800 */
[----:B------:R-:W-:Y:S01]  /*11080*/  STL [R1+0x2aa4], R71 ;  /* 0x002aa44701007387 */ /* 0x000fe20000100800 */
[----:B0-----:R-:W-:Y:S01]  /*11090*/  LEA.HI.X.SX32 R28, R5, R12, 0x1, P6 ;  /* 0x0000000c051c7211 */ /* 0x001fe200030f0eff */
[----:B------:R-:W-:-:S04]  /*110a0*/  IMAD.MOV.U32 R34, RZ, RZ, R39 ;  /* 0x000000ffff227224 */ /* 0x000fc800078e0027 */
[----:B------:R-:W-:Y:S01]  /*110b0*/  @P0 IMAD.MOV.U32 R5, RZ, RZ, R28 ;  /* 0x000000ffff050224 */ /* 0x000fe200078e001c */
[----:B--2---:R-:W-:Y:S04]  /*110c0*/  STL [R1+0x1f3c], R29 ;  /* 0x001f3c1d01007387 */ /* 0x004fe80000100800 */
[----:B------:R-:W-:Y:S04]  /*110d0*/  STL [R1+0x2acc], R71 ;  /* 0x002acc4701007387 */ /* 0x000fe80000100800 */
[----:B------:R-:W-:Y:S04]  /*110e0*/  STL [R1+0x2678], R73 ;  /* 0x0026784901007387 */ /* 0x000fe80000100800 */
[----:B------:R-:W-:Y:S04]  /*110f0*/  STL [R1+0x2684], R73 ;  /* 0x0026844901007387 */ /* 0x000fe80000100800 */
[----:B---3--:R0:W-:Y:S02]  /*11100*/  STL [R1+0x1f38], R21 ;  /* 0x001f381501007387 */ /* 0x0081e40000100800 */
[----:B0-----:R-:W-:-:S04]  /*11110*/  IADD3 R21, P6, PT, R4, R13, RZ ;  /* 0x0000000d04157210 */ /* 0x001fc80007fde0ff */
[----:B------:R-:W-:Y:S01]  /*11120*/  LEA.HI.X.SX32 R39, R4, R12, 0x1, P6 ;  /* 0x0000000c04277211 */ /* 0x000fe200030f0eff */
[----:B------:R-:W-:-:S05]  /*11130*/  @P0 IMAD.MOV.U32 R4, RZ, RZ, R26 ;  /* 0x000000ffff040224 */ /* 0x000fca00078e001a */
        /* <DEDUP_REMOVED lines=13> */
[----:B------:R-:W-:Y:S01]  /*11210*/  IMAD R70, R70, UR13, RZ ;  /* 0x0000000d46467c24 */ /* 0x000fe2000f8e02ff */
[----:B------:R-:W-:Y:S01]  /*11220*/  SEL R64, R14, R64, !P1 ;  /* 0x000000400e407207 */ /* 0x000fe20004800000 */
[----:B------:R-:W-:Y:S01]  /*11230*/  IMAD R69, R69, UR15, RZ ;  /* 0x0000000f45457c24 */ /* 0x000fe2000f8e02ff */
[----:B------:R-:W-:Y:S01]  /*11240*/  STL [R1+0x293c], R73 ;  /* 0x00293c4901007387 */ /* 0x000fe20000100800 */
[----:B------:R-:W-:Y:S01]  /*11250*/  IMAD.MOV.U32 R29, RZ, RZ, R30 ;  /* 0x000000ffff1d7224 */ /* 0x000fe200078e001e */
[----:B------:R-:W-:Y:S01]  /*11260*/  IADD3 R55, P6, PT, R70, R13, RZ ;  /* 0x0000000d46377210 */ /* 0x000fe20007fde0ff */
[----:B-1----:R-:W-:Y:S01]  /*11270*/  IMAD R68, R68, UR5, RZ ;  /* 0x0000000544447c24 */ /* 0x002fe2000f8e02ff */
[----:B------:R-:W-:Y:S01]  /*11280*/  STL [R1+0x297c], R73 ;  /* 0x00297c4901007387 */ /* 0x000fe20000100800 */
[----:B------:R-:W-:Y:S01]  /*11290*/  IMAD.MOV.U32 R30, RZ, RZ, R37 ;  /* 0x000000ffff1e7224 */ /* 0x000fe200078e0025 */
[----:B------:R-:W-:Y:S01]  /*112a0*/  PRMT R35, RZ, 0x7610, R35 ;  /* 0x00007610ff237816 */ /* 0x000fe20000000023 */
[----:B0-----:R-:W-:Y:S01]  /*112b0*/  @P0 IMAD.MOV.U32 R4, RZ, RZ, R55 ;  /* 0x000000ffff040224 */ /* 0x001fe200078e0037 */
[----:B------:R-:W-:Y:S01]  /*112c0*/  STL [R1+0x29ec], R73 ;  /* 0x0029ec4901007387 */ /* 0x000fe20000100800 */
[----:B----4-:R-:W-:Y:S01]  /*112d0*/  IMAD R64, R64, UR6, RZ ;  /* 0x0000000640407c24 */ /* 0x010fe2000f8e02ff */
[----:B------:R-:W-:Y:S01]  /*112e0*/  PRMT R32, RZ, 0x7610, R32 ;  /* 0x00007610ff207816 */ /* 0x000fe20000000020 */
[----:B------:R-:W0:Y:S01]  /*112f0*/  LDCU UR5, c[0x0][0x3b0] ;  /* 0x00007600ff0577ac */ /* 0x000e220008000800 */
[----:B------:R-:W-:Y:S01]  /*11300*/  STL [R1+0x2a00], R73 ;  /* 0x002a004901007387 */ /* 0x000fe20000100800 */
[----:B------:R-:W-:-:S02]  /*11310*/  PRMT R17, RZ, 0x7610, R17 ;  /* 0x00007610ff117816 */ /* 0x000fc40000000011 */
[C---:B------:R-:W-:Y:S01]  /*11320*/  SEL R53, R14.reuse, R53, !P1 ;  /* 0x000000350e357207 */ /* 0x040fe20004800000 */
[----:B------:R-:W-:Y:S01]  /*11330*/  STL [R1+0x2a34], R73 ;  /* 0x002a344901007387 */ /* 0x000fe20000100800 */
[----:B------:R-:W-:Y:S01]  /*11340*/  PRMT R10, RZ, 0x7610, R10 ;  /* 0x00007610ff0a7816 */ /* 0x000fe2000000000a */
[----:B------:R-:W1:Y:S02]  /*11350*/  LDCU UR6, c[0x0][0x3b0] ;  /* 0x00007600ff0677ac */ /* 0x000e640008000800 */
[----:B------:R-:W-:Y:S01]  /*11360*/  STL [R1+0x2a68], R73 ;  /* 0x002a684901007387 */ /* 0x000fe20000100800 */
[----:B------:R-:W-:Y:S01]  /*11370*/  SEL R47, R14, R47, !P1 ;  /* 0x0000002f0e2f7207 */ /* 0x000fe20004800000 */
[----:B------:R-:W4:Y:S02]  /*11380*/  LDCU UR13, c[0x0][0x3b0] ;  /* 0x00007600ff0d77ac */ /* 0x000f240008000800 */
[----:B------:R-:W-:Y:S01]  /*11390*/  STL [R1+0x2a7c], R73 ;  /* 0x002a7c4901007387 */ /* 0x000fe20000100800 */
[----:B------:R-:W-:Y:S01]  /*113a0*/  PRMT R27, RZ, 0x7610, R27 ;  /* 0x00007610ff1b7816 */ /* 0x000fe2000000001b */
[----:B------:R-:W0:Y:S02]  /*113b0*/  LDCU UR15, c[0x0][0x3b0] ;  /* 0x00007600ff0f77ac */ /* 0x000e240008000800 */
[----:B------:R-:W-:Y:S04]  /*113c0*/  STL [R1+0x2ad0], R74 ;  /* 0x002ad04a01007387 */ /* 0x000fe80000100800 */
[----:B------:R-:W-:Y:S04]  /*113d0*/  STL [R1+0xee8], R26 ;  /* 0x000ee81a01007387 */ /* 0x000fe80000100800 */
[----:B------:R0:W-:Y:S04]  /*113e0*/  STL [R1+0xee4], R28 ;  /* 0x000ee41c01007387 */ /* 0x0001e80000100800 */
[----:B------:R-:W-:Y:S04]  /*113f0*/  STL [R1+0x1980], R21 ;  /* 0x0019801501007387 */ /* 0x000fe80000100800 */
[----:B------:R-:W-:Y:S01]  /*11400*/  STL [R1+0x197c], R39 ;  /* 0x00197c2701007387 */ /* 0x000fe20000100800 */
[----:B0-----:R-:W-:-:S02]  /*11410*/  IMAD.MOV.U32 R28, RZ, RZ, R31 ;  /* 0x000000ffff1c7224 */ /* 0x001fc400078e001f */
[----:B------:R-:W-:Y:S01]  /*11420*/  IMAD.MOV.U32 R31, RZ, RZ, R38 ;  /* 0x000000ffff1f7224 */ /* 0x000fe200078e0026 */
[----:B------:R-:W-:Y:S01]  /*11430*/  LEA.HI.X.SX32 R38, R70, R12, 0x1, P6 ;  /* 0x0000000c46267211 */ /* 0x000fe200030f0eff */
[----:B------:R-:W-:Y:S01]  /*11440*/  IMAD.MOV.U32 R26, RZ, RZ, R36 ;  /* 0x000000ffff1a7224 */ /* 0x000fe200078e0024 */
[----:B------:R-:W-:-:S04]  /*11450*/  IADD3 R36, P6, PT, R69, R13, RZ ;  /* 0x0000000d45247210 */ /* 0x000fc80007fde0ff */
[----:B------:R-:W-:Y:S01]  /*11460*/  LEA.HI.X.SX32 R37, R69, R12, 0x1, P6 ;  /* 0x0000000c45257211 */ /* 0x000fe200030f0eff */
[----:B------:R-:W-:-:S05]  /*11470*/  @P0 IMAD.MOV.U32 R5, RZ, RZ, R38 ;  /* 0x000000ffff050224 */ /* 0x000fca00078e0026 */
[----:B------:R0:W3:Y:S04]  /*11480*/  @P0 LDG.E.U8 R19, desc[UR20][R4.64] ;  /* 0x0000001404130981 */ /* 0x0000e8000c1e1100 */
[----:B--2---:R2:W-:Y:S04]  /*11490*/  STL [R1+0x1f34], R22 ;  /* 0x001f341601007387 */ /* 0x0045e80000100800 */
[----:B------:R-:W-:Y:S04]  /*114a0*/  STL [R1+0x1988], R55 ;  /* 0x0019883701007387 */ /* 0x000fe80000100800 */
[----:B------:R-:W-:Y:S04]  /*114b0*/  STL [R1+0x267c], R70 ;  /* 0x00267c4601007387 */ /* 0x000fe80000100800 */
[----:B------:R-:W-:Y:S04]  /*114c0*/  STL [R1+0x26bc], R70 ;  /* 0x0026bc4601007387 */ /* 0x000fe80000100800 */
[----:B------:R-:W-:Y:S04]  /*114d0*/  STL [R1+0x26f8], R70 ;  /* 0x0026f84601007387 */ /* 0x000fe80000100800 */
[----:B------:R0:W-:Y:S04]  /*114e0*/  STL [R1+0xeec], R38 ;  /* 0x000eec2601007387 */ /* 0x0001e80000100800 */
        /* <DEDUP_REMOVED lines=26> */
[----:B--2---:R-:W-:-:S03]  /*11690*/  IMAD.MOV.U32 R22, RZ, RZ, R33 ;  /* 0x000000ffff167224 */ /* 0x004fc600078e0021 */
[----:B------:R-:W-:Y:S04]  /*116a0*/  STL [R1+0x2898], R69 ;  /* 0x0028984501007387 */ /* 0x000fe80000100800 */
[----:B------:R-:W-:Y:S04]  /*116b0*/  STL [R1+0x28a4], R69 ;  /* 0x0028a44501007387 */ /* 0x000fe80000100800 */
[----:B------:R-:W-:Y:S04]  /*116c0*/  STL [R1+0x298c], R69 ;  /* 0x00298c4501007387 */ /* 0x000fe80000100800 */
[----:B------:R-:W-:Y:S01]  /*116d0*/  STL [R1+0x29a0], R69 ;  /* 0x0029a04501007387 */ /* 0x000fe20000100800 */
[----:B------:R-:W-:-:S03]  /*116e0*/  IADD3 R33, P6, PT, R68, R13, RZ ;  /* 0x0000000d44217210 */ /* 0x000fc60007fde0ff */
[----:B------:R-:W-:Y:S01]  /*116f0*/  STL [R1+0x29d0], R69 ;  /* 0x0029d04501007387 */ /* 0x000fe20000100800 */
[----:B------:R-:W-:-:S03]  /*11700*/  IMAD.MOV.U32 R21, RZ, RZ, R22 ;  /* 0x000000ffff157224 */ /* 0x000fc600078e0016 */
[----:B------:R-:W-:Y:S01]  /*11710*/  STL [R1+0x29f0], R69 ;  /* 0x0029f04501007387 */ /* 0x000fe20000100800 */
[----:B------:R-:W-:-:S03]  /*11720*/  IMAD.MOV.U32 R22, RZ, RZ, R28 ;  /* 0x000000ffff167224 */ /* 0x000fc600078e001c */
[----:B------:R-:W-:Y:S01]  /*11730*/  STL [R1+0x2a10], R69 ;  /* 0x002a104501007387 */ /* 0x000fe20000100800 */
[----:B------:R-:W-:-:S03]  /*11740*/  IMAD.MOV.U32 R28, RZ, RZ, R29 ;  /* 0x000000ffff1c7224 */ /* 0x000fc600078e001d */
[----:B------:R-:W-:Y:S01]  /*11750*/  STL [R1+0x2a20], R69 ;  /* 0x002a204501007387 */ /* 0x000fe20000100800 */
[----:B------:R-:W-:-:S03]  /*11760*/  IMAD.MOV.U32 R29, RZ, RZ, R34 ;  /* 0x000000ffff1d7224 */ /* 0x000fc600078e0022 */
[----:B------:R-:W-:Y:S01]  /*11770*/  STL [R1+0x2a54], R69 ;  /* 0x002a544501007387 */ /* 0x000fe20000100800 */
[----:B------:R-:W-:-:S03]  /*11780*/  LEA.HI.X.SX32 R34, R68, R12, 0x1, P6 ;  /* 0x0000000c44227211 */ /* 0x000fc600030f0eff */
[----:B------:R-:W-:Y:S04]  /*11790*/  STL [R1+0x2aa8], R69 ;  /* 0x002aa84501007387 */ /* 0x000fe80000100800 */
[----:B------:R-:W-:Y:S04]  /*117a0*/  STL [R1+0x2ab0], R69 ;  /* 0x002ab04501007387 */ /* 0x000fe80000100800 */
[----:B------:R-:W2:Y:S04]  /*117b0*/  LDL.LU R39, [R1+0x2bcc] ;  /* 0x002bcc0001277983 */ /* 0x000ea80000300800 */
        /* <DEDUP_REMOVED lines=18> */
[----:B0-----:R-:W2:Y:S04]  /*118e0*/  LDL.LU R38, [R1+0x2bc8] ;  /* 0x002bc80001267983 */ /* 0x001ea80000300800 */
[----:B------:R-:W2:Y:S01]  /*118f0*/  LDL.LU R55, [R1+0x28] ;  /* 0x0000280001377983 */ /* 0x000ea20000300800 */
[----:B------:R-:W-:-:S02]  /*11900*/  @P0 IMAD.MOV.U32 R4, RZ, RZ, R36 ;  /* 0x000000ffff040224 */ /* 0x000fc400078e0024 */
[----:B------:R-:W-:Y:S01]  /*11910*/  @P0 IMAD.MOV.U32 R5, RZ, RZ, R37 ;  /* 0x000000ffff050224 */ /* 0x000fe200078e0025 */
[----:B---3--:R-:W-:-:S04]  /*11920*/  IADD3 R18, P6, PT, R64, R13, RZ ;  /* 0x0000000d40127210 */ /* 0x008fc80007fde0ff */
[----:B------:R0:W3:Y:S02]  /*11930*/  @P0 LDG.E.U8 R35, desc[UR20][R4.64] ;  /* 0x0000001404230981 */ /* 0x0000e4000c1e1100 */
[----:B0-----:R-:W-:Y:S02]  /*11940*/  @P0 IMAD.MOV.U32 R4, RZ, RZ, R33 ;  /* 0x000000ffff040224 */ /* 0x001fe400078e0021 */
[----:B------:R-:W-:Y:S01]  /*11950*/  @P0 IMAD.MOV.U32 R5, RZ, RZ, R34 ;  /* 0x000000ffff050224 */ /* 0x000fe200078e0022 */
[----:B------:R-:W-:Y:S04]  /*11960*/  STL [R1+0xefc], R18 ;  /* 0x000efc1201007387 */ /* 0x000fe80000100800 */
[----:B------:R0:W3:Y:S04]  /*11970*/  @P0 LDG.E.U8 R32, desc[UR20][R4.64] ;  /* 0x0000001404200981 */ /* 0x0000e8000c1e1100 */
[----:B------:R0:W-:Y:S02]  /*11980*/  STL [R1+0x1edc], R19 ;  /* 0x001edc1301007387 */ /* 0x0001e40000100800 */
[----:B0-----:R-:W-:-:S02]  /*11990*/  IMAD.MOV.U32 R19, RZ, RZ, R21 ;  /* 0x000000ffff137224 */ /* 0x001fc400078e0015 */
[----:B------:R-:W-:Y:S02]  /*119a0*/  IMAD.MOV.U32 R21, RZ, RZ, R22 ;  /* 0x000000ffff157224 */ /* 0x000fe400078e0016 */
[----:B------:R-:W-:Y:S02]  /*119b0*/  IMAD.MOV.U32 R22, RZ, RZ, R28 ;  /* 0x000000ffff167224 */ /* 0x000fe400078e001c */
[----:B------:R-:W-:Y:S02]  /*119c0*/  IMAD.MOV.U32 R28, RZ, RZ, R29 ;  /* 0x000000ffff1c7224 */ /* 0x000fe400078e001d */
[----:B------:R-:W-:Y:S01]  /*119d0*/  IMAD.MOV.U32 R29, RZ, RZ, R31 ;  /* 0x000000ffff1d7224 */ /* 0x000fe200078e001f */
[----:B------:R-:W-:Y:S01]  /*119e0*/  LEA.HI.X.SX32 R31, R64, R12, 0x1, P6 ;  /* 0x0000000c401f7211 */ /* 0x000fe200030f0eff */
[----:B------:R-:W-:-:S04]  /*119f0*/  @P0 IMAD.MOV.U32 R4, RZ, RZ, R18 ;  /* 0x000000ffff040224 */ /* 0x000fc800078e0012 */
[----:B------:R-:W-:-:S05]  /*11a00*/  @P0 IMAD.MOV.U32 R5, RZ, RZ, R31 ;  /* 0x000000ffff050224 */ /* 0x000fca00078e001f */
[----:B------:R0:W3:Y:S01]  /*11a10*/  @P0 LDG.E.U8 R17, desc[UR20][R4.64] ;  /* 0x0000001404110981 */ /* 0x0000e2000c1e1100 */
[----:B------:R-:W-:Y:S01]  /*11a20*/  IMAD R53, R53, UR5, RZ ;  /* 0x0000000535357c24 */ /* 0x000fe2000f8e02ff */
[C---:B------:R-:W-:Y:S02]  /*11a30*/  SEL R46, R14.reuse, R46, !P1 ;  /* 0x0000002e0e2e7207 */ /* 0x040fe40004800000 */
[----:B--2---:R-:W-:Y:S01]  /*11a40*/  ISETP.GT.U32.AND P6, PT, R15, R55, PT ;  /* 0x000000370f00720c */ /* 0x004fe20003fc4070 */
[----:B------:R-:W-:Y:S01]  /*11a50*/  STL [R1+0x26c8], R64 ;  /* 0x0026c84001007387 */ /* 0x000fe20000100800 */
[----:B-1----:R-:W-:Y:S01]  /*11a60*/  IMAD R47, R47, UR6, RZ ;  /* 0x000000062f2f7c24 */ /* 0x002fe2000f8e02ff */
[----:B------:R-:W1:Y:S10]  /*11a70*/  LDCU UR5, c[0x0][0x3b0] ;  /* 0x00007600ff0577ac */ /* 0x000e740008000800 */
[----:B------:R-:W-:Y:S01]  /*11a80*/  @!P6 IMAD.IADD R55, R55, 0x1, -R15 ;  /* 0x000000013737e824 */ /* 0x000fe200078e0a0f */
[C---:B0-----:R-:W-:Y:S01]  /*11a90*/  IADD3 R4, P6, PT, R53.reuse, R13, RZ ;  /* 0x0000000d35047210 */ /* 0x041fe20007fde0ff */
[----:B------:R-:W-:Y:S01]  /*11aa0*/  STL [R1+0x26dc], R64 ;  /* 0x0026dc4001007387 */ /* 0x000fe20000100800 */
[----:B------:R-:W-:Y:S01]  /*11ab0*/  IMAD.MOV.U32 R18, RZ, RZ, R26 ;  /* 0x000000ffff127224 */ /* 0x000fe200078e001a */
[----:B------:R-:W-:Y:S01]  /*11ac0*/  SEL R45, R14, R45, !P1 ;  /* 0x0000002d0e2d7207 */ /* 0x000fe20004800000 */
[----:B----4-:R-:W-:Y:S01]  /*11ad0*/  IMAD R46, R46, UR13, RZ ;  /* 0x0000000d2e2e7c24 */ /* 0x010fe2000f8e02ff */
[----:B------:R-:W-:Y:S01]  /*11ae0*/  LEA.HI.X.SX32 R5, R53, R12, 0x1, P6 ;  /* 0x0000000c35057211 */ /* 0x000fe200030f0eff */
[----:B------:R-:W-:Y:S01]  /*11af0*/  STL [R1+0x2700], R64 ;  /* 0x0027004001007387 */ /* 0x000fe20000100800 */
[----:B------:R-:W-:Y:S01]  /*11b00*/  IMAD.MOV.U32 R26, RZ, RZ, R30 ;  /* 0x000000ffff1a7224 */ /* 0x000fe200078e001e */
[----:B------:R-:W-:Y:S01]  /*11b10*/  PRMT R25, RZ, 0x7610, R25 ;  /* 0x00007610ff197816 */ /* 0x000fe20000000019 */
[----:B-1----:R-:W-:Y:S01]  /*11b20*/  IMAD R45, R45, UR5, RZ ;  /* 0x000000052d2d7c24 */ /* 0x002fe2000f8e02ff */
[----:B------:R0:W2:Y:S01]  /*11b30*/  @P0 LDG.E.U8 R10, desc[UR20][R4.64] ;  /* 0x00000014040a0981 */ /* 0x0000a2000c1e1100 */
[----:B------:R-:W-:Y:S01]  /*11b40*/  PRMT R9, RZ, 0x7610, R9 ;  /* 0x00007610ff097816 */ /* 0x000fe20000000009 */
[----:B------:R-:W1:Y:S02]  /*11b50*/  LDCU UR6, c[0x0][0x3b0] ;  /* 0x00007600ff0677ac */ /* 0x000e640008000800 */
[----:B------:R-:W-:Y:S01]  /*11b60*/  STL [R1+0xef8], R31 ;  /* 0x000ef81f01007387 */ /* 0x000fe20000100800 */
[C---:B------:R-:W-:Y:S01]  /*11b70*/  IADD3 R30, P6, PT, R47.reuse, R13, RZ ;  /* 0x0000000d2f1e7210 */ /* 0x040fe20007fde0ff */
[----:B------:R-:W4:Y:S02]  /*11b80*/  LDCU UR13, c[0x0][0x3b0] ;  /* 0x00007600ff0d77ac */ /* 0x000f240008000800 */
[----:B------:R-:W-:Y:S01]  /*11b90*/  STL [R1+0x270c], R64 ;  /* 0x00270c4001007387 */ /* 0x000fe20000100800 */
[----:B------:R-:W-:Y:S01]  /*11ba0*/  SEL R44, R14, R44, !P1 ;  /* 0x0000002c0e2c7207 */ /* 0x000fe20004800000 */
[----:B------:R-:W0:Y:S02]  /*11bb0*/  LDCU UR5, c[0x0][0x3b0] ;  /* 0x00007600ff0577ac */ /* 0x000e240008000800 */
        /* <DEDUP_REMOVED lines=22> */
[----:B------:R-:W4:Y:S04]  /*11d20*/  LDL.LU R37, [R1+0x2bc4] ;  /* 0x002bc40001257983 */ /* 0x000f280000300800 */
[----:B------:R-:W4:Y:S04]  /*11d30*/  LDL.LU R36, [R1+0x2bc0] ;  /* 0x002bc00001247983 */ /* 0x000f280000300800 */
[----:B---3--:R3:W-:Y:S04]  /*11d40*/  STL [R1+0x1ed8], R35 ;  /* 0x001ed82301007387 */ /* 0x0087e80000100800 */
[----:B---3--:R-:W3:Y:S04]  /*11d50*/  LDL.LU R35, [R1+0x2bbc] ;  /* 0x002bbc0001237983 */ /* 0x008ee80000300800 */
[----:B------:R-:W3:Y:S04]  /*11d60*/  LDL.LU R34, [R1+0x2bb8] ;  /* 0x002bb80001227983 */ /* 0x000ee80000300800 */
[----:B------:R-:W3:Y:S04]  /*11d70*/  LDL.LU R33, [R1+0x2bb4] ;  /* 0x002bb40001217983 */ /* 0x000ee80000300800 */
[----:B------:R0:W-:Y:S04]  /*11d80*/  STL [R1+0x1f2c], R32 ;  /* 0x001f2c2001007387 */ /* 0x0001e80000100800 */
[----:B0-----:R-:W3:Y:S04]  /*11d90*/  LDL.LU R32, [R1+0x2bb0] ;  /* 0x002bb00001207983 */ /* 0x001ee80000300800 */
[----:B------:R-:W3:Y:S04]  /*11da0*/  LDL.LU R31, [R1+0x2bac] ;  /* 0x002bac00011f7983 */ /* 0x000ee80000300800 */
[----:B------:R0:W-:Y:S04]  /*11db0*/  STL [R1+0x196c], R4 ;  /* 0x00196c0401007387 */ /* 0x0001e80000100800 */
        /* <DEDUP_REMOVED lines=36> */
[----:B0-----:R-:W-:-:S03]  /*12000*/  LEA.HI.X.SX32 R4, R47, R12, 0x1, P6 ;  /* 0x0000000c2f047211 */ /* 0x001fc600030f0eff */
[----:B------:R-:W-:Y:S04]  /*12010*/  STL [R1+0x2a58], R53 ;  /* 0x002a583501007387 */ /* 0x000fe80000100800 */
[----:B------:R-:W-:Y:S04]  /*12020*/  STL [R1+0x2a80], R53 ;  /* 0x002a803501007387 */ /* 0x000fe80000100800 */
[----:B------:R-:W-:Y:S04]  /*12030*/  STL [R1+0x2abc], R53 ;  /* 0x002abc3501007387 */ /* 0x000fe80000100800 */
[----:B------:R-:W-:Y:S04]  /*12040*/  STL [R1+0x1970], R30 ;  /* 0x0019701e01007387 */ /* 0x000fe80000100800 */
[----:B--2---:R-:W-:Y:S01]  /*12050*/  STL [R1+0x1f24], R10 ;  /* 0x001f240a01007387 */ /* 0x004fe20000100800 */
[----:B------:R-:W-:-:S03]  /*12060*/  @P0 IMAD.MOV.U32 R5, RZ, RZ, R4 ;  /* 0x000000ffff050224 */ /* 0x000fc600078e0004 */
[----:B------:R-:W-:Y:S04]  /*12070*/  STL [R1+0x2744], R47 ;  /* 0x0027442f01007387 */ /* 0x000fe80000100800 */
[----:B------:R-:W-:Y:S04]  /*12080*/  STL [R1+0x28ac], R47 ;  /* 0x0028ac2f01007387 */ /* 0x000fe80000100800 */
[----:B------:R-:W-:Y:S04]  /*12090*/  STL [R1+0x28c0], R47 ;  /* 0x0028c02f01007387 */ /* 0x000fe80000100800 */
[----:B------:R0:W-:Y:S02]  /*120a0*/  STL [R1+0xf00], R4 ;  /* 0x000f000401007387 */ /* 0x0001e40000100800 */
[----:B0-----:R-:W-:-:S05]  /*120b0*/  @P0 IMAD.MOV.U32 R4, RZ, RZ, R30 ;  /* 0x000000ffff040224 */ /* 0x001fca00078e001e */
[----:B------:R0:W2:Y:S04]  /*120c0*/  @P0 LDG.E.U8 R27, desc[UR20][R4.64] ;  /* 0x00000014041b0981 */ /* 0x0000a8000c1e1100 */
[----:B------:R-:W-:Y:S04]  /*120d0*/  STL [R1+0x28cc], R47 ;  /* 0x0028cc2f01007387 */ /* 0x000fe80000100800 */
[----:B------:R-:W-:Y:S04]  /*120e0*/  STL [R1+0x28d8], R47 ;  /* 0x0028d82f01007387 */ /* 0x000fe80000100800 */
[----:B------:R-:W-:Y:S04]  /*120f0*/  STL [R1+0x28f8], R47 ;  /* 0x0028f82f01007387 */ /* 0x000fe80000100800 */
[----:B------:R-:W-:Y:S04]  /*12100*/  STL [R1+0x2918], R47 ;  /* 0x0029182f01007387 */ /* 0x000fe80000100800 */
[----:B------:R-:W-:Y:S04]  /*12110*/  STL [R1+0x2938], R47 ;  /* 0x0029382f01007387 */ /* 0x000fe80000100800 */
[----:B------:R-:W-:Y:S01]  /*12120*/  STL [R1+0x2958], R47 ;  /* 0x0029582f01007387 */ /* 0x000fe20000100800 */
[----:B------:R-:W-:-:S03]  /*12130*/  IMAD.MOV.U32 R17, RZ, RZ, R18 ;  /* 0x000000ffff117224 */ /* 0x000fc600078e0012 */
[----:B------:R-:W-:Y:S01]  /*12140*/  STL [R1+0x2978], R47 ;  /* 0x0029782f01007387 */ /* 0x000fe20000100800 */
[----:B------:R-:W-:-:S03]  /*12150*/  IMAD.MOV.U32 R10, RZ, RZ, R28 ;  /* 0x000000ffff0a7224 */ /* 0x000fc600078e001c */
[----:B------:R-:W-:Y:S01]  /*12160*/  STL [R1+0x2998], R47 ;  /* 0x0029982f01007387 */ /* 0x000fe20000100800 */
[----:B------:R-:W-:Y:S01]  /*12170*/  IMAD.MOV.U32 R18, RZ, RZ, R19 ;  /* 0x000000ffff127224 */ /* 0x000fe200078e0013 */
[----:B------:R-:W-:Y:S02]  /*12180*/  IADD3 R28, P6, PT, R46, R13, RZ ;  /* 0x0000000d2e1c7210 */ /* 0x000fe40007fde0ff */
        /* <DEDUP_REMOVED lines=35> */
[----:B0-----:R-:W-:-:S03]  /*123c0*/  @P0 IMAD.MOV.U32 R4, RZ, RZ, R28 ;  /* 0x000000ffff040224 */ /* 0x001fc600078e001c */
[----:B------:R-:W-:Y:S01]  /*123d0*/  STL [R1+0x2a70], R46 ;  /* 0x002a702e01007387 */ /* 0x000fe20000100800 */
[----:B------:R-:W-:-:S03]  /*123e0*/  @P0 IMAD.MOV.U32 R5, RZ, RZ, R29 ;  /* 0x000000ffff050224 */ /* 0x000fc600078e001d */
[----:B------:R-:W-:Y:S04]  /*123f0*/  STL [R1+0x2a78], R46 ;  /* 0x002a782e01007387 */ /* 0x000fe80000100800 */
[----:B------:R-:W-:Y:S04]  /*12400*/  STL [R1+0x2a84], R46 ;  /* 0x002a842e01007387 */ /* 0x000fe80000100800 */
[----:B------:R-:W-:Y:S04]  /*12410*/  STL [R1+0x2ac4], R46 ;  /* 0x002ac42e01007387 */ /* 0x000fe80000100800 */
[----:B------:R-:W3:Y:S04]  /*12420*/  LDL.LU R30, [R1+0x2ba8] ;  /* 0x002ba800011e7983 */ /* 0x000ee80000300800 */
[----:B------:R0:W3:Y:S04]  /*12430*/  @P0 LDG.E.U8 R25, desc[UR20][R4.64] ;  /* 0x0000001404190981 */ /* 0x0000e8000c1e1100 */
[----:B--2---:R2:W-:Y:S04]  /*12440*/  STL [R1+0x1f20], R27 ;  /* 0x001f201b01007387 */ /* 0x0045e80000100800 */
[----:B------:R-:W4:Y:S04]  /*12450*/  LDL.LU R29, [R1+0x2ba4] ;  /* 0x002ba400011d7983 */ /* 0x000f280000300800 */
[----:B------:R-:W4:Y:S01]  /*12460*/  LDL.LU R28, [R1+0x2ba0] ;  /* 0x002ba000011c7983 */ /* 0x000f220000300800 */
[----:B--2---:R-:W-:-:S04]  /*12470*/  IADD3 R27, P6, PT, R45, R13, RZ ;  /* 0x0000000d2d1b7210 */ /* 0x004fc80007fde0ff */
[----:B0-----:R-:W-:Y:S01]  /*12480*/  LEA.HI.X.SX32 R5, R45, R12, 0x1, P6 ;  /* 0x0000000c2d057211 */ /* 0x001fe200030f0eff */
[----:B------:R-:W-:-:S05]  /*12490*/  @P0 IMAD.MOV.U32 R4, RZ, RZ, R27 ;  /* 0x000000ffff040224 */ /* 0x000fca00078e001b */
[----:B------:R0:W2:Y:S04]  /*124a0*/  @P0 LDG.E.U8 R9, desc[UR20][R4.64] ;  /* 0x0000001404090981 */ /* 0x0000a8000c1e1100 */
[----:B------:R0:W-:Y:S04]  /*124b0*/  STL [R1+0xf08], R27 ;  /* 0x000f081b01007387 */ /* 0x0001e80000100800 */
[----:B------:R-:W-:Y:S04]  /*124c0*/  STL [R1+0x276c], R45 ;  /* 0x00276c2d01007387 */ /* 0x000fe80000100800 */
[----:B------:R-:W-:Y:S01]  /*124d0*/  STL [R1+0x2774], R45 ;  /* 0x0027742d01007387 */ /* 0x000fe20000100800 */
[----:B------:R-:W-:Y:S01]  /*124e0*/  IMAD R44, R44, UR15, RZ ;  /* 0x0000000f2c2c7c24 */ /* 0x000fe2000f8e02ff */
[----:B------:R-:W-:Y:S01]  /*124f0*/  PRMT R24, RZ, 0x7610, R24 ;  /* 0x00007610ff187816 */ /* 0x000fe20000000018 */
[----:B------:R-:W0:Y:S01]  /*12500*/  LDCU UR15, c[0x0][0x3b0] ;  /* 0x00007600ff0f77ac */ /* 0x000e220008000800 */
        /* <DEDUP_REMOVED lines=8> */
[----:B0-----:R-:W4:Y:S01]  /*12590*/  LDL.LU R27, [R1+0x2b9c] ;  /* 0x002b9c00011b7983 */ /* 0x001f220000300800 */
[----:B---3--:R-:W-:-:S04]  /*125a0*/  IADD3 R25, P6, PT, R44, R13, RZ ;  /* 0x0000000d2c197210 */ /* 0x008fc80007fde0ff */
[----:B------:R-:W-:Y:S01]  /*125b0*/  LEA.HI.X.SX32 R4, R44, R12, 0x1, P6 ;  /* 0x0000000c2c047211 */ /* 0x000fe200030f0eff */
[----:B------:R-:W-:Y:S04]  /*125c0*/  STL [R1+0xf10], R25 ;  /* 0x000f101901007387 */ /* 0x000fe80000100800 */
[----:B------:R-:W-:Y:S01]  /*125d0*/  @P0 IMAD.MOV.U32 R5, RZ, RZ, R4 ;  /* 0x000000ffff050224 */ /* 0x000fe200078e0004 */
[----:B--2---:R-:W-:Y:S04]  /*125e0*/  STL [R1+0x1f18], R9 ;  /* 0x001f180901007387 */ /* 0x004fe80000100800 */
[----:B------:R-:W-:Y:S04]  /*125f0*/  STL [R1+0x2a90], R44 ;  /* 0x002a902c01007387 */ /* 0x000fe80000100800 */
[----:B------:R0:W-:Y:S02]  /*12600*/  STL [R1+0xf0c], R4 ;  /* 0x000f0c0401007387 */ /* 0x0001e40000100800 */
[----:B0-----:R-:W-:-:S05]  /*12610*/  @P0 IMAD.MOV.U32 R4, RZ, RZ, R25 ;  /* 0x000000ffff040224 */ /* 0x001fca00078e0019 */
[----:B------:R0:W2:Y:S01]  /*12620*/  @P0 LDG.E.U8 R24, desc[UR20][R4.64] ;  /* 0x0000001404180981 */ /* 0x0000a2000c1e1100 */
[C---:B------:R-:W-:Y:S01]  /*12630*/  SEL R43, R14.reuse, R43, !P1 ;  /* 0x0000002b0e2b7207 */ /* 0x040fe20004800000 */
[----:B------:R-:W-:Y:S01]  /*12640*/  IMAD.MOV.U32 R9, RZ, RZ, R10 ;  /* 0x000000ffff097224 */ /* 0x000fe200078e000a */
[----:B------:R-:W-:-:S03]  /*12650*/  SEL R42, R14, R42, !P1 ;  /* 0x0000002a0e2a7207 */ /* 0x000fc60004800000 */
[----:B-1----:R-:W-:Y:S01]  /*12660*/  IMAD R43, R43, UR6, RZ ;  /* 0x000000062b2b7c24 */ /* 0x002fe2000f8e02ff */
[----:B------:R-:W-:Y:S01]  /*12670*/  PRMT R23, RZ, 0x7610, R23 ;  /* 0x00007610ff177816 */ /* 0x000fe20000000017 */
[----:B------:R-:W-:Y:S01]  /*12680*/  IMAD.MOV.U32 R10, RZ, RZ, R26 ;  /* 0x000000ffff0a7224 */ /* 0x000fe200078e001a */
[----:B------:R-:W-:Y:S01]  /*12690*/  PRMT R72, RZ, 0x7610, R72 ;  /* 0x00007610ff487816 */ /* 0x000fe20000000048 */
[----:B----4-:R-:W-:Y:S01]  /*126a0*/  IMAD R42, R42, UR13, RZ ;  /* 0x0000000d2a2a7c24 */ /* 0x010fe2000f8e02ff */
[C---:B------:R-:W-:Y:S01]  /*126b0*/  IADD3 R26, P6, PT, R43.reuse, R13, RZ ;  /* 0x0000000d2b1a7210 */ /* 0x040fe20007fde0ff */
[----:B------:R-:W1:Y:S03]  /*126c0*/  LDCU UR6, c[0x0][0x3b0] ;  /* 0x00007600ff0677ac */ /* 0x000e660008000800 */
[----:B0-----:R-:W-:Y:S01]  /*126d0*/  LEA.HI.X.SX32 R5, R43, R12, 0x1, P6 ;  /* 0x0000000c2b057211 */ /* 0x001fe200030f0eff */
[----:B------:R-:W-:Y:S01]  /*126e0*/  @P0 IMAD.MOV.U32 R4, RZ, RZ, R26 ;  /* 0x000000ffff040224 */ /* 0x000fe200078e001a */
[----:B------:R-:W-:Y:S01]  /*126f0*/  STL [R1+0x1954], R26 ;  /* 0x0019541a01007387 */ /* 0x000fe20000100800 */
[----:B------:R-:W-:Y:S01]  /*12700*/  SEL R41, R14, R41, !P1 ;  /* 0x000000290e297207 */ /* 0x000fe20004800000 */
[----:B------:R-:W0:Y:S02]  /*12710*/  LDCU UR13, c[0x0][0x3b0] ;  /* 0x00007600ff0d77ac */ /* 0x000e240008000800 */
[----:B------:R3:W4:Y:S04]  /*12720*/  @P0 LDG.E.U8 R23, desc[UR20][R4.64] ;  /* 0x0000001404170981 */ /* 0x000728000c1e1100 */
[----:B--2---:R2:W-:Y:S02]  /*12730*/  STL [R1+0x1ea0], R24 ;  /* 0x001ea01801007387 */ /* 0x0045e40000100800 */
[----:B--2---:R-:W-:-:S04]  /*12740*/  IADD3 R24, P6, PT, R42, R13, RZ ;  /* 0x0000000d2a187210 */ /* 0x004fc80007fde0ff */
[----:B------:R-:W-:Y:S01]  /*12750*/  LEA.HI.X.SX32 R25, R42, R12, 0x1, P6 ;  /* 0x0000000c2a197211 */ /* 0x000fe200030f0eff */
[----:B------:R2:W-:Y:S01]  /*12760*/  STL [R1+0xf14], R5 ;  /* 0x000f140501007387 */ /* 0x0005e20000100800 */
[----:B---3--:R-:W-:-:S03]  /*12770*/  @P0 IMAD.MOV.U32 R4, RZ, RZ, R24 ;  /* 0x000000ffff040224 */ /* 0x008fc600078e0018 */
[----:B--2---:R-:W-:-:S05]  /*12780*/  @P0 IMAD.MOV.U32 R5, RZ, RZ, R25 ;  /* 0x000000ffff050224 */ /* 0x004fca00078e0019 */
[----:B------:R2:W3:Y:S01]  /*12790*/  @P0 LDG.E.U8 R72, desc[UR20][R4.64] ;  /* 0x0000001404480981 */ /* 0x0004e2000c1e1100 */
[----:B------:R-:W-:Y:S01]  /*127a0*/  IMAD R41, R41, UR5, RZ ;  /* 0x0000000529297c24 */ /* 0x000fe2000f8e02ff */
[----:B------:R-:W-:Y:S01]  /*127b0*/  SEL R40, R14, R40, !P1 ;  /* 0x000000280e287207 */ /* 0x000fe20004800000 */
[----:B------:R-:W0:Y:S01]  /*127c0*/  LDCU UR5, c[0x0][0x3b0] ;  /* 0x00007600ff0577ac */ /* 0x000e220008000800 */
[----:B------:R-:W-:Y:S04]  /*127d0*/  STL [R1+0x195c], R24 ;  /* 0x00195c1801007387 */ /* 0x000fe80000100800 */
[----:B------:R-:W3:Y:S04]  /*127e0*/  LDL.LU R26, [R1+0x2b98] ;  /* 0x002b9800011a7983 */ /* 0x000ee80000300800 */
[----:B------:R0:W-:Y:S04]  /*127f0*/  STL [R1+0x1958], R25 ;  /* 0x0019581901007387 */ /* 0x0001e80000100800 */
[----:B----4-:R4:W-:Y:S01]  /*12800*/  STL [R1+0x1e84], R23 ;  /* 0x001e841701007387 */ /* 0x0109e20000100800 */
[----:B-1----:R-:W-:Y:S01]  /*12810*/  IMAD R40, R40, UR6, RZ ;  /* 0x0000000628287c24 */ /* 0x002fe2000f8e02ff */
[----:B------:R-:W-:Y:S01]  /*12820*/  PRMT R8, RZ, 0x7610, R8 ;  /* 0x00007610ff087816 */ /* 0x000fe20000000008 */
[----:B------:R-:W1:Y:S01]  /*12830*/  LDCU UR6, c[0x0][0x3b0] ;  /* 0x00007600ff0677ac */ /* 0x000e620008000800 */
[----:B0-----:R-:W3:Y:S01]  /*12840*/  LDL.LU R25, [R1+0x2b94] ;  /* 0x002b940001197983 */ /* 0x001ee20000300800 */
[----:B----4-:R-:W-:-:S03]  /*12850*/  IADD3 R23, P6, PT, R41, R13, RZ ;  /* 0x0000000d29177210 */ /* 0x010fc60007fde0ff */
[----:B------:R-:W4:Y:S01]  /*12860*/  LDL.LU R24, [R1+0x2b90] ;  /* 0x002b900001187983 */ /* 0x000f220000300800 */
[----:B--2---:R-:W-:-:S03]  /*12870*/  LEA.HI.X.SX32 R4, R41, R12, 0x1, P6 ;  /* 0x0000000c29047211 */ /* 0x004fc600030f0eff */
[----:B------:R-:W-:Y:S04]  /*12880*/  STL [R1+0x1950], R23 ;  /* 0x0019501701007387 */ /* 0x000fe80000100800 */
[----:B------:R0:W-:Y:S01]  /*12890*/  STL [R1+0xf18], R4 ;  /* 0x000f180401007387 */ /* 0x0001e20000100800 */
[----:B------:R-:W-:Y:S01]  /*128a0*/  @P0 IMAD.MOV.U32 R5, RZ, RZ, R4 ;  /* 0x000000ffff050224 */ /* 0x000fe200078e0004 */
[----:B------:R-:W-:Y:S01]  /*128b0*/  PRMT R49, RZ, 0x7610, R49 ;  /* 0x00007610ff317816 */ /* 0x000fe20000000031 */
[----:B0-----:R-:W-:-:S05]  /*128c0*/  @P0 IMAD.MOV.U32 R4, RZ, RZ, R23 ;  /* 0x000000ffff040224 */ /* 0x001fca00078e0017 */
[----:B------:R0:W2:Y:S04]  /*128d0*/  @P0 LDG.E.U8 R8, desc[UR20][R4.64] ;  /* 0x0000001404080981 */ /* 0x0000a8000c1e1100 */
[----:B---3--:R3:W-:Y:S01]  /*128e0*/  STL [R1+0x1f14], R72 ;  /* 0x001f144801007387 */ /* 0x0087e20000100800 */
[----:B------:R-:W-:-:S03]  /*128f0*/  SEL R39, R14, R39, !P1 ;  /* 0x000000270e277207 */ /* 0x000fc60004800000 */
[----:B------:R-:W4:Y:S01]  /*12900*/  LDL.LU R23, [R1+0x2b8c] ;  /* 0x002b8c0001177983 */ /* 0x000f220000300800 */
[----:B---3--:R-:W-:-:S04]  /*12910*/  IADD3 R72, P6, PT, R40, R13, RZ ;  /* 0x0000000d28487210 */ /* 0x008fc80007fde0ff */
[----:B0-----:R-:W-:Y:S01]  /*12920*/  LEA.HI.X.SX32 R5, R40, R12, 0x1, P6 ;  /* 0x0000000c28057211 */ /* 0x001fe200030f0eff */
[----:B------:R-:W-:-:S05]  /*12930*/  @P0 IMAD.MOV.U32 R4, RZ, RZ, R72 ;  /* 0x000000ffff040224 */ /* 0x000fca00078e0048 */
[----:B------:R0:W3:Y:S01]  /*12940*/  @P0 LDG.E.U8 R49, desc[UR20][R4.64] ;  /* 0x0000001404310981 */ /* 0x0000e2000c1e1100 */
[----:B------:R-:W-:Y:S01]  /*12950*/  IMAD R39, R39, UR13, RZ ;  /* 0x0000000d27277c24 */ /* 0x000fe2000f8e02ff */
[----:B------:R-:W-:Y:S01]  /*12960*/  PRMT R7, RZ, 0x7610, R7 ;  /* 0x00007610ff077816 */ /* 0x000fe20000000007 */
[----:B------:R-:W0:Y:S01]  /*12970*/  LDCU UR13, c[0x0][0x3b0] ;  /* 0x00007600ff0d77ac */ /* 0x000e220008000800 */
[----:B------:R-:W-:Y:S04]  /*12980*/  STL [R1+0x194c], R72 ;  /* 0x00194c4801007387 */ /* 0x000fe80000100800 */
[----:B------:R-:W-:Y:S04]  /*12990*/  STL [R1+0xf1c], R5 ;  /* 0x000f1c0501007387 */ /* 0x000fe80000100800 */
[----:B--2---:R2:W-:Y:S02]  /*129a0*/  STL [R1+0x1f10], R8 ;  /* 0x001f100801007387 */ /* 0x0045e40000100800 */
[----:B--2---:R-:W-:-:S05]  /*129b0*/  IADD3 R8, P6, PT, R39, R13, RZ ;  /* 0x0000000d27087210 */ /* 0x004fca0007fde0ff */
[----:B------:R-:W-:Y:S01]  /*129c0*/  STL [R1+0xf24], R8 ;  /* 0x000f240801007387 */ /* 0x000fe20000100800 */
[----:B0-----:R-:W-:-:S03]  /*129d0*/  @P0 IMAD.MOV.U32 R4, RZ, RZ, R8 ;  /* 0x000000ffff040224 */ /* 0x001fc600078e0008 */
[----:B---3--:R0:W-:Y:S02]  /*129e0*/  STL [R1+0x1f0c], R49 ;  /* 0x001f0c3101007387 */ /* 0x0081e40000100800 */
[----:B0-----:R-:W-:-:S05]  /*129f0*/  LEA.HI.X.SX32 R49, R39, R12, 0x1, P6 ;  /* 0x0000000c27317211 */ /* 0x001fca00030f0eff */
[----:B------:R-:W-:-:S05]  /*12a00*/  @P0 IMAD.MOV.U32 R5, RZ, RZ, R49 ;  /* 0x000000ffff050224 */ /* 0x000fca00078e0031 */
[----:B------:R0:W2:Y:S01]  /*12a10*/  @P0 LDG.E.U8 R7, desc[UR20][R4.64] ;  /* 0x0000001404070981 */ /* 0x0000a2000c1e1100 */
[----:B------:R-:W-:-:S05]  /*12a20*/  SEL R38, R14, R38, !P1 ;  /* 0x000000260e267207 */ /* 0x000fca0004800000 */
[----:B------:R-:W-:Y:S01]  /*12a30*/  IMAD R38, R38, UR5, RZ ;  /* 0x0000000526267c24 */ /* 0x000fe2000f8e02ff */
[----:B------:R-:W-:Y:S01]  /*12a40*/  SEL R37, R14, R37, !P1 ;  /* 0x000000250e257207 */ /* 0x000fe20004800000 */
[----:B------:R3:W-:Y:S01]  /*12a50*/  STL [R1+0xf20], R49 ;  /* 0x000f203101007387 */ /* 0x0007e20000100800 */
[----:B------:R-:W-:Y:S01]  /*12a60*/  PRMT R20, RZ, 0x7610, R20 ;  /* 0x00007610ff147816 */ /* 0x000fe20000000014 */
[----:B------:R-:W-:Y:S01]  /*12a70*/  IMAD.MOV.U32 R8, RZ, RZ, R22 ;  /* 0x000000ffff087224 */ /* 0x000fe200078e0016 */
[C---:B------:R-:W-:Y:S01]  /*12a80*/  IADD3 R72, P6, PT, R38.reuse, R13, RZ ;  /* 0x0000000d26487210 */ /* 0x040fe20007fde0ff */
[----:B-1----:R-:W-:Y:S01]  /*12a90*/  IMAD R37, R37, UR6, RZ ;  /* 0x0000000625257c24 */ /* 0x002fe2000f8e02ff */
[----:B------:R-:W-:Y:S01]  /*12aa0*/  PRMT R83, RZ, 0x7610, R83 ;  /* 0x00007610ff537816 */ /* 0x000fe20000000053 */
[----:B------:R-:W1:Y:S01]  /*12ab0*/  LDCU UR5, c[0x0][0x3b0] ;  /* 0x00007600ff0577ac */ /* 0x000e620008000800 */
[----:B0-----:R-:W-:Y:S01]  /*12ac0*/  LEA.HI.X.SX32 R4, R38, R12, 0x1, P6 ;  /* 0x0000000c26047211 */ /* 0x001fe200030f0eff */
[----:B------:R-:W-:Y:S01]  /*12ad0*/  STL [R1+0xf2c], R72 ;  /* 0x000f2c4801007387 */ /* 0x000fe20000100800 */
[C---:B------:R-:W-:Y:S01]  /*12ae0*/  SEL R36, R14.reuse, R36, !P1 ;  /* 0x000000240e247207 */ /* 0x040fe20004800000 */
[----:B---3--:R-:W-:Y:S01]  /*12af0*/  IMAD.MOV.U32 R49, RZ, RZ, R9 ;  /* 0x000000ffff317224 */ /* 0x008fe200078e0009 */
[----:B------:R-:W-:Y:S01]  /*12b00*/  SEL R35, R14, R35, !P1 ;  /* 0x000000230e237207 */ /* 0x000fe20004800000 */
[----:B------:R-:W-:Y:S01]  /*12b10*/  @P0 IMAD.MOV.U32 R5, RZ, RZ, R4 ;  /* 0x000000ffff050224 */ /* 0x000fe200078e0004 */
[----:B------:R-:W-:Y:S01]  /*12b20*/  PRMT R88, RZ, 0x7610, R88 ;  /* 0x00007610ff587816 */ /* 0x000fe20000000058 */
[----:B------:R-:W0:Y:S01]  /*12b30*/  LDCU UR6, c[0x0][0x3b0] ;  /* 0x00007600ff0677ac */ /* 0x000e220008000800 */
[----:B--2---:R2:W-:Y:S04]  /*12b40*/  STL [R1+0x1f04], R7 ;  /* 0x001f040701007387 */ /* 0x0045e80000100800 */
[----:B------:R3:W-:Y:S01]  /*12b50*/  STL [R1+0xf28], R4 ;  /* 0x000f280401007387 */ /* 0x0007e20000100800 */
[----:B--2---:R-:W-:-:S02]  /*12b60*/  IMAD.MOV.U32 R7, RZ, RZ, R17 ;  /* 0x000000ffff077224 */ /* 0x004fc400078e0011 */
[----:B------:R-:W-:Y:S01]  /*12b70*/  IMAD.MOV.U32 R17, RZ, RZ, R21 ;  /* 0x000000ffff117224 */ /* 0x000fe200078e0015 */
[----:B------:R-:W-:Y:S01]  /*12b80*/  IADD3 R21, P6, PT, R37, R13, RZ ;  /* 0x0000000d25157210 */ /* 0x000fe20007fde0ff */
[----:B---3--:R-:W-:-:S03]  /*12b90*/  @P0 IMAD.MOV.U32 R4, RZ, RZ, R72 ;  /* 0x000000ffff040224 */ /* 0x008fc600078e0048 */
[----:B------:R-:W-:Y:S02]  /*12ba0*/  LEA.HI.X.SX32 R22, R37, R12, 0x1, P6 ;  /* 0x0000000c25167211 */ /* 0x000fe400030f0eff */
[----:B------:R2:W3:Y:S02]  /*12bb0*/  @P0 LDG.E.U8 R20, desc[UR20][R4.64] ;  /* 0x0000001404140981 */ /* 0x0004e4000c1e1100 */
[----:B--2---:R-:W-:Y:S02]  /*12bc0*/  @P0 IMAD.MOV.U32 R4, RZ, RZ, R21 ;  /* 0x000000ffff040224 */ /* 0x004fe400078e0015 */
[----:B------:R-:W-:-:S05]  /*12bd0*/  @P0 IMAD.MOV.U32 R5, RZ, RZ, R22 ;  /* 0x000000ffff050224 */ /* 0x000fca00078e0016 */
[----:B------:R2:W4:Y:S01]  /*12be0*/  @P0 LDG.E.U8 R83, desc[UR20][R4.64] ;  /* 0x0000001404530981 */ /* 0x000522000c1e1100 */
[----:B------:R-:W-:Y:S01]  /*12bf0*/  IMAD R36, R36, UR15, RZ ;  /* 0x0000000f24247c24 */ /* 0x000fe2000f8e02ff */
[----:B------:R-:W-:Y:S01]  /*12c00*/  PRMT R51, RZ, 0x7610, R51 ;  /* 0x00007610ff337816 */ /* 0x000fe20000000033 */
[----:B------:R-:W-:Y:S01]  /*12c10*/  IMAD.MOV.U32 R9, RZ, RZ, R19 ;  /* 0x000000ffff097224 */ /* 0x000fe200078e0013 */
[----:B------:R-:W-:Y:S01]  /*12c20*/  STL [R1+0x1940], R21 ;  /* 0x0019401501007387 */ /* 0x000fe20000100800 */
[----:B------:R-:W-:Y:S01]  /*12c30*/  IMAD R35, R35, UR13, RZ ;  /* 0x0000000d23237c24 */ /* 0x000fe2000f8e02ff */
[----:B------:R-:W-:Y:S01]  /*12c40*/  IADD3 R19, P6, PT, R36, R13, RZ ;  /* 0x0000000d24137210 */ /* 0x000fe20007fde0ff */
[----:B------:R-:W0:Y:S01]  /*12c50*/  LDCU UR13, c[0x0][0x3b0] ;  /* 0x00007600ff0d77ac */ /* 0x000e220008000800 */
[----:B------:R0:W-:Y:S01]  /*12c60*/  STL [R1+0x193c], R22 ;  /* 0x00193c1601007387 */ /* 0x0001e20000100800 */
[C---:B------:R-:W-:Y:S02]  /*12c70*/  SEL R34, R14.reuse, R34, !P1 ;  /* 0x000000220e227207 */ /* 0x040fe40004800000 */
[----:B------:R-:W-:Y:S01]  /*12c80*/  SEL R33, R14, R33, !P1 ;  /* 0x000000210e217207 */ /* 0x000fe20004800000 */
[----:B------:R-:W-:Y:S01]  /*12c90*/  STL [R1+0x1944], R19 ;  /* 0x0019441301007387 */ /* 0x000fe20000100800 */
[----:B--2---:R-:W-:Y:S01]  /*12ca0*/  @P0 IMAD.MOV.U32 R4, RZ, RZ, R19 ;  /* 0x000000ffff040224 */ /* 0x004fe200078e0013 */
[----:B------:R-:W-:Y:S01]  /*12cb0*/  PRMT R11, RZ, 0x7610, R11 ;  /* 0x00007610ff0b7816 */ /* 0x000fe2000000000b */
[----:B------:R-:W2:Y:S01]  /*12cc0*/  LDCU UR15, c[0x0][0x3b0] ;  /* 0x00007600ff0f77ac */ /* 0x000ea20008000800 */
[----:B---3--:R3:W-:Y:S04]  /*12cd0*/  STL [R1+0x1f00], R20 ;  /* 0x001f001401007387 */ /* 0x0087e80000100800 */
[----:B0-----:R-:W2:Y:S04]  /*12ce0*/  LDL.LU R22, [R1+0x2b88] ;  /* 0x002b880001167983 */ /* 0x001ea80000300800 */
[----:B------:R-:W2:Y:S01]  /*12cf0*/  LDL.LU R21, [R1+0x2b84] ;  /* 0x002b840001157983 */ /* 0x000ea20000300800 */
[----:B---3--:R-:W-:-:S02]  /*12d00*/  LEA.HI.X.SX32 R20, R36, R12, 0x1, P6 ;  /* 0x0000000c24147211 */ /* 0x008fc400030f0eff */
[----:B------:R-:W-:-:S03]  /*12d10*/  IADD3 R72, P6, PT, R35, R13, RZ ;  /* 0x0000000d23487210 */ /* 0x000fc60007fde0ff */
[----:B------:R-:W-:Y:S01]  /*12d20*/  STL [R1+0x1934], R20 ;  /* 0x0019341401007387 */ /* 0x000fe20000100800 */
[----:B------:R-:W-:-:S03]  /*12d30*/  @P0 IMAD.MOV.U32 R5, RZ, RZ, R20 ;  /* 0x000000ffff050224 */ /* 0x000fc600078e0014 */
[----:B------:R-:W-:Y:S04]  /*12d40*/  STL [R1+0x1938], R72 ;  /* 0x0019384801007387 */ /* 0x000fe80000100800 */
[----:B----4-:R0:W-:Y:S04]  /*12d50*/  STL [R1+0x1ef8], R83 ;  /* 0x001ef85301007387 */ /* 0x0101e80000100800 */
[----:B------:R3:W4:Y:S01]  /*12d60*/  @P0 LDG.E.U8 R88, desc[UR20][R4.64] ;  /* 0x0000001404580981 */ /* 0x000722000c1e1100 */
[----:B0-----:R-:W-:Y:S01]  /*12d70*/  LEA.HI.X.SX32 R83, R35, R12, 0x1, P6 ;  /* 0x0000000c23537211 */ /* 0x001fe200030f0eff */
[----:B---3--:R-:W-:-:S04]  /*12d80*/  @P0 IMAD.MOV.U32 R4, RZ, RZ, R72 ;  /* 0x000000ffff040224 */ /* 0x008fc800078e0048 */
[----:B------:R-:W-:-:S05]  /*12d90*/  @P0 IMAD.MOV.U32 R5, RZ, RZ, R83 ;  /* 0x000000ffff050224 */ /* 0x000fca00078e0053 */
[----:B------:R0:W3:Y:S01]  /*12da0*/  @P0 LDG.E.U8 R51, desc[UR20][R4.64] ;  /* 0x0000001404330981 */ /* 0x0000e2000c1e1100 */
[----:B------:R-:W-:Y:S01]  /*12db0*/  ISETP.GT.U32.AND P6, PT, R15, R55, PT ;  /* 0x000000370f00720c */ /* 0x000fe20003fc4070 */
[----:B-1----:R-:W-:Y:S01]  /*12dc0*/  IMAD R34, R34, UR5, RZ ;  /* 0x0000000522227c24 */ /* 0x002fe2000f8e02ff */
[----:B------:R-:W-:Y:S01]  /*12dd0*/  PRMT R52, RZ, 0x7610, R52 ;  /* 0x00007610ff347816 */ /* 0x000fe20000000034 */
[----:B------:R-:W-:Y:S01]  /*12de0*/  IMAD R33, R33, UR6, RZ ;  /* 0x0000000621217c24 */ /* 0x000fe2000f8e02ff */
[----:B------:R-:W-:Y:S01]  /*12df0*/  STL [R1+0xf30], R83 ;  /* 0x000f305301007387 */ /* 0x000fe20000100800 */
[C---:B------:R-:W-:Y:S01]  /*12e00*/  SEL R32, R14.reuse, R32, !P1 ;  /* 0x000000200e207207 */ /* 0x040fe20004800000 */
[----:B------:R-:W1:Y:S02]  /*12e10*/  LDCU UR5, c[0x0][0x3b0] ;  /* 0x00007600ff0577ac */ /* 0x000e640008000800 */
[----:B------:R-:W2:Y:S01]  /*12e20*/  LDL.LU R20, [R1+0x2b80] ;  /* 0x002b800001147983 */ /* 0x000ea20000300800 */
[----:B------:R-:W-:Y:S01]  /*12e30*/  SEL R31, R14, R31, !P1 ;  /* 0x0000001f0e1f7207 */ /* 0x000fe20004800000 */
[----:B------:R-:W1:Y:S02]  /*12e40*/  LDCU UR6, c[0x0][0x3b0] ;  /* 0x00007600ff0677ac */ /* 0x000e640008000800 */
[----:B------:R-:W2:Y:S01]  /*12e50*/  LDL.LU R19, [R1+0x2b7c] ;  /* 0x002b7c0001137983 */ /* 0x000ea20000300800 */
[----:B------:R-:W-:Y:S01]  /*12e60*/  @!P6 IMAD.IADD R55, R55, 0x1, -R15 ;  /* 0x000000013737e824 */ /* 0x000fe200078e0a0f */
[----:B0-----:R-:W-:-:S04]  /*12e70*/  IADD3 R4, P6, PT, R34, R13, RZ ;  /* 0x0000000d22047210 */ /* 0x001fc80007fde0ff */
[----:B------:R-:W-:Y:S02]  /*12e80*/  LEA.HI.X.SX32 R5, R34, R12, 0x1, P6 ;  /* 0x0000000c22057211 */ /* 0x000fe400030f0eff */
[----:B------:R-:W-:-:S03]  /*12e90*/  IADD3 R72, P6, PT, R33, R13, RZ ;  /* 0x0000000d21487210 */ /* 0x000fc60007fde0ff */
[----:B------:R0:W2:Y:S04]  /*12ea0*/  @P0 LDG.E.U8 R11, desc[UR20][R4.64] ;  /* 0x00000014040b0981 */ /* 0x0000a8000c1e1100 */
[----:B---3--:R-:W-:Y:S04]  /*12eb0*/  STL [R1+0x1df4], R51 ;  /* 0x001df43301007387 */ /* 0x008fe80000100800 */
[----:B------:R0:W-:Y:S04]  /*12ec0*/  STL [R1+0xf38], R4 ;  /* 0x000f380401007387 */ /* 0x0001e80000100800 */
[----:B------:R3:W-:Y:S01]  /*12ed0*/  STL [R1+0xf34], R5 ;  /* 0x000f340501007387 */ /* 0x0007e20000100800 */
[----:B0-----:R-:W-:Y:S01]  /*12ee0*/  @P0 IMAD.MOV.U32 R4, RZ, RZ, R72 ;  /* 0x000000ffff040224 */ /* 0x001fe200078e0048 */
[----:B---3--:R-:W-:-:S05]  /*12ef0*/  LEA.HI.X.SX32 R5, R33, R12, 0x1, P6 ;  /* 0x0000000c21057211 */ /* 0x008fca00030f0eff */
[----:B------:R0:W3:Y:S01]  /*12f00*/  @P0 LDG.E.U8 R52, desc[UR20][R4.64] ;  /* 0x0000001404340981 */ /* 0x0000e2000c1e1100 */
[----:B------:R-:W-:Y:S01]  /*12f10*/  IMAD R32, R32, UR13, RZ ;  /* 0x0000000d20207c24 */ /* 0x000fe2000f8e02ff */
[----:B------:R-:W-:Y:S01]  /*12f20*/  PRMT R58, RZ, 0x7610, R58 ;  /* 0x00007610ff3a7816 */ /* 0x000fe2000000003a */
[----:B--2---:R-:W-:Y:S01]  /*12f30*/  IMAD R31, R31, UR15, RZ ;  /* 0x0000000f1f1f7c24 */ /* 0x004fe2000f8e02ff */
[----:B----4-:R2:W-:Y:S01]  /*12f40*/  STL [R1+0x1e04], R88 ;  /* 0x001e045801007387 */ /* 0x0105e20000100800 */
[----:B------:R-:W-:Y:S01]  /*12f50*/  IMAD.MOV.U32 R51, RZ, RZ, R10 ;  /* 0x000000ffff337224 */ /* 0x000fe200078e000a */
[C---:B------:R-:W-:Y:S01]  /*12f60*/  IADD3 R83, P6, PT, R32.reuse, R13, RZ ;  /* 0x0000000d20537210 */ /* 0x040fe20007fde0ff */
[----:B------:R-:W-:Y:S01]  /*12f70*/  IMAD.MOV.U32 R10, RZ, RZ, R18 ;  /* 0x000000ffff0a7224 */ /* 0x000fe200078e0012 */
[----:B------:R-:W-:Y:S01]  /*12f80*/  PRMT R63, RZ, 0x7610, R63 ;  /* 0x00007610ff3f7816 */ /* 0x000fe2000000003f */
[----:B------:R-:W4:Y:S01]  /*12f90*/  LDCU UR13, c[0x0][0x3b0] ;  /* 0x00007600ff0d77ac */ /* 0x000f220008000800 */
[----:B------:R-:W-:-:S02]  /*12fa0*/  LEA.HI.X.SX32 R18, R32, R12, 0x1, P6 ;  /* 0x0000000c20127211 */ /* 0x000fc400030f0eff */
[----:B------:R-:W-:Y:S01]  /*12fb0*/  SEL R30, R14, R30, !P1 ;  /* 0x0000001e0e1e7207 */ /* 0x000fe20004800000 */
[----:B------:R-:W0:Y:S01]  /*12fc0*/  LDCU UR15, c[0x0][0x3b0] ;  /* 0x00007600ff0f77ac */ /* 0x000e220008000800 */
[----:B--2---:R-:W2:Y:S04]  /*12fd0*/  LDL R88, [R1+0x1f88] ;  /* 0x001f880001587983 */ /* 0x004ea80000100800 */
[----:B------:R-:W-:Y:S04]  /*12fe0*/  STL [R1+0x1930], R72 ;  /* 0x0019304801007387 */ /* 0x000fe80000100800 */
[----:B------:R-:W-:Y:S04]  /*12ff0*/  STL [R1+0xf3c], R5 ;  /* 0x000f3c0501007387 */ /* 0x000fe80000100800 */
[----:B------:R-:W-:Y:S04]  /*13000*/  STL [R1+0x1928], R83 ;  /* 0x0019285301007387 */ /* 0x000fe80000100800 */
[----:B------:R0:W-:Y:S04]  /*13010*/  STL [R1+0x1ef4], R11 ;  /* 0x001ef40b01007387 */ /* 0x0001e80000100800 */
[----:B------:R1:W-:Y:S01]  /*13020*/  STL [R1+0xf40], R18 ;  /* 0x000f401201007387 */ /* 0x0003e20000100800 */
[----:B0-----:R-:W-:Y:S01]  /*13030*/  IADD3 R11, P6, PT, R31, R13, RZ ;  /* 0x0000000d1f0b7210 */ /* 0x001fe20007fde0ff */
[----:B------:R-:W-:-:S04]  /*13040*/  @P0 IMAD.MOV.U32 R4, RZ, RZ, R83 ;  /* 0x000000ffff040224 */ /* 0x000fc800078e0053 */
[----:B------:R-:W-:Y:S01]  /*13050*/  STL [R1+0x192c], R11 ;  /* 0x00192c0b01007387 */ /* 0x000fe20000100800 */
[----:B------:R-:W-:-:S05]  /*13060*/  @P0 IMAD.MOV.U32 R5, RZ, RZ, R18 ;  /* 0x000000ffff050224 */ /* 0x000fca00078e0012 */
[----:B------:R0:W2:Y:S02]  /*13070*/  @P0 LDG.E.U8 R58, desc[UR20][R4.64] ;  /* 0x00000014043a0981 */ /* 0x0000a4000c1e1100 */
[----:B0-----:R-:W-:Y:S02]  /*13080*/  @P0 IMAD.MOV.U32 R4, RZ, RZ, R11 ;  /* 0x000000ffff040224 */ /* 0x001fe400078e000b */
[----:B---3--:R0:W-:Y:S01]  /*13090*/  STL [R1+0x1ef0], R52 ;  /* 0x001ef03401007387 */ /* 0x0081e20000100800 */
[----:B-1----:R-:W-:Y:S01]  /*130a0*/  IMAD R30, R30, UR5, RZ ;  /* 0x000000051e1e7c24 */ /* 0x002fe2000f8e02ff */
[----:B------:R-:W-:Y:S01]  /*130b0*/  SEL R29, R14, R29, !P1 ;  /* 0x0000001d0e1d7207 */ /* 0x000fe20004800000 */
[----:B------:R-:W1:Y:S01]  /*130c0*/  LDCU UR5, c[0x0][0x3b0] ;  /* 0x00007600ff0577ac */ /* 0x000e620008000800 */
[----:B------:R-:W3:Y:S01]  /*130d0*/  LDL.LU R18, [R1+0x2b78] ;  /* 0x002b780001127983 */ /* 0x000ee20000300800 */
[----:B0-----:R-:W-:Y:S02]  /*130e0*/  IMAD.MOV.U32 R52, RZ, RZ, R49 ;  /* 0x000000ffff347224 */ /* 0x001fe400078e0031 */
[----:B------:R-:W-:-:S02]  /*130f0*/  IMAD.MOV.U32 R49, RZ, RZ, R7 ;  /* 0x000000ffff317224 */ /* 0x000fc400078e0007 */
[----:B------:R-:W-:Y:S02]  /*13100*/  IMAD.MOV.U32 R7, RZ, RZ, R8 ;  /* 0x000000ffff077224 */ /* 0x000fe400078e0008 */
[----:B------:R-:W-:Y:S01]  /*13110*/  IMAD.MOV.U32 R8, RZ, RZ, R17 ;  /* 0x000000ffff087224 */ /* 0x000fe200078e0011 */
[----:B------:R-:W-:-:S05]  /*13120*/  LEA.HI.X.SX32 R17, R31, R12, 0x1, P6 ;  /* 0x0000000c1f117211 */ /* 0x000fca00030f0eff */
[----:B------:R-:W-:-:S05]  /*13130*/  @P0 IMAD.MOV.U32 R5, RZ, RZ, R17 ;  /* 0x000000ffff050224 */ /* 0x000fca00078e0011 */
[----:B------:R0:W3:Y:S01]  /*13140*/  @P0 LDG.E.U8 R63, desc[UR20][R4.64] ;  /* 0x00000014043f0981 */ /* 0x0000e2000c1e1100 */
[C---:B------:R-:W-:Y:S01]  /*13150*/  IADD3 R72, P6, PT, R30.reuse, R13, RZ ;  /* 0x0000000d1e487210 */ /* 0x040fe20007fde0ff */
[----:B------:R-:W-:Y:S01]  /*13160*/  IMAD R29, R29, UR16, RZ ;  /* 0x000000101d1d7c24 */ /* 0x000fe2000f8e02ff */
[----:B------:R-:W-:Y:S01]  /*13170*/  PRMT R67, RZ, 0x7610, R67 ;  /* 0x00007610ff437816 */ /* 0x000fe20000000043 */
[----:B------:R1:W-:Y:S01]  /*13180*/  STL [R1+0x1920], R17 ;  /* 0x0019201101007387 */ /* 0x0003e20000100800 */
[----:B------:R-:W-:Y:S01]  /*13190*/  LEA.HI.X.SX32 R83, R30, R12, 0x1, P6 ;  /* 0x0000000c1e537211 */ /* 0x000fe200030f0eff */
[----:B------:R-:W1:Y:S02]  /*131a0*/  LDCU UR16, c[0x0][0x3b0] ;  /* 0x00007600ff1077ac */ /* 0x000e640008000800 */
[----:B------:R-:W-:Y:S01]  /*131b0*/  STL [R1+0x1924], R72 ;  /* 0x0019244801007387 */ /* 0x000fe20000100800 */
[----:B0-----:R-:W-:Y:S02]  /*131c0*/  @P0 IMAD.MOV.U32 R4, RZ, RZ, R72 ;  /* 0x000000ffff040224 */ /* 0x001fe400078e0048 */
[----:B------:R-:W-:-:S05]  /*131d0*/  @P0 IMAD.MOV.U32 R5, RZ, RZ, R83 ;  /* 0x000000ffff050224 */ /* 0x000fca00078e0053 */
[----:B------:R0:W4:Y:S04]  /*131e0*/  @P0 LDG.E.U8 R67, desc[UR20][R4.64] ;  /* 0x0000001404430981 */ /* 0x000128000c1e1100 */
[----:B--2---:R2:W-:Y:S04]  /*131f0*/  STL [R1+0x1eec], R58 ;  /* 0x001eec3a01007387 */ /* 0x0045e80000100800 */
[----:B-1----:R-:W4:Y:S04]  /*13200*/  LDL.LU R17, [R1+0x2b74] ;  /* 0x002b740001117983 */ /* 0x002f280000300800 */
[----:B------:R-:W4:Y:S01]  /*13210*/  LDL.LU R11, [R1+0x2b70] ;  /* 0x002b7000010b7983 */ /* 0x000f220000300800 */
[----:B--2---:R-:W-:-:S03]  /*13220*/  IADD3 R58, P6, PT, R29, R13, RZ ;  /* 0x0000000d1d3a7210 */ /* 0x004fc60007fde0ff */
[----:B------:R-:W-:Y:S04]  /*13230*/  STL [R1+0xf44], R83 ;  /* 0x000f445301007387 */ /* 0x000fe80000100800 */
[----:B------:R-:W-:Y:S01]  /*13240*/  STL [R1+0x191c], R58 ;  /* 0x00191c3a01007387 */ /* 0x000fe20000100800 */
[----:B0-----:R-:W-:-:S03]  /*13250*/  @P0 IMAD.MOV.U32 R4, RZ, RZ, R58 ;  /* 0x000000ffff040224 */ /* 0x001fc600078e003a */
[----:B---3--:R0:W-:Y:S02]  /*13260*/  STL [R1+0x1ee8], R63 ;  /* 0x001ee83f01007387 */ /* 0x0081e40000100800 */
[----:B0-----:R-:W-:Y:S02]  /*13270*/  LEA.HI.X.SX32 R63, R29, R12, 0x1, P6 ;  /* 0x0000000c1d3f7211 */ /* 0x001fe400030f0eff */
[----:B------:R-:W-:-:S03]  /*13280*/  PRMT R29, RZ, 0x7610, R29 ;  /* 0x00007610ff1d7816 */ /* 0x000fc6000000001d */
[----:B------:R-:W-:-:S05]  /*13290*/  @P0 IMAD.MOV.U32 R5, RZ, RZ, R63 ;  /* 0x000000ffff050224 */ /* 0x000fca00078e003f */
[----:B------:R0:W2:Y:S01]  /*132a0*/  @P0 LDG.E.U8 R29, desc[UR20][R4.64] ;  /* 0x00000014041d0981 */ /* 0x0000a2000c1e1100 */
[----:B------:R-:W-:Y:S02]  /*132b0*/  ISETP.GE.AND P6, PT, R88, RZ, PT ;  /* 0x000000ff5800720c */ /* 0x000fe40003fc6270 */
[C---:B------:R-:W-:Y:S01]  /*132c0*/  SEL R28, R14.reuse, R28, !P1 ;  /* 0x0000001c0e1c7207 */ /* 0x040fe20004800000 */
[----:B------:R1:W-:Y:S01]  /*132d0*/  STL [R1+0xf48], R63 ;  /* 0x000f483f01007387 */ /* 0x0003e20000100800 */
[----:B0-----:R-:W-:-:S03]  /*132e0*/  SEL R4, R14, R27, !P1 ;  /* 0x0000001b0e047207 */ /* 0x001fc60004800000 */
[----:B------:R-:W-:Y:S01]  /*132f0*/  IMAD R5, R28, UR5, RZ ;  /* 0x000000051c057c24 */ /* 0x000fe2000f8e02ff */
[----:B------:R-:W-:Y:S02]  /*13300*/  PRMT R6, RZ, 0x7610, R6 ;  /* 0x00007610ff067816 */ /* 0x000fe40000000006 */
[----:B------:R-:W-:Y:S01]  /*13310*/  SEL R26, R14, R26, !P1 ;  /* 0x0000001a0e1a7207 */ /* 0x000fe20004800000 */
[----:B------:R-:W-:Y:S01]  /*13320*/  IMAD R4, R4, UR6, RZ ;  /* 0x0000000604047c24 */ /* 0x000fe2000f8e02ff */
[----:B------:R-:W-:Y:S01]  /*13330*/  PRMT R48, RZ, 0x7610, R48 ;  /* 0x00007610ff307816 */ /* 0x000fe20000000030 */
[----:B-1----:R-:W-:Y:S01]  /*13340*/  IMAD.MOV.U32 R63, RZ, RZ, R49 ;  /* 0x000000ffff3f7224 */ /* 0x002fe200078e0031 */
[----:B------:R-:W-:Y:S01]  /*13350*/  PRMT R80, RZ, 0x7610, R80 ;  /* 0x00007610ff507816 */ /* 0x000fe20000000050 */
[----:B----4-:R-:W-:Y:S01]  /*13360*/  IMAD R26, R26, UR13, RZ ;  /* 0x0000000d1a1a7c24 */ /* 0x010fe2000f8e02ff */
[----:B------:R-:W0:Y:S01]  /*13370*/  LDCU UR5, c[0x0][0x3b0] ;  /* 0x00007600ff0577ac */ /* 0x000e220008000800 */
[----:B------:R-:W-:-:S02]  /*13380*/  IMAD.MOV.U32 R58, RZ, RZ, R8 ;  /* 0x000000ffff3a7224 */ /* 0x000fc400078e0008 */
[----:B------:R-:W-:Y:S01]  /*13390*/  IMAD.MOV.U32 R72, RZ, RZ, R52 ;  /* 0x000000ffff487224 */ /* 0x000fe200078e0034 */
[----:B------:R-:W1:Y:S01]  /*133a0*/  LDCU UR6, c[0x0][0x3b0] ;  /* 0x00007600ff0677ac */ /* 0x000e620008000800 */
[----:B------:R-:W-:Y:S01]  /*133b0*/  IMAD.MOV.U32 R52, RZ, RZ, R9 ;  /* 0x000000ffff347224 */ /* 0x000fe200078e0009 */
[C---:B------:R-:W-:Y:S02]  /*133c0*/  SEL R25, R14.reuse, R25, !P1 ;  /* 0x000000190e197207 */ /* 0x040fe40004800000 */
[C---:B------:R-:W-:Y:S01]  /*133d0*/  SEL R24, R14.reuse, R24, !P1 ;  /* 0x000000180e187207 */ /* 0x040fe20004800000 */
[----:B------:R-:W3:Y:S01]  /*133e0*/  LDCU UR13, c[0x0][0x3b0] ;  /* 0x00007600ff0d77ac */ /* 0x000ee20008000800 */
[----:B--2---:R2:W-:Y:S04]  /*133f0*/  STL [R1+0x1ee0], R29 ;  /* 0x001ee01d01007387 */ /* 0x0045e80000100800 */
[----:B------:R4:W-:Y:S01]  /*13400*/  STL [R1+0x1ee4], R67 ;  /* 0x001ee44301007387 */ /* 0x0009e20000100800 */
[----:B------:R-:W-:Y:S01]  /*13410*/  IMAD R25, R25, UR15, RZ ;  /* 0x0000000f19197c24 */ /* 0x000fe2000f8e02ff */
[----:B------:R-:W-:Y:S01]  /*13420*/  SEL R23, R14, R23, !P1 ;  /* 0x000000170e177207 */ /* 0x000fe20004800000 */
[----:B0-----:R-:W-:Y:S01]  /*13430*/  IMAD R24, R24, UR5, RZ ;  /* 0x0000000518187c24 */ /* 0x001fe2000f8e02ff */
[----:B------:R-:W3:Y:S01]  /*13440*/  LDL.LU R88, [R1+0x2c] ;  /* 0x00002c0001587983 */ /* 0x000ee20000300800 */
[----:B------:R-:W-:Y:S01]  /*13450*/  PRMT R3, RZ, 0x7610, R3 ;  /* 0x00007610ff037816 */ /* 0x000fe20000000003 */
[----:B--2---:R-:W-:Y:S01]  /*13460*/  IMAD.MOV.U32 R29, RZ, RZ, R55 ;  /* 0x000000ffff1d7224 */ /* 0x004fe200078e0037 */
[----:B------:R-:W-:Y:S01]  /*13470*/  PRMT R50, RZ, 0x7610, R50 ;  /* 0x00007610ff327816 */ /* 0x000fe20000000032 */
[----:B----4-:R-:W-:Y:S01]  /*13480*/  IMAD.MOV.U32 R67, RZ, RZ, R7 ;  /* 0x000000ffff437224 */ /* 0x010fe200078e0007 */
[----:B------:R-:W-:Y:S01]  /*13490*/  PRMT R62, RZ, 0x7610, R62 ;  /* 0x00007610ff3e7816 */ /* 0x000fe2000000003e */
[----:B------:R-:W-:Y:S01]  /*134a0*/  @!P6 IMAD.MOV R29, RZ, RZ, -R29 ;  /* 0x000000ffff1de224 */ /* 0x000fe200078e0a1d */
[----:B------:R-:W-:Y:S01]  /*134b0*/  IADD3 R7, P6, PT, R5, R13, RZ ;  /* 0x0000000d05077210 */ /* 0x000fe20007fde0ff */
[----:B-1----:R-:W-:Y:S01]  /*134c0*/  IMAD R23, R23, UR6, RZ ;  /* 0x0000000617177c24 */ /* 0x002fe2000f8e02ff */
[----:B------:R-:W0:Y:S02]  /*134d0*/  LDCU UR5, c[0x0][0x3b0] ;  /* 0x00007600ff0577ac */ /* 0x000e240008000800 */
[----:B------:R-:W-:-:S02]  /*134e0*/  LEA.HI.X.SX32 R49, R5, R12, 0x1, P6 ;  /* 0x0000000c05317211 */ /* 0x000fc400030f0eff */
[CC--:B------:R-:W-:Y:S01]  /*134f0*/  IADD3 R83, P6, PT, R4.reuse, R13.reuse, RZ ;  /* 0x0000000d04537210 */ /* 0x0c0fe20007fde0ff */
[----:B------:R-:W-:Y:S01]  /*13500*/  IMAD.MOV.U32 R55, RZ, RZ, R10 ;  /* 0x000000ffff377224 */ /* 0x000fe200078e000a */
[----:B------:R-:W-:Y:S01]  /*13510*/  STL [R1+0xf50], R7 ;  /* 0x000f500701007387 */ /* 0x000fe20000100800 */
[----:B------:R-:W-:Y:S01]  /*13520*/  @P0 IMAD.MOV.U32 R5, RZ, RZ, R49 ;  /* 0x000000ffff050224 */ /* 0x000fe200078e0031 */
[-C--:B------:R-:W-:Y:S01]  /*13530*/  LEA.HI.X.SX32 R10, R4, R12.reuse, 0x1, P6 ;  /* 0x0000000c040a7211 */ /* 0x080fe200030f0eff */
[----:B------:R-:W-:Y:S01]  /*13540*/  @P0 IMAD.MOV.U32 R4, RZ, RZ, R7 ;  /* 0x000000ffff040224 */ /* 0x000fe200078e0007 */
[----:B------:R-:W1:Y:S04]  /*13550*/  LDCU UR6, c[0x0][0x3b0] ;  /* 0x00007600ff0677ac */ /* 0x000e680008000800 */
[----:B------:R2:W4:Y:S01]  /*13560*/  @P0 LDG.E.U8 R6, desc[UR20][R4.64] ;  /* 0x0000001404060981 */ /* 0x000522000c1e1100 */
[C---:B------:R-:W-:Y:S01]  /*13570*/  IADD3 R8, P6, PT, R26.reuse, R13, RZ ;  /* 0x0000000d1a087210 */ /* 0x040fe20007fde0ff */
[----:B------:R-:W0:Y:S03]  /*13580*/  LDCU UR15, c[0x0][0x3b0] ;  /* 0x00007600ff0f77ac */ /* 0x000e260008000800 */
[----:B------:R-:W-:Y:S01]  /*13590*/  LEA.HI.X.SX32 R9, R26, R12, 0x1, P6 ;  /* 0x0000000c1a097211 */ /* 0x000fe200030f0eff */
[----:B--2---:R-:W-:-:S02]  /*135a0*/  @P0 IMAD.MOV.U32 R4, RZ, RZ, R83 ;  /* 0x000000ffff040224 */ /* 0x004fc400078e0053 */
[----:B------:R-:W-:-:S05]  /*135b0*/  @P0 IMAD.MOV.U32 R5, RZ, RZ, R10 ;  /* 0x000000ffff050224 */ /* 0x000fca00078e000a */
[----:B------:R2:W3:Y:S02]  /*135c0*/  @P0 LDG.E.U8 R48, desc[UR20][R4.64] ;  /* 0x0000001404300981 */ /* 0x0004e4000c1e1100 */
[----:B--2---:R-:W-:Y:S02]  /*135d0*/  @P0 IMAD.MOV.U32 R4, RZ, RZ, R8 ;  /* 0x000000ffff040224 */ /* 0x004fe400078e0008 */
[----:B------:R-:W-:-:S05]  /*135e0*/  @P0 IMAD.MOV.U32 R5, RZ, RZ, R9 ;  /* 0x000000ffff050224 */ /* 0x000fca00078e0009 */
[----:B------:R2:W3:Y:S04]  /*135f0*/  @P0 LDG.E.U8 R80, desc[UR20][R4.64] ;  /* 0x0000001404500981 */ /* 0x0004e8000c1e1100 */
[----:B------:R-:W-:Y:S04]  /*13600*/  STL [R1+0xf4c], R49 ;  /* 0x000f4c3101007387 */ /* 0x000fe80000100800 */
[----:B------:R-:W-:Y:S04]  /*13610*/  STL [R1+0x1914], R83 ;  /* 0x0019145301007387 */ /* 0x000fe80000100800 */
[----:B------:R-:W-:Y:S04]  /*13620*/  STL [R1+0x1910], R10 ;  /* 0x0019100a01007387 */ /* 0x000fe80000100800 */
[----:B------:R-:W-:Y:S04]  /*13630*/  STL [R1+0x1918], R8 ;  /* 0x0019180801007387 */ /* 0x000fe80000100800 */
[----:B----4-:R4:W-:Y:S04]  /*13640*/  STL [R1+0x1dac], R6 ;  /* 0x001dac0601007387 */ /* 0x0109e80000100800 */
[----:B------:R0:W-:Y:S01]  /*13650*/  STL [R1+0xf54], R9 ;  /* 0x000f540901007387 */ /* 0x0001e20000100800 */
[----:B----4-:R-:W-:-:S04]  /*13660*/  IADD3 R6, P6, PT, R25, R13, RZ ;  /* 0x0000000d19067210 */ /* 0x010fc80007fde0ff */
[----:B------:R-:W-:Y:S02]  /*13670*/  LEA.HI.X.SX32 R7, R25, R12, 0x1, P6 ;  /* 0x0000000c19077211 */ /* 0x000fe400030f0eff */
[----:B------:R-:W-:Y:S01]  /*13680*/  IADD3 R49, P6, PT, R24, R13, RZ ;  /* 0x0000000d18317210 */ /* 0x000fe20007fde0ff */
[----:B------:R-:W-:Y:S04]  /*13690*/  STL [R1+0x1908], R6 ;  /* 0x0019080601007387 */ /* 0x000fe80000100800 */
[----:B------:R-:W4:Y:S04]  /*136a0*/  LDL.LU R10, [R1+0x2b6c] ;  /* 0x002b6c00010a7983 */ /* 0x000f280000300800 */
[----:B------:R-:W-:Y:S04]  /*136b0*/  STL [R1+0xf58], R7 ;  /* 0x000f580701007387 */ /* 0x000fe80000100800 */
[----:B------:R-:W-:Y:S01]  /*136c0*/  STL [R1+0x190c], R49 ;  /* 0x00190c3101007387 */ /* 0x000fe20000100800 */
[----:B--2---:R-:W-:-:S03]  /*136d0*/  @P0 IMAD.MOV.U32 R4, RZ, RZ, R6 ;  /* 0x000000ffff040224 */ /* 0x004fc600078e0006 */
[----:B---3--:R2:W-:Y:S01]  /*136e0*/  STL [R1+0x1da0], R48 ;  /* 0x001da03001007387 */ /* 0x0085e20000100800 */
[----:B------:R-:W-:-:S03]  /*136f0*/  @P0 IMAD.MOV.U32 R5, RZ, RZ, R7 ;  /* 0x000000ffff050224 */ /* 0x000fc600078e0007 */
[----:B0-----:R-:W3:Y:S04]  /*13700*/  LDL.LU R9, [R1+0x2b68] ;  /* 0x002b680001097983 */ /* 0x001ee80000300800 */
[----:B------:R-:W3:Y:S01]  /*13710*/  LDL.LU R8, [R1+0x2b64] ;  /* 0x002b640001087983 */ /* 0x000ee20000300800 */
[----:B--2---:R-:W-:Y:S02]  /*13720*/  LEA.HI.X.SX32 R48, R24, R12, 0x1, P6 ;  /* 0x0000000c18307211 */ /* 0x004fe400030f0eff */
[----:B------:R-:W-:Y:S01]  /*13730*/  IADD3 R83, P6, PT, R23, R13, RZ ;  /* 0x0000000d17537210 */ /* 0x000fe20007fde0ff */
[----:B------:R0:W2:Y:S04]  /*13740*/  @P0 LDG.E.U8 R3, desc[UR20][R4.64] ;  /* 0x0000001404030981 */ /* 0x0000a8000c1e1100 */
[----:B------:R-:W-:Y:S04]  /*13750*/  STL [R1+0xf5c], R48 ;  /* 0x000f5c3001007387 */ /* 0x000fe80000100800 */
[----:B------:R-:W-:Y:S01]  /*13760*/  STL [R1+0x1904], R83 ;  /* 0x0019045301007387 */ /* 0x000fe20000100800 */
[----:B0-----:R-:W-:-:S03]  /*13770*/  @P0 IMAD.MOV.U32 R4, RZ, RZ, R49 ;  /* 0x000000ffff040224 */ /* 0x001fc600078e0031 */
[----:B------:R0:W-:Y:S01]  /*13780*/  STL [R1+0x1ed4], R80 ;  /* 0x001ed45001007387 */ /* 0x0001e20000100800 */
[----:B------:R-:W-:-:S05]  /*13790*/  @P0 IMAD.MOV.U32 R5, RZ, RZ, R48 ;  /* 0x000000ffff050224 */ /* 0x000fca00078e0030 */
[----:B------:R1:W3:Y:S01]  /*137a0*/  @P0 LDG.E.U8 R50, desc[UR20][R4.64] ;  /* 0x0000001404320981 */ /* 0x0002e2000c1e1100 */
[----:B0-----:R-:W-:Y:S01]  /*137b0*/  IMAD.MOV.U32 R80, RZ, RZ, R51 ;  /* 0x000000ffff507224 */ /* 0x001fe200078e0033 */
[----:B------:R-:W-:Y:S01]  /*137c0*/  LEA.HI.X.SX32 R51, R23, R12, 0x1, P6 ;  /* 0x0000000c17337211 */ /* 0x000fe200030f0eff */
[----:B-1----:R-:W-:-:S04]  /*137d0*/  @P0 IMAD.MOV.U32 R4, RZ, RZ, R83 ;  /* 0x000000ffff040224 */ /* 0x002fc800078e0053 */
[----:B------:R-:W-:-:S05]  /*137e0*/  @P0 IMAD.MOV.U32 R5, RZ, RZ, R51 ;  /* 0x000000ffff050224 */ /* 0x000fca00078e0033 */
[----:B------:R0:W4:Y:S01]  /*137f0*/  @P0 LDG.E.U8 R62, desc[UR20][R4.64] ;  /* 0x00000014043e0981 */ /* 0x000122000c1e1100 */
[----:B------:R-:W-:Y:S02]  /*13800*/  ISETP.GT.U32.AND P6, PT, R15, R88, PT ;  /* 0x000000580f00720c */ /* 0x000fe40003fc4070 */
[C---:B------:R-:W-:Y:S01]  /*13810*/  SEL R22, R14.reuse, R22, !P1 ;  /* 0x000000160e167207 */ /* 0x040fe20004800000 */
[----:B------:R-:W-:Y:S01]  /*13820*/  STL [R1+0x184c], R51 ;  /* 0x00184c3301007387 */ /* 0x000fe20000100800 */
[----:B------:R-:W-:-:S03]  /*13830*/  SEL R21, R14, R21, !P1 ;  /* 0x000000150e157207 */ /* 0x000fc60004800000 */
[----:B------:R-:W-:Y:S01]  /*13840*/  IMAD R22, R22, UR5, RZ ;  /* 0x0000000516167c24 */ /* 0x000fe2000f8e02ff */
[----:B------:R-:W4:Y:S01]  /*13850*/  LDL.LU R7, [R1+0x2b60] ;  /* 0x002b600001077983 */ /* 0x000f220000300800 */
[----:B------:R-:W-:Y:S01]  /*13860*/  IMAD R21, R21, UR6, RZ ;  /* 0x0000000615157c24 */ /* 0x000fe2000f8e02ff */
[----:B------:R-:W-:Y:S01]  /*13870*/  PRMT R54, RZ, 0x7610, R54 ;  /* 0x00007610ff367816 */ /* 0x000fe20000000036 */
[----:B------:R-:W1:Y:S01]  /*13880*/  LDCU UR5, c[0x0][0x3b0] ;  /* 0x00007600ff0577ac */ /* 0x000e620008000800 */
[----:B------:R-:W4:Y:S01]  /*13890*/  LDL.LU R6, [R1+0x2b5c] ;  /* 0x002b5c0001067983 */ /* 0x000f220000300800 */
[----:B------:R-:W-:Y:S01]  /*138a0*/  @!P6 IMAD.IADD R88, R88, 0x1, -R15 ;  /* 0x000000015858e824 */ /* 0x000fe200078e0a0f */
[-C--:B0-----:R-:W-:Y:S02]  /*138b0*/  IADD3 R4, P6, PT, R22, R13.reuse, RZ ;  /* 0x0000000d16047210 */ /* 0x081fe40007fde0ff */
[----:B------:R-:W-:Y:S02]  /*138c0*/  PRMT R56, RZ, 0x7610, R56 ;  /* 0x00007610ff387816 */ /* 0x000fe40000000038 */
[----:B------:R-:W-:Y:S01]  /*138d0*/  SEL R20, R14, R20, !P1 ;  /* 0x000000140e147207 */ /* 0x000fe20004800000 */
[----:B------:R-:W-:Y:S01]  /*138e0*/  IMAD.MOV.U32 R83, RZ, RZ, R58 ;  /* 0x000000ffff537224 */ /* 0x000fe200078e003a */
[----:B------:R-:W-:Y:S01]  /*138f0*/  LEA.HI.X.SX32 R5, R22, R12, 0x1, P6 ;  /* 0x0000000c16057211 */ /* 0x000fe200030f0eff */
[----:B------:R-:W0:Y:S04]  /*13900*/  LDCU UR6, c[0x0][0x3b0] ;  /* 0x00007600ff0677ac */ /* 0x000e280008000800 */
[----:B------:R0:W4:Y:S04]  /*13910*/  @P0 LDG.E.U8 R54, desc[UR20][R4.64] ;  /* 0x0000001404360981 */ /* 0x000128000c1e1100 */
[----:B--2---:R2:W-:Y:S04]  /*13920*/  STL [R1+0x1ed0], R3 ;  /* 0x001ed00301007387 */ /* 0x0045e80000100800 */
[----:B--2---:R-:W2:Y:S04]  /*13930*/  LDL.LU R3, [R1+0x2b58] ;  /* 0x002b580001037983 */ /* 0x004ea80000300800 */
[----:B------:R-:W2:Y:S04]  /*13940*/  LDL.LU R48, [R1+0x2b54] ;  /* 0x002b540001307983 */ /* 0x000ea80000300800 */
[----:B------:R-:W2:Y:S04]  /*13950*/  LDL.LU R49, [R1+0x2b50] ;  /* 0x002b500001317983 */ /* 0x000ea80000300800 */
[----:B---3--:R3:W-:Y:S04]  /*13960*/  STL [R1+0x1ecc], R50 ;  /* 0x001ecc3201007387 */ /* 0x0087e80000100800 */
[----:B---3--:R-:W3:Y:S04]  /*13970*/  LDL.LU R50, [R1+0x2b4c] ;  /* 0x002b4c0001327983 */ /* 0x008ee80000300800 */
[----:B------:R-:W2:Y:S04]  /*13980*/  LDL.LU R51, [R1+0x2b48] ;  /* 0x002b480001337983 */ /* 0x000ea80000300800 */
[----:B----4-:R4:W-:Y:S04]  /*13990*/  STL [R1+0x1ebc], R62 ;  /* 0x001ebc3e01007387 */ /* 0x0109e80000100800 */
[----:B------:R0:W-:Y:S01]  /*139a0*/  STL [R1+0x18fc], R4 ;  /* 0x0018fc0401007387 */ /* 0x0001e20000100800 */
[----:B----4-:R-:W-:Y:S01]  /*139b0*/  IMAD.MOV.U32 R62, RZ, RZ, R52 ;  /* 0x000000ffff3e7224 */ /* 0x010fe200078e0034 */
[----:B------:R-:W-:-:S02]  /*139c0*/  IADD3 R52, P6, PT, R21, R13, RZ ;  /* 0x0000000d15347210 */ /* 0x000fc40007fde0ff */
[----:B------:R4:W-:Y:S03]  /*139d0*/  STL [R1+0x18f8], R5 ;  /* 0x0018f80501007387 */ /* 0x0009e60000100800 */
[----:B0-----:R-:W-:Y:S01]  /*139e0*/  @P0 IMAD.MOV.U32 R4, RZ, RZ, R52 ;  /* 0x000000ffff040224 */ /* 0x001fe200078e0034 */
[----:B----4-:R-:W-:-:S05]  /*139f0*/  LEA.HI.X.SX32 R5, R21, R12, 0x1, P6 ;  /* 0x0000000c15057211 */ /* 0x010fca00030f0eff */
[----:B------:R0:W4:Y:S01]  /*13a00*/  @P0 LDG.E.U8 R56, desc[UR20][R4.64] ;  /* 0x0000001404380981 */ /* 0x000122000c1e1100 */
[----:B------:R-:W-:Y:S01]  /*13a10*/  IMAD R20, R20, UR13, RZ ;  /* 0x0000000d14147c24 */ /* 0x000fe2000f8e02ff */
[----:B------:R-:W-:Y:S01]  /*13a20*/  SEL R19, R14, R19, !P1 ;  /* 0x000000130e137207 */ /* 0x000fe20004800000 */
[----:B------:R-:W-:Y:S01]  /*13a30*/  IMAD.MOV.U32 R58, RZ, RZ, R55 ;  /* 0x000000ffff3a7224 */ /* 0x000fe200078e0037 */
[----:B------:R0:W-:Y:S01]  /*13a40*/  STL [R1+0x1900], R52 ;  /* 0x0019003401007387 */ /* 0x0001e20000100800 */
[----:B------:R-:W-:Y:S01]  /*13a50*/  PRMT R57, RZ, 0x7610, R57 ;  /* 0x00007610ff397816 */ /* 0x000fe20000000039 */
[----:B------:R-:W2:Y:S01]  /*13a60*/  LDCU UR13, c[0x0][0x3b0] ;  /* 0x00007600ff0d77ac */ /* 0x000ea20008000800 */
[----:B------:R-:W-:Y:S01]  /*13a70*/  IADD3 R55, P6, PT, R20, R13, RZ ;  /* 0x0000000d14377210 */ /* 0x000fe20007fde0ff */
[----:B------:R-:W-:Y:S04]  /*13a80*/  STL [R1+0x18ec], R5 ;  /* 0x0018ec0501007387 */ /* 0x000fe80000100800 */
[----:B------:R-:W-:Y:S04]  /*13a90*/  STL [R1+0x18f4], R55 ;  /* 0x0018f43701007387 */ /* 0x000fe80000100800 */
[----:B------:R0:W-:Y:S01]  /*13aa0*/  STL [R1+0x1e94], R54 ;  /* 0x001e943601007387 */ /* 0x0001e20000100800 */
[----:B-1----:R-:W-:Y:S01]  /*13ab0*/  IMAD R19, R19, UR5, RZ ;  /* 0x0000000513137c24 */ /* 0x002fe2000f8e02ff */
[----:B------:R-:W-:Y:S01]  /*13ac0*/  PRMT R85, RZ, 0x7610, R85 ;  /* 0x00007610ff557816 */ /* 0x000fe20000000055 */
[----:B0-----:R-:W-:Y:S01]  /*13ad0*/  @P0 IMAD.MOV.U32 R4, RZ, RZ, R55 ;  /* 0x000000ffff040224 */ /* 0x001fe200078e0037 */
[----:B------:R-:W2:Y:S01]  /*13ae0*/  LDL.LU R52, [R1+0x2b44] ;  /* 0x002b440001347983 */ /* 0x000ea20000300800 */
[----:B------:R-:W-:Y:S01]  /*13af0*/  SEL R18, R14, R18, !P1 ;  /* 0x000000120e127207 */ /* 0x000fe20004800000 */
[----:B------:R-:W0:Y:S01]  /*13b00*/  LDCU UR5, c[0x0][0x3b0] ;  /* 0x00007600ff0577ac */ /* 0x000e220008000800 */
[----:B------:R-:W-:-:S05]  /*13b10*/  LEA.HI.X.SX32 R54, R20, R12, 0x1, P6 ;  /* 0x0000000c14367211 */ /* 0x000fca00030f0eff */
[----:B------:R-:W-:Y:S01]  /*13b20*/  @P0 IMAD.MOV.U32 R5, RZ, RZ, R54 ;  /* 0x000000ffff050224 */ /* 0x000fe200078e0036 */
[----:B------:R1:W-:Y:S04]  /*13b30*/  STL [R1+0x18f0], R54 ;  /* 0x0018f03601007387 */ /* 0x0003e80000100800 */
[----:B------:R0:W2:Y:S04]  /*13b40*/  @P0 LDG.E.U8 R57, desc[UR20][R4.64] ;  /* 0x0000001404390981 */ /* 0x0000a8000c1e1100 */
[----:B----4-:R4:W-:Y:S01]  /*13b50*/  STL [R1+0x1e74], R56 ;  /* 0x001e743801007387 */ /* 0x0109e20000100800 */
[----:B------:R-:W-:Y:S01]  /*13b60*/  IMAD R18, R18, UR15, RZ ;  /* 0x0000000f12127c24 */ /* 0x000fe2000f8e02ff */
[----:B------:R-:W-:Y:S01]  /*13b70*/  PRMT R59, RZ, 0x7610, R59 ;  /* 0x00007610ff3b7816 */ /* 0x000fe2000000003b */
[----:B------:R-:W2:Y:S01]  /*13b80*/  LDCU UR15, c[0x0][0x3b0] ;  /* 0x00007600ff0f77ac */ /* 0x000ea20008000800 */
[----:B-1----:R-:W3:Y:S04]  /*13b90*/  LDL.LU R54, [R1+0x2b40] ;  /* 0x002b400001367983 */ /* 0x002ee80000300800 */
[----:B------:R-:W3:Y:S01]  /*13ba0*/  LDL.LU R55, [R1+0x2b3c] ;  /* 0x002b3c0001377983 */ /* 0x000ee20000300800 */
[----:B----4-:R-:W-:-:S04]  /*13bb0*/  IADD3 R56, P6, PT, R19, R13, RZ ;  /* 0x0000000d13387210 */ /* 0x010fc80007fde0ff */
[----:B0-----:R-:W-:Y:S01]  /*13bc0*/  LEA.HI.X.SX32 R5, R19, R12, 0x1, P6 ;  /* 0x0000000c13057211 */ /* 0x001fe200030f0eff */
[----:B------:R-:W-:-:S05]  /*13bd0*/  @P0 IMAD.MOV.U32 R4, RZ, RZ, R56 ;  /* 0x000000ffff040224 */ /* 0x000fca00078e0038 */
[----:B------:R0:W4:Y:S04]  /*13be0*/  @P0 LDG.E.U8 R85, desc[UR20][R4.64] ;  /* 0x0000001404550981 */ /* 0x000128000c1e1100 */
[----:B------:R1:W-:Y:S04]  /*13bf0*/  STL [R1+0x18e8], R56 ;  /* 0x0018e83801007387 */ /* 0x0003e80000100800 */
[----:B------:R-:W-:Y:S04]  /*13c00*/  STL [R1+0x18e0], R5 ;  /* 0x0018e00501007387 */ /* 0x000fe80000100800 */
[----:B--2---:R2:W-:Y:S04]  /*13c10*/  STL [R1+0x1d94], R57 ;  /* 0x001d943901007387 */ /* 0x0045e80000100800 */
[----:B-1----:R-:W3:Y:S01]  /*13c20*/  LDL.LU R56, [R1+0x2b38] ;  /* 0x002b380001387983 */ /* 0x002ee20000300800 */
[----:B--2---:R-:W-:-:S04]  /*13c30*/  IADD3 R57, P6, PT, R18, R13, RZ ;  /* 0x0000000d12397210 */ /* 0x004fc80007fde0ff */
[-C--:B0-----:R-:W-:Y:S01]  /*13c40*/  LEA.HI.X.SX32 R4, R18, R12.reuse, 0x1, P6 ;  /* 0x0000000c12047211 */ /* 0x081fe200030f0eff */
[----:B------:R-:W-:Y:S04]  /*13c50*/  STL [R1+0x18e4], R57 ;  /* 0x0018e43901007387 */ /* 0x000fe80000100800 */
[----:B------:R-:W-:Y:S01]  /*13c60*/  @P0 IMAD.MOV.U32 R5, RZ, RZ, R4 ;  /* 0x000000ffff050224 */ /* 0x000fe200078e0004 */
[----:B----4-:R-:W-:Y:S04]  /*13c70*/  STL [R1+0x1d84], R85 ;  /* 0x001d845501007387 */ /* 0x010fe80000100800 */
[----:B------:R0:W-:Y:S02]  /*13c80*/  STL [R1+0x18d8], R4 ;  /* 0x0018d80401007387 */ /* 0x0001e40000100800 */
[----:B0-----:R-:W-:Y:S01]  /*13c90*/  @P0 IMAD.MOV.U32 R4, RZ, RZ, R57 ;  /* 0x000000ffff040224 */ /* 0x001fe200078e0039 */
[C---:B------:R-:W-:Y:S01]  /*13ca0*/  SEL R17, R14.reuse, R17, !P1 ;  /* 0x000000110e117207 */ /* 0x040fe20004800000 */
[----:B------:R-:W-:Y:S01]  /*13cb0*/  IMAD.MOV.U32 R85, RZ, RZ, R83 ;  /* 0x000000ffff557224 */ /* 0x000fe200078e0053 */
[C---:B------:R-:W-:Y:S01]  /*13cc0*/  SEL R11, R14.reuse, R11, !P1 ;  /* 0x0000000b0e0b7207 */ /* 0x040fe20004800000 */
[----:B------:R-:W2:Y:S04]  /*13cd0*/  LDL.LU R57, [R1+0x2b34] ;  /* 0x002b340001397983 */ /* 0x000ea80000300800 */
[----:B------:R0:W4:Y:S01]  /*13ce0*/  @P0 LDG.E.U8 R59, desc[UR20][R4.64] ;  /* 0x00000014043b0981 */ /* 0x000122000c1e1100 */
[----:B------:R-:W-:Y:S01]  /*13cf0*/  IMAD R17, R17, UR6, RZ ;  /* 0x0000000611117c24 */ /* 0x000fe2000f8e02ff */
[----:B------:R-:W-:Y:S01]  /*13d00*/  PRMT R89, RZ, 0x7610, R89 ;  /* 0x00007610ff597816 */ /* 0x000fe20000000059 */
[----:B------:R-:W-:Y:S01]  /*13d10*/  IMAD.MOV.U32 R83, RZ, RZ, R58 ;  /* 0x000000ffff537224 */ /* 0x000fe200078e003a */
[----:B------:R-:W-:Y:S01]  /*13d20*/  PRMT R60, RZ, 0x7610, R60 ;  /* 0x00007610ff3c7816 */ /* 0x000fe2000000003c */
[----:B------:R-:W-:Y:S01]  /*13d30*/  IMAD R11, R11, UR13, RZ ;  /* 0x0000000d0b0b7c24 */ /* 0x000fe2000f8e02ff */
[C---:B------:R-:W-:Y:S01]  /*13d40*/  IADD3 R58, P6, PT, R17.reuse, R13, RZ ;  /* 0x0000000d113a7210 */ /* 0x040fe20007fde0ff */
[----:B------:R-:W1:Y:S03]  /*13d50*/  LDCU UR6, c[0x0][0x3b0] ;  /* 0x00007600ff0677ac */ /* 0x000e660008000800 */
[----:B0-----:R-:W-:Y:S01]  /*13d60*/  LEA.HI.X.SX32 R4, R17, R12, 0x1, P6 ;  /* 0x0000000c11047211 */ /* 0x001fe200030f0eff */
[----:B------:R-:W-:Y:S01]  /*13d70*/  IMAD.MOV.U32 R5, RZ, RZ, R58 ;  /* 0x000000ffff057224 */ /* 0x000fe200078e003a */
[----:B------:R-:W-:Y:S01]  /*13d80*/  STL [R1+0x18dc], R58 ;  /* 0x0018dc3a01007387 */ /* 0x000fe20000100800 */
[----:B------:R-:W-:Y:S01]  /*13d90*/  SEL R10, R14, R10, !P1 ;  /* 0x0000000a0e0a7207 */ /* 0x000fe20004800000 */
[----:B------:R-:W0:Y:S02]  /*13da0*/  LDCU UR13, c[0x0][0x3b0] ;  /* 0x00007600ff0d77ac */ /* 0x000e240008000800 */
[-C--:B------:R-:W-:Y:S01]  /*13db0*/  @P0 LOP3.LUT R5, R5, R4.reuse, RZ, 0x3c, !PT ;  /* 0x0000000405050212 */ /* 0x080fe200078e3cff */
[----:B----4-:R-:W-:Y:S04]  /*13dc0*/  STL [R1+0x1e40], R59 ;  /* 0x001e403b01007387 */ /* 0x010fe80000100800 */
[----:B------:R4:W-:Y:S02]  /*13dd0*/  STL [R1+0x18cc], R4 ;  /* 0x0018cc0401007387 */ /* 0x0009e40000100800 */
[----:B----4-:R-:W-:-:S02]  /*13de0*/  @P0 LOP3.LUT R4, R5, R4, RZ, 0x3c, !PT ;  /* 0x0000000405040212 */ /* 0x010fc400078e3cff */
[----:B------:R-:W-:Y:S02]  /*13df0*/  IADD3 R59, P6, PT, R11, R13, RZ ;  /* 0x0000000d0b3b7210 */ /* 0x000fe40007fde0ff */
[----:B------:R-:W-:Y:S02]  /*13e00*/  @P0 LOP3.LUT R5, R5, R4, RZ, 0x3c, !PT ;  /* 0x0000000405050212 */ /* 0x000fe400078e3cff */
[----:B------:R-:W-:-:S03]  /*13e10*/  LEA.HI.X.SX32 R58, R11, R12, 0x1, P6 ;  /* 0x0000000c0b3a7211 */ /* 0x000fc600030f0eff */
[----:B------:R4:W2:Y:S02]  /*13e20*/  @P0 LDG.E.U8 R89, desc[UR20][R4.64] ;  /* 0x0000001404590981 */ /* 0x0008a4000c1e1100 */
[----:B----4-:R-:W-:Y:S02]  /*13e30*/  @P0 IMAD.MOV.U32 R4, RZ, RZ, R59 ;  /* 0x000000ffff040224 */ /* 0x010fe400078e003b */
[----:B------:R-:W-:-:S05]  /*13e40*/  @P0 IMAD.MOV.U32 R5, RZ, RZ, R58 ;  /* 0x000000ffff050224 */ /* 0x000fca00078e003a */
[----:B------:R4:W3:Y:S01]  /*13e50*/  @P0 LDG.E.U8 R60, desc[UR20][R4.64] ;  /* 0x00000014043c0981 */ /* 0x0008e2000c1e1100 */
[----:B------:R-:W-:-:S03]  /*13e60*/  IMAD R10, R10, UR5, RZ ;  /* 0x000000050a0a7c24 */ /* 0x000fc6000f8e02ff */
[----:B------:R-:W-:Y:S01]  /*13e70*/  STL [R1+0x18d4], R59 ;  /* 0x0018d43b01007387 */ /* 0x000fe20000100800 */
[----:B------:R-:W-:Y:S01]  /*13e80*/  PRMT R61, RZ, 0x7610, R61 ;  /* 0x00007610ff3d7816 */ /* 0x000fe2000000003d */
[----:B------:R-:W0:Y:S02]  /*13e90*/  LDCU UR5, c[0x0][0x3b0] ;  /* 0x00007600ff0577ac */ /* 0x000e240008000800 */
[----:B------:R0:W-:Y:S04]  /*13ea0*/  STL [R1+0x18d0], R58 ;  /* 0x0018d03a01007387 */ /* 0x0001e80000100800 */
[----:B--2---:R2:W-:Y:S04]  /*13eb0*/  STL [R1+0x1e28], R89 ;  /* 0x001e285901007387 */ /* 0x0045e80000100800 */
[----:B0-----:R-:W3:Y:S04]  /*13ec0*/  LDL.LU R58, [R1+0x2b30] ;  /* 0x002b3000013a7983 */ /* 0x001ee80000300800 */
[----:B------:R-:W3:Y:S01]  /*13ed0*/  LDL.LU R59, [R1+0x2b2c] ;  /* 0x002b2c00013b7983 */ /* 0x000ee20000300800 */
[----:B--2---:R-:W-:-:S04]  /*13ee0*/  IADD3 R89, P6, PT, R10, R13, RZ ;  /* 0x0000000d0a597210 */ /* 0x004fc80007fde0ff */
[----:B----4-:R-:W-:Y:S01]  /*13ef0*/  LEA.HI.X.SX32 R4, R10, R12, 0x1, P6 ;  /* 0x0000000c0a047211 */ /* 0x010fe200030f0eff */
[----:B------:R-:W-:Y:S01]  /*13f00*/  IMAD.MOV.U32 R5, RZ, RZ, R89 ;  /* 0x000000ffff057224 */ /* 0x000fe200078e0059 */
[----:B---3--:R0:W-:Y:S04]  /*13f10*/  STL [R1+0x1e24], R60 ;  /* 0x001e243c01007387 */ /* 0x0081e80000100800 */
[-C--:B------:R-:W-:Y:S01]  /*13f20*/  @P0 LOP3.LUT R5, R5, R4.reuse, RZ, 0x3c, !PT ;  /* 0x0000000405050212 */ /* 0x080fe200078e3cff */
[----:B0-----:R-:W2:Y:S04]  /*13f30*/  LDL.LU R60, [R1+0x2b28] ;  /* 0x002b2800013c7983 */ /* 0x001ea80000300800 */
[----:B------:R-:W-:Y:S04]  /*13f40*/  STL [R1+0x18c8], R89 ;  /* 0x0018c85901007387 */ /* 0x000fe80000100800 */
[----:B------:R0:W-:Y:S02]  /*13f50*/  STL [R1+0x18c0], R4 ;  /* 0x0018c00401007387 */ /* 0x0001e40000100800 */
[----:B0-----:R-:W-:-:S04]  /*13f60*/  @P0 LOP3.LUT R4, R5, R4, RZ, 0x3c, !PT ;  /* 0x0000000405040212 */ /* 0x001fc800078e3cff */
[----:B------:R-:W-:-:S05]  /*13f70*/  @P0 LOP3.LUT R5, R5, R4, RZ, 0x3c, !PT ;  /* 0x0000000405050212 */ /* 0x000fca00078e3cff */
[----:B------:R0:W3:Y:S01]  /*13f80*/  @P0 LDG.E.U8 R61, desc[UR20][R4.64] ;  /* 0x00000014043d0981 */ /* 0x0000e2000c1e1100 */
[----:B------:R-:W-:-:S05]  /*13f90*/  SEL R11, R14, R9, !P1 ;  /* 0x000000090e0b7207 */ /* 0x000fca0004800000 */
[----:B-1----:R-:W-:Y:S01]  /*13fa0*/  IMAD R11, R11, UR6, RZ ;  /* 0x000000060b0b7c24 */ /* 0x002fe2000f8e02ff */
[----:B------:R-:W-:Y:S01]  /*13fb0*/  SEL R9, R14, R8, !P1 ;  /* 0x000000080e097207 */ /* 0x000fe20004800000 */
[----:B------:R-:W1:Y:S03]  /*13fc0*/  LDCU UR6, c[0x0][0x3b0] ;  /* 0x00007600ff0677ac */ /* 0x000e660008000800 */
[----:B------:R-:W-:-:S04]  /*13fd0*/  IADD3 R89, P6, PT, R11, R13, RZ ;  /* 0x0000000d0b597210 */ /* 0x000fc80007fde0ff */
[----:B0-----:R-:W-:Y:S01]  /*13fe0*/  LEA.HI.X.SX32 R4, R11, R12, 0x1, P6 ;  /* 0x0000000c0b047211 */ /* 0x001fe200030f0eff */
[----:B------:R-:W-:-:S05]  /*13ff0*/  IMAD.MOV.U32 R5, RZ, RZ, R89 ;  /* 0x000000ffff057224 */ /* 0x000fca00078e0059 */
[-C--:B------:R-:W-:Y:S02]  /*14000*/  @P0 LOP3.LUT R5, R5, R4.reuse, RZ, 0x3c, !PT ;  /* 0x0000000405050212 */ /* 0x080fe400078e3cff */
[----:B------:R-:W-:Y:S01]  /*14010*/  PRMT R86, RZ, 0x7610, R86 ;  /* 0x00007610ff567816 */ /* 0x000fe20000000056 */
[----:B------:R-:W-:Y:S01]  /*14020*/  IMAD R9, R9, UR13, RZ ;  /* 0x0000000d09097c24 */ /* 0x000fe2000f8e02ff */
[----:B------:R-:W-:Y:S01]  /*14030*/  PRMT R87, RZ, 0x7610, R87 ;  /* 0x00007610ff577816 */ /* 0x000fe20000000057 */
[----:B------:R-:W0:Y:S01]  /*14040*/  LDCU UR13, c[0x0][0x3b0] ;  /* 0x00007600ff0d77ac */ /* 0x000e220008000800 */
[----:B---3--:R3:W-:Y:S04]  /*14050*/  STL [R1+0x1e08], R61 ;  /* 0x001e083d01007387 */ /* 0x0087e80000100800 */
[----:B---3--:R-:W3:Y:S04]  /*14060*/  LDL.LU R61, [R1+0x2b24] ;  /* 0x002b2400013d7983 */ /* 0x008ee80000300800 */
[----:B------:R-:W-:Y:S04]  /*14070*/  STL [R1+0x18c4], R89 ;  /* 0x0018c45901007387 */ /* 0x000fe80000100800 */
[----:B------:R4:W-:Y:S02]  /*14080*/  STL [R1+0x18b8], R4 ;  /* 0x0018b80401007387 */ /* 0x0009e40000100800 */
[----:B----4-:R-:W-:-:S04]  /*14090*/  @P0 LOP3.LUT R4, R5, R4, RZ, 0x3c, !PT ;  /* 0x0000000405040212 */ /* 0x010fc800078e3cff */
[----:B------:R-:W-:Y:S02]  /*140a0*/  @P0 LOP3.LUT R5, R5, R4, RZ, 0x3c, !PT ;  /* 0x0000000405050212 */ /* 0x000fe400078e3cff */
[----:B------:R-:W-:-:S03]  /*140b0*/  IADD3 R89, P6, PT, R9, R13, RZ ;  /* 0x0000000d09597210 */ /* 0x000fc60007fde0ff */
[----:B------:R4:W2:Y:S02]  /*140c0*/  @P0 LDG.E.U8 R86, desc[UR20][R4.64] ;  /* 0x0000001404560981 */ /* 0x0008a4000c1e1100 */
[----:B----4-:R-:W-:Y:S01]  /*140d0*/  LEA.HI.X.SX32 R5, R9, R12, 0x1, P6 ;  /* 0x0000000c09057211 */ /* 0x010fe200030f0eff */
[----:B------:R-:W-:-:S05]  /*140e0*/  @P0 IMAD.MOV.U32 R4, RZ, RZ, R89 ;  /* 0x000000ffff040224 */ /* 0x000fca00078e0059 */
[----:B------:R4:W3:Y:S01]  /*140f0*/  @P0 LDG.E.U8 R87, desc[UR20][R4.64] ;  /* 0x0000001404570981 */ /* 0x0008e2000c1e1100 */
[----:B------:R-:W-:-:S03]  /*14100*/  SEL R8, R14, R7, !P1 ;  /* 0x000000070e087207 */ /* 0x000fc60004800000 */
[----:B------:R-:W-:Y:S02]  /*14110*/  STL [R1+0x18bc], R89 ;  /* 0x0018bc5901007387 */ /* 0x000fe40000100800 */
[----:B------:R-:W-:Y:S01]  /*14120*/  IMAD R8, R8, UR5, RZ ;  /* 0x0000000508087c24 */ /* 0x000fe2000f8e02ff */
[----:B------:R-:W-:Y:S01]  /*14130*/  PRMT R93, RZ, 0x7610, R93 ;  /* 0x00007610ff5d7816 */ /* 0x000fe2000000005d */
[----:B------:R-:W-:Y:S01]  /*14140*/  STL [R1+0x18b0], R5 ;  /* 0x0018b00501007387 */ /* 0x000fe20000100800 */
[----:B------:R-:W-:Y:S01]  /*14150*/  SEL R7, R14, R6, !P1 ;  /* 0x000000060e077207 */ /* 0x000fe20004800000 */
[----:B------:R-:W0:Y:S02]  /*14160*/  LDCU UR5, c[0x0][0x3b0] ;  /* 0x00007600ff0577ac */ /* 0x000e240008000800 */
[----:B--2---:R2:W-:Y:S02]  /*14170*/  STL [R1+0x1df0], R86 ;  /* 0x001df05601007387 */ /* 0x0045e40000100800 */
[----:B--2---:R-:W-:-:S04]  /*14180*/  IADD3 R86, P6, PT, R8, R13, RZ ;  /* 0x0000000d08567210 */ /* 0x004fc80007fde0ff */
[----:B----4-:R-:W-:Y:S01]  /*14190*/  LEA.HI.X.SX32 R4, R8, R12, 0x1, P6 ;  /* 0x0000000c08047211 */ /* 0x010fe200030f0eff */
[----:B------:R-:W-:Y:S01]  /*141a0*/  IMAD.MOV.U32 R5, RZ, RZ, R86 ;  /* 0x000000ffff057224 */ /* 0x000fe200078e0056 */
[----:B------:R-:W-:Y:S04]  /*141b0*/  STL [R1+0x18b4], R86 ;  /* 0x0018b45601007387 */ /* 0x000fe80000100800 */
[-C--:B------:R-:W-:Y:S01]  /*141c0*/  @P0 LOP3.LUT R5, R5, R4.reuse, RZ, 0x3c, !PT ;  /* 0x0000000405050212 */ /* 0x080fe200078e3cff */
[----:B---3--:R-:W-:Y:S04]  /*141d0*/  STL [R1+0x1dec], R87 ;  /* 0x001dec5701007387 */ /* 0x008fe80000100800 */
[----:B------:R2:W-:Y:S02]  /*141e0*/  STL [R1+0x18a0], R4 ;  /* 0x0018a00401007387 */ /* 0x0005e40000100800 */
[----:B--2---:R-:W-:-:S04]  /*141f0*/  @P0 LOP3.LUT R4, R5, R4, RZ, 0x3c, !PT ;  /* 0x0000000405040212 */ /* 0x004fc800078e3cff */
[----:B------:R-:W-:-:S05]  /*14200*/  @P0 LOP3.LUT R5, R5, R4, RZ, 0x3c, !PT ;  /* 0x0000000405050212 */ /* 0x000fca00078e3cff */
[----:B------:R2:W3:Y:S01]  /*14210*/  @P0 LDG.E.U8 R93, desc[UR20][R4.64] ;  /* 0x00000014045d0981 */ /* 0x0004e2000c1e1100 */
[C---:B------:R-:W-:Y:S01]  /*14220*/  SEL R6, R14.reuse, R3, !P1 ;  /* 0x000000030e067207 */ /* 0x040fe20004800000 */
[----:B-1----:R-:W-:Y:S02]  /*14230*/  IMAD R7, R7, UR6, RZ ;  /* 0x0000000607077c24 */ /* 0x002fe4000f8e02ff */
[----:B------:R-:W-:Y:S02]  /*14240*/  IMAD.MOV.U32 R87, RZ, RZ, R85 ;  /* 0x000000ffff577224 */ /* 0x000fe400078e0055 */
[----:B------:R-:W-:Y:S01]  /*14250*/  IMAD.MOV.U32 R86, RZ, RZ, R83 ;  /* 0x000000ffff567224 */ /* 0x000fe200078e0053 */
[----:B------:R-:W-:Y:S01]  /*14260*/  SEL R3, R14, R48, !P1 ;  /* 0x000000300e037207 */ /* 0x000fe20004800000 */
[----:B------:R-:W-:Y:S01]  /*14270*/  IMAD.MOV.U32 R85, RZ, RZ, R80 ;  /* 0x000000ffff557224 */ /* 0x000fe200078e0050 */
[----:B------:R-:W-:Y:S01]  /*14280*/  PRMT R65, RZ, 0x7610, R65 ;  /* 0x00007610ff417816 */ /* 0x000fe20000000041 */
[----:B------:R-:W-:Y:S01]  /*14290*/  IMAD.MOV.U32 R80, RZ, RZ, R63 ;  /* 0x000000ffff507224 */ /* 0x000fe200078e003f */
[CC--:B------:R-:W-:Y:S01]  /*142a0*/  IADD3 R63, P6, PT, R7.reuse, R13.reuse, RZ ;  /* 0x0000000d073f7210 */ /* 0x0c0fe20007fde0ff */
[----:B------:R-:W-:Y:S01]  /*142b0*/  IMAD R6, R6, UR15, RZ ;  /* 0x0000000f06067c24 */ /* 0x000fe2000f8e02ff */
[----:B------:R-:W-:Y:S01]  /*142c0*/  PRMT R75, RZ, 0x7610, R75 ;  /* 0x00007610ff4b7816 */ /* 0x000fe2000000004b */
[----:B------:R-:W-:Y:S01]  /*142d0*/  IMAD.MOV.U32 R83, RZ, RZ, R62 ;  /* 0x000000ffff537224 */ /* 0x000fe200078e003e */
[----:B------:R-:W-:Y:S01]  /*142e0*/  LEA.HI.X.SX32 R62, R7, R12, 0x1, P6 ;  /* 0x0000000c073e7211 */ /* 0x000fe200030f0eff */
[----:B------:R-:W-:Y:S01]  /*142f0*/  STL [R1+0x18a8], R63 ;  /* 0x0018a83f01007387 */ /* 0x000fe20000100800 */
[----:B------:R-:W-:Y:S01]  /*14300*/  IADD3 R89, P6, PT, R6, R13, RZ ;  /* 0x0000000d06597210 */ /* 0x000fe20007fde0ff */
[----:B0-----:R-:W-:Y:S01]  /*14310*/  IMAD R3, R3, UR13, RZ ;  /* 0x0000000d03037c24 */ /* 0x001fe2000f8e02ff */
[----:B------:R-:W-:Y:S01]  /*14320*/  PRMT R79, RZ, 0x7610, R79 ;  /* 0x00007610ff4f7816 */ /* 0x000fe2000000004f */
[----:B------:R0:W-:Y:S01]  /*14330*/  STL [R1+0x18a4], R62 ;  /* 0x0018a43e01007387 */ /* 0x0001e20000100800 */
[----:B--2---:R-:W-:Y:S01]  /*14340*/  @P0 IMAD.MOV.U32 R4, RZ, RZ, R63 ;  /* 0x000000ffff040224 */ /* 0x004fe200078e003f */
[----:B------:R-:W-:Y:S01]  /*14350*/  PRMT R7, RZ, 0x7610, R7 ;  /* 0x00007610ff077816 */ /* 0x000fe20000000007 */
[----:B------:R-:W-:Y:S01]  /*14360*/  @P0 IMAD.MOV.U32 R5, RZ, RZ, R62 ;  /* 0x000000ffff050224 */ /* 0x000fe200078e003e */
[----:B------:R-:W-:Y:S01]  /*14370*/  STL [R1+0x18ac], R89 ;  /* 0x0018ac5901007387 */ /* 0x000fe20000100800 */
[----:B------:R-:W1:Y:S03]  /*14380*/  LDCU UR6, c[0x0][0x3b0] ;  /* 0x00007600ff0677ac */ /* 0x000e660008000800 */
[----:B------:R2:W4:Y:S01]  /*14390*/  @P0 LDG.E.U8 R65, desc[UR20][R4.64] ;  /* 0x0000001404410981 */ /* 0x000522000c1e1100 */
[----:B------:R-:W0:Y:S01]  /*143a0*/  LDCU UR13, c[0x0][0x3b0] ;  /* 0x00007600ff0d77ac */ /* 0x000e220008000800 */
[----:B------:R-:W-:-:S02]  /*143b0*/  PRMT R66, RZ, 0x7610, R66 ;  /* 0x00007610ff427816 */ /* 0x000fc40000000042 */
[----:B------:R-:W-:Y:S01]  /*143c0*/  PRMT R9, RZ, 0x7610, R9 ;  /* 0x00007610ff097816 */ /* 0x000fe20000000009 */
[----:B------:R-:W0:Y:S01]  /*143d0*/  LDCU UR15, c[0x0][0x3b0] ;  /* 0x00007600ff0f77ac */ /* 0x000e220008000800 */
[----:B--2---:R-:W-:Y:S01]  /*143e0*/  @P0 IMAD.MOV.U32 R4, RZ, RZ, R89 ;  /* 0x000000ffff040224 */ /* 0x004fe200078e0059 */
[----:B---3--:R2:W-:Y:S04]  /*143f0*/  STL [R1+0x1d64], R93 ;  /* 0x001d645d01007387 */ /* 0x0085e80000100800 */
[----:B0-----:R-:W3:Y:S04]  /*14400*/  LDL.LU R62, [R1+0x2b20] ;  /* 0x002b2000013e7983 */ /* 0x001ee80000300800 */
[----:B------:R-:W3:Y:S01]  /*14410*/  LDL.LU R63, [R1+0x2b1c] ;  /* 0x002b1c00013f7983 */ /* 0x000ee20000300800 */
[----:B--2---:R-:W-:-:S02]  /*14420*/  LEA.HI.X.SX32 R93, R6, R12, 0x1, P6 ;  /* 0x0000000c065d7211 */ /* 0x004fc400030f0eff */
[----:B------:R-:W-:-:S03]  /*14430*/  IADD3 R8, P6, PT, R3, R13, RZ ;  /* 0x0000000d03087210 */ /* 0x000fc60007fde0ff */
[----:B------:R-:W-:Y:S01]  /*14440*/  @P0 IMAD.MOV.U32 R5, RZ, RZ, R93 ;  /* 0x000000ffff050224 */ /* 0x000fe200078e005d */
[----:B------:R-:W-:-:S04]  /*14450*/  LEA.HI.X.SX32 R3, R3, R12, 0x1, P6 ;  /* 0x0000000c03037211 */ /* 0x000fc800030f0eff */
[----:B------:R0:W2:Y:S01]  /*14460*/  @P0 LDG.E.U8 R75, desc[UR20][R4.64] ;  /* 0x00000014044b0981 */ /* 0x0000a2000c1e1100 */
[----:B------:R-:W-:Y:S02]  /*14470*/  ISETP.GT.U32.AND P6, PT, R15, R88, PT ;  /* 0x000000580f00720c */ /* 0x000fe40003fc4070 */
[----:B------:R-:W-:Y:S01]  /*14480*/  SEL R6, R14, R49, !P1 ;  /* 0x000000310e067207 */ /* 0x000fe20004800000 */
[----:B0-----:R-:W-:Y:S02]  /*14490*/  @P0 IMAD.MOV.U32 R4, RZ, RZ, R8 ;  /* 0x000000ffff040224 */ /* 0x001fe400078e0008 */
[----:B------:R-:W-:-:S05]  /*144a0*/  @P0 IMAD.MOV.U32 R5, RZ, RZ, R3 ;  /* 0x000000ffff050224 */ /* 0x000fca00078e0003 */
[----:B------:R0:W2:Y:S01]  /*144b0*/  @P0 LDG.E.U8 R7, desc[UR20][R4.64] ;  /* 0x0000001404070981 */ /* 0x0000a2000c1e1100 */
[----:B------:R-:W-:Y:S01]  /*144c0*/  IMAD R6, R6, UR5, RZ ;  /* 0x0000000506067c24 */ /* 0x000fe2000f8e02ff */
[----:B------:R-:W1:Y:S01]  /*144d0*/  LDCU UR5, c[0x0][0x3b0] ;  /* 0x00007600ff0577ac */ /* 0x000e620008000800 */
[----:B------:R-:W-:-:S03]  /*144e0*/  @!P6 IMAD.IADD R88, R88, 0x1, -R15 ;  /* 0x000000015858e824 */ /* 0x000fc600078e0a0f */
[----:B0-----:R-:W-:-:S04]  /*144f0*/  IADD3 R4, P6, PT, R6, R13, RZ ;  /* 0x0000000d06047210 */ /* 0x001fc80007fde0ff */
[----:B------:R-:W-:-:S05]  /*14500*/  LEA.HI.X.SX32 R5, R6, R12, 0x1, P6 ;  /* 0x0000000c06057211 */ /* 0x000fca00030f0eff */
[----:B------:R0:W3:Y:S04]  /*14510*/  @P0 LDG.E.U8 R79, desc[UR20][R4.64] ;  /* 0x00000014044f0981 */ /* 0x0000e8000c1e1100 */
[----:B----4-:R4:W-:Y:S04]  /*14520*/  STL [R1+0x1d60], R65 ;  /* 0x001d604101007387 */ /* 0x0109e80000100800 */
[----:B----4-:R-:W4:Y:S04]  /*14530*/  LDL.LU R65, [R1+0x2b18] ;  /* 0x002b180001417983 */ /* 0x010f280000300800 */
[----:B------:R-:W-:Y:S04]  /*14540*/  STL [R1+0x1898], R93 ;  /* 0x0018985d01007387 */ /* 0x000fe80000100800 */
[----:B------:R-:W-:Y:S04]  /*14550*/  STL [R1+0x189c], R8 ;  /* 0x00189c0801007387 */ /* 0x000fe80000100800 */
[----:B------:R0:W-:Y:S04]  /*14560*/  STL [R1+0x1894], R3 ;  /* 0x0018940301007387 */ /* 0x0001e80000100800 */
[----:B------:R-:W-:Y:S01]  /*14570*/  STL [R1+0x188c], R4 ;  /* 0x00188c0401007387 */ /* 0x000fe20000100800 */
[----:B0-----:R-:W-:-:S05]  /*14580*/  SEL R3, R14, R50, !P1 ;  /* 0x000000320e037207 */ /* 0x001fca0004800000 */
[----:B-1----:R-:W-:Y:S01]  /*14590*/  IMAD R3, R3, UR6, RZ ;  /* 0x0000000603037c24 */ /* 0x002fe2000f8e02ff */
[----:B------:R-:W-:Y:S01]  /*145a0*/  SEL R8, R14, R51, !P1 ;  /* 0x000000330e087207 */ /* 0x000fe20004800000 */
[----:B------:R-:W0:Y:S04]  /*145b0*/  LDCU UR6, c[0x0][0x3b0] ;  /* 0x00007600ff0677ac */ /* 0x000e280008000800 */
[----:B------:R-:W-:Y:S01]  /*145c0*/  IMAD R8, R8, UR13, RZ ;  /* 0x0000000d08087c24 */ /* 0x000fe2000f8e02ff */
[----:B------:R-:W-:Y:S01]  /*145d0*/  SEL R6, R14, R54, !P1 ;  /* 0x000000360e067207 */ /* 0x000fe20004800000 */
[----:B------:R-:W1:Y:S01]  /*145e0*/  LDCU UR13, c[0x0][0x3b0] ;  /* 0x00007600ff0d77ac */ /* 0x000e620008000800 */
[----:B--2---:R-:W-:Y:S04]  /*145f0*/  STL [R1+0x1dc8], R7 ;  /* 0x001dc80701007387 */ /* 0x004fe80000100800 */
[----:B------:R-:W-:Y:S04]  /*14600*/  STL [R1+0x1888], R5 ;  /* 0x0018880501007387 */ /* 0x000fe80000100800 */
[----:B------:R2:W-:Y:S02]  /*14610*/  STL [R1+0x1dd0], R75 ;  /* 0x001dd04b01007387 */ /* 0x0005e40000100800 */
[----:B--2---:R-:W-:-:S04]  /*14620*/  IADD3 R75, P6, PT, R3, R13, RZ ;  /* 0x0000000d034b7210 */ /* 0x004fc80007fde0ff */
[----:B------:R-:W-:Y:S01]  /*14630*/  LEA.HI.X.SX32 R4, R3, R12, 0x1, P6 ;  /* 0x0000000c03047211 */ /* 0x000fe200030f0eff */
[----:B------:R-:W-:Y:S01]  /*14640*/  IMAD.MOV.U32 R5, RZ, RZ, R75 ;  /* 0x000000ffff057224 */ /* 0x000fe200078e004b */
[----:B------:R-:W-:Y:S01]  /*14650*/  STL [R1+0x1890], R75 ;  /* 0x0018904b01007387 */ /* 0x000fe20000100800 */
[----:B------:R-:W-:-:S03]  /*14660*/  IADD3 R93, P6, PT, R8, R13, RZ ;  /* 0x0000000d085d7210 */ /* 0x000fc60007fde0ff */
[-C--:B------:R-:W-:Y:S01]  /*14670*/  @P0 LOP3.LUT R5, R5, R4.reuse, RZ, 0x3c, !PT ;  /* 0x0000000405050212 */ /* 0x080fe200078e3cff */
[----:B------:R-:W2:Y:S04]  /*14680*/  LDL R89, [R1+0x1f8c] ;  /* 0x001f8c0001597983 */ /* 0x000ea80000100800 */
[----:B------:R0:W-:Y:S04]  /*14690*/  STL [R1+0x1878], R4 ;  /* 0x0018780401007387 */ /* 0x0001e80000100800 */
[----:B------:R-:W-:Y:S01]  /*146a0*/  STL [R1+0x1880], R93 ;  /* 0x0018805d01007387 */ /* 0x000fe20000100800 */
[----:B0-----:R-:W-:-:S03]  /*146b0*/  @P0 LOP3.LUT R4, R5, R4, RZ, 0x3c, !PT ;  /* 0x0000000405040212 */ /* 0x001fc600078e3cff */
[----:B---3--:R0:W-:Y:S01]  /*146c0*/  STL [R1+0x1db8], R79 ;  /* 0x001db84f01007387 */ /* 0x0081e20000100800 */
[----:B------:R-:W-:-:S05]  /*146d0*/  @P0 LOP3.LUT R5, R5, R4, RZ, 0x3c, !PT ;  /* 0x0000000405050212 */ /* 0x000fca00078e3cff */
[----:B------:R3:W2:Y:S01]  /*146e0*/  @P0 LDG.E.U8 R66, desc[UR20][R4.64] ;  /* 0x0000001404420981 */ /* 0x0006a2000c1e1100 */
[----:B0-----:R-:W-:-:S05]  /*146f0*/  LEA.HI.X.SX32 R79, R8, R12, 0x1, P6 ;  /* 0x0000000c084f7211 */ /* 0x001fca00030f0eff */
[----:B---3--:R-:W-:Y:S02]  /*14700*/  IMAD.MOV.U32 R5, RZ, RZ, R79 ;  /* 0x000000ffff057224 */ /* 0x008fe400078e004f */
[----:B------:R-:W-:-:S05]  /*14710*/  @P0 IMAD.MOV.U32 R4, RZ, RZ, R93 ;  /* 0x000000ffff040224 */ /* 0x000fca00078e005d */
[----:B------:R0:W3:Y:S01]  /*14720*/  @P0 LDG.E.U8 R9, desc[UR20][R4.64] ;  /* 0x0000001404090981 */ /* 0x0000e2000c1e1100 */
[----:B------:R-:W-:-:S05]  /*14730*/  SEL R7, R14, R52, !P1 ;  /* 0x000000340e077207 */ /* 0x000fca0004800000 */
[----:B------:R-:W-:Y:S02]  /*14740*/  IMAD R7, R7, UR15, RZ ;  /* 0x0000000f07077c24 */ /* 0x000fe4000f8e02ff */
[----:B------:R-:W-:Y:S01]  /*14750*/  IMAD R6, R6, UR5, RZ ;  /* 0x0000000506067c24 */ /* 0x000fe2000f8e02ff */
[----:B------:R0:W-:Y:S01]  /*14760*/  STL [R1+0x187c], R79 ;  /* 0x00187c4f01007387 */ /* 0x0001e20000100800 */
[----:B------:R-:W-:Y:S01]  /*14770*/  PRMT R16, RZ, 0x7610, R16 ;  /* 0x00007610ff107816 */ /* 0x000fe20000000010 */
[----:B------:R-:W1:Y:S01]  /*14780*/  LDCU UR5, c[0x0][0x3b0] ;  /* 0x00007600ff0577ac */ /* 0x000e620008000800 */
[C---:B------:R-:W-:Y:S02]  /*14790*/  IADD3 R75, P6, PT, R7.reuse, R13, RZ ;  /* 0x0000000d074b7210 */ /* 0x040fe40007fde0ff */
[----:B------:R-:W-:Y:S01]  /*147a0*/  SEL R3, R14, R55, !P1 ;  /* 0x000000370e037207 */ /* 0x000fe20004800000 */
[----:B------:R-:W1:Y:S01]  /*147b0*/  LDCU UR15, c[0x0][0x3b0] ;  /* 0x00007600ff0f77ac */ /* 0x000e620008000800 */
[----:B0-----:R-:W-:-:S02]  /*147c0*/  LEA.HI.X.SX32 R79, R7, R12, 0x1, P6 ;  /* 0x0000000c074f7211 */ /* 0x001fc400030f0eff */
[C---:B------:R-:W-:Y:S01]  /*147d0*/  IADD3 R8, P6, PT, R6.reuse, R13, RZ ;  /* 0x0000000d06087210 */ /* 0x040fe20007fde0ff */
[----:B------:R-:W-:Y:S02]  /*147e0*/  @P0 IMAD.MOV.U32 R4, RZ, RZ, R75 ;  /* 0x000000ffff040224 */ /* 0x000fe400078e004b */
[----:B------:R-:W-:Y:S02]  /*147f0*/  @P0 IMAD.MOV.U32 R5, RZ, RZ, R79 ;  /* 0x000000ffff050224 */ /* 0x000fe400078e004f */
[----:B------:R-:W-:Y:S01]  /*14800*/  IMAD R3, R3, UR16, RZ ;  /* 0x0000001003037c24 */ /* 0x000fe2000f8e02ff */
[----:B------:R-:W-:Y:S01]  /*14810*/  PRMT R0, RZ, 0x7610, R0 ;  /* 0x00007610ff007816 */ /* 0x000fe20000000000 */
[----:B------:R-:W-:Y:S01]  /*14820*/  IMAD.MOV.U32 R93, RZ, RZ, R83 ;  /* 0x000000ffff5d7224 */ /* 0x000fe200078e0053 */
[----:B------:R0:W4:Y:S01]  /*14830*/  @P0 LDG.E.U8 R16, desc[UR20][R4.64] ;  /* 0x0000001404100981 */ /* 0x000122000c1e1100 */
[----:B------:R-:W-:Y:S01]  /*14840*/  PRMT R82, RZ, 0x7610, R82 ;  /* 0x00007610ff527816 */ /* 0x000fe20000000052 */
[----:B------:R-:W1:Y:S01]  /*14850*/  LDCU UR16, c[0x0][0x3b0] ;  /* 0x00007600ff1077ac */ /* 0x000e620008000800 */
[----:B0-----:R-:W-:Y:S01]  /*14860*/  @P0 IMAD.MOV.U32 R4, RZ, RZ, R8 ;  /* 0x000000ffff040224 */ /* 0x001fe200078e0008 */
[----:B--2---:R0:W-:Y:S04]  /*14870*/  STL [R1+0x1db0], R66 ;  /* 0x001db04201007387 */ /* 0x0041e80000100800 */
[----:B0-----:R-:W2:Y:S04]  /*14880*/  LDL.LU R66, [R1+0x2b14] ;  /* 0x002b140001427983 */ /* 0x001ea80000300800 */
[----:B------:R-:W-:Y:S04]  /*14890*/  STL [R1+0x1884], R75 ;  /* 0x0018844b01007387 */ /* 0x000fe80000100800 */
[----:B------:R-:W-:Y:S04]  /*148a0*/  STL [R1+0x1870], R79 ;  /* 0x0018704f01007387 */ /* 0x000fe80000100800 */
[----:B------:R-:W-:Y:S04]  /*148b0*/  STL [R1+0x1874], R8 ;  /* 0x0018740801007387 */ /* 0x000fe80000100800 */
[----:B---3--:R0:W-:Y:S02]  /*148c0*/  STL [R1+0x1da8], R9 ;  /* 0x001da80901007387 */ /* 0x0081e40000100800 */
[----:B0-----:R-:W-:-:S02]  /*148d0*/  LEA.HI.X.SX32 R9, R6, R12, 0x1, P6 ;  /* 0x0000000c06097211 */ /* 0x001fc400030f0eff */
[----:B------:R-:W-:-:S03]  /*148e0*/  PRMT R6, RZ, 0x7610, R6 ;  /* 0x00007610ff067816 */ /* 0x000fc60000000006 */
[----:B------:R-:W-:Y:S01]  /*148f0*/  @P0 IMAD.MOV.U32 R5, RZ, RZ, R9 ;  /* 0x000000ffff050224 */ /* 0x000fe200078e0009 */
[----:B------:R-:W-:-:S04]  /*14900*/  IADD3 R7, P6, PT, R3, R13, RZ ;  /* 0x0000000d03077210 */ /* 0x000fc80007fde0ff */
[----:B------:R0:W3:Y:S01]  /*14910*/  @P0 LDG.E.U8 R6, desc[UR20][R4.64] ;  /* 0x0000001404060981 */ /* 0x0000e2000c1e1100 */
[----:B------:R-:W-:Y:S01]  /*14920*/  LEA.HI.X.SX32 R3, R3, R12, 0x1, P6 ;  /* 0x0000000c03037211 */ /* 0x000fe200030f0eff */
[----:B0-----:R-:W-:-:S04]  /*14930*/  @P0 IMAD.MOV.U32 R4, RZ, RZ, R7 ;  /* 0x000000ffff040224 */ /* 0x001fc800078e0007 */
[----:B------:R-:W-:-:S05]  /*14940*/  @P0 IMAD.MOV.U32 R5, RZ, RZ, R3 ;  /* 0x000000ffff050224 */ /* 0x000fca00078e0003 */
[----:B------:R0:W2:Y:S01]  /*14950*/  @P0 LDG.E.U8 R0, desc[UR20][R4.64] ;  /* 0x0000001404000981 */ /* 0x0000a2000c1e1100 */
[----:B------:R-:W-:-:S03]  /*14960*/  ISETP.GE.AND P6, PT, R89, RZ, PT ;  /* 0x000000ff5900720c */ /* 0x000fc60003fc6270 */
[----:B------:R-:W-:Y:S04]  /*14970*/  STL [R1+0x1868], R9 ;  /* 0x0018680901007387 */ /* 0x000fe80000100800 */
[----:B------:R-:W-:Y:S04]  /*14980*/  STL [R1+0x186c], R7 ;  /* 0x00186c0701007387 */ /* 0x000fe80000100800 */
[----:B------:R1:W-:Y:S01]  /*14990*/  STL [R1+0x1864], R3 ;  /* 0x0018640301007387 */ /* 0x0003e20000100800 */
[----:B0-----:R-:W-:Y:S01]  /*149a0*/  SEL R4, R14, R57, !P1 ;  /* 0x000000390e047207 */ /* 0x001fe20004800000 */
[----:B-1----:R-:W-:-:S04]  /*149b0*/  IMAD.MOV.U32 R3, RZ, RZ, R88 ;  /* 0x000000ffff037224 */ /* 0x002fc800078e0058 */
[----:B------:R-:W-:Y:S01]  /*149c0*/  IMAD R7, R4, UR6, RZ ;  /* 0x0000000604077c24 */ /* 0x000fe2000f8e02ff */
[----:B------:R-:W0:Y:S01]  /*149d0*/  LDCU UR6, c[0x0][0x3b0] ;  /* 0x00007600ff0677ac */ /* 0x000e220008000800 */
[----:B------:R-:W-:Y:S01]  /*149e0*/  @!P6 IMAD.MOV R3, RZ, RZ, -R3 ;  /* 0x000000ffff03e224 */ /* 0x000fe200078e0a03 */
[----:B------:R-:W-:Y:S01]  /*149f0*/  SEL R4, R14, R59, !P1 ;  /* 0x0000003b0e047207 */ /* 0x000fe20004800000 */
[----:B------:R-:W-:-:S04]  /*14a00*/  IMAD.MOV.U32 R79, RZ, RZ, R85 ;  /* 0x000000ffff4f7224 */ /* 0x000fc800078e0055 */
[----:B------:R-:W-:Y:S01]  /*14a10*/  IMAD R8, R4, UR15, RZ ;  /* 0x0000000f04087c24 */ /* 0x000fe2000f8e02ff */
[----:B------:R-:W-:Y:S01]  /*14a20*/  PRMT R78, RZ, 0x7610, R78 ;  /* 0x00007610ff4e7816 */ /* 0x000fe2000000004e */
[----:B------:R-:W-:Y:S01]  /*14a30*/  IMAD.MOV.U32 R88, RZ, RZ, R67 ;  /* 0x000000ffff587224 */ /* 0x000fe200078e0043 */
[----:B------:R-:W-:Y:S01]  /*14a40*/  PRMT R81, RZ, 0x7610, R81 ;  /* 0x00007610ff517816 */ /* 0x000fe20000000051 */
[----:B------:R-:W-:Y:S01]  /*14a50*/  IMAD.MOV.U32 R89, RZ, RZ, R80 ;  /* 0x000000ffff597224 */ /* 0x000fe200078e0050 */
[----:B------:R-:W-:Y:S01]  /*14a60*/  PRMT R84, RZ, 0x7610, R84 ;  /* 0x00007610ff547816 */ /* 0x000fe20000000054 */
[----:B------:R-:W1:Y:S01]  /*14a70*/  LDCU UR15, c[0x0][0x3b0] ;  /* 0x00007600ff0f77ac */ /* 0x000e620008000800 */
[----:B---3--:R3:W-:Y:S02]  /*14a80*/  STL [R1+0x1d40], R6 ;  /* 0x001d400601007387 */ /* 0x0087e40000100800 */
[----:B---3--:R-:W-:-:S05]  /*14a90*/  SEL R6, R14, R56, !P1 ;  /* 0x000000380e067207 */ /* 0x008fca0004800000 */
[----:B------:R-:W-:Y:S01]  /*14aa0*/  IMAD R5, R6, UR5, RZ ;  /* 0x0000000506057c24 */ /* 0x000fe2000f8e02ff */
[----:B----4-:R3:W-:Y:S01]  /*14ab0*/  STL [R1+0x1da4], R16 ;  /* 0x001da41001007387 */ /* 0x0107e20000100800 */
[----:B------:R-:W4:Y:S03]  /*14ac0*/  LDCU UR5, c[0x0][0x3b0] ;  /* 0x00007600ff0577ac */ /* 0x000f260008000800 */
[C---:B------:R-:W-:Y:S01]  /*14ad0*/  IADD3 R83, P6, PT, R5.reuse, R13, RZ ;  /* 0x0000000d05537210 */ /* 0x040fe20007fde0ff */
[----:B--2---:R2:W-:Y:S04]  /*14ae0*/  STL [R1+0x1d44], R0 ;  /* 0x001d440001007387 */ /* 0x0045e80000100800 */
[----:B------:R-:W-:Y:S01]  /*14af0*/  @P0 IMAD.MOV.U32 R4, RZ, RZ, R83 ;  /* 0x000000ffff040224 */ /* 0x000fe200078e0053 */
[----:B------:R-:W-:Y:S01]  /*14b00*/  SEL R6, R14, R58, !P1 ;  /* 0x0000003a0e067207 */ /* 0x000fe20004800000 */
[----:B---3--:R-:W-:Y:S01]  /*14b10*/  IMAD.MOV.U32 R16, RZ, RZ, R87 ;  /* 0x000000ffff107224 */ /* 0x008fe200078e0057 */
[----:B------:R-:W3:Y:S01]  /*14b20*/  LDL.LU R75, [R1+0x30] ;  /* 0x00003000014b7983 */ /* 0x000ee20000300800 */
[----:B--2---:R-:W-:Y:S01]  /*14b30*/  IMAD.MOV.U32 R0, RZ, RZ, R86 ;  /* 0x000000ffff007224 */ /* 0x004fe200078e0056 */
[----:B------:R-:W-:-:S02]  /*14b40*/  LEA.HI.X.SX32 R86, R5, R12, 0x1, P6 ;  /* 0x0000000c05567211 */ /* 0x000fc400030f0eff */
[----:B------:R-:W-:-:S03]  /*14b50*/  IADD3 R85, P6, PT, R7, R13, RZ ;  /* 0x0000000d07557210 */ /* 0x000fc60007fde0ff */
[----:B------:R-:W-:Y:S01]  /*14b60*/  @P0 IMAD.MOV.U32 R5, RZ, RZ, R86 ;  /* 0x000000ffff050224 */ /* 0x000fe200078e0056 */
[----:B------:R-:W-:-:S04]  /*14b70*/  LEA.HI.X.SX32 R67, R7, R12, 0x1, P6 ;  /* 0x0000000c07437211 */ /* 0x000fc800030f0eff */
[----:B------:R2:W3:Y:S02]  /*14b80*/  @P0 LDG.E.U8 R82, desc[UR20][R4.64] ;  /* 0x0000001404520981 */ /* 0x0004e4000c1e1100 */
[----:B--2---:R-:W-:Y:S01]  /*14b90*/  SEL R4, R14, R61, !P1 ;  /* 0x0000003d0e047207 */ /* 0x004fe20004800000 */
[----:B------:R-:W-:-:S04]  /*14ba0*/  @P0 IMAD.MOV.U32 R5, RZ, RZ, R67 ;  /* 0x000000ffff050224 */ /* 0x000fc800078e0043 */
[----:B0-----:R-:W-:Y:S02]  /*14bb0*/  IMAD R7, R4, UR6, RZ ;  /* 0x0000000604077c24 */ /* 0x001fe4000f8e02ff */
[----:B------:R-:W-:Y:S02]  /*14bc0*/  IMAD R9, R6, UR13, RZ ;  /* 0x0000000d06097c24 */ /* 0x000fe4000f8e02ff */
[----:B------:R-:W-:Y:S01]  /*14bd0*/  @P0 IMAD.MOV.U32 R4, RZ, RZ, R85 ;  /* 0x000000ffff040224 */ /* 0x000fe200078e0055 */
[----:B------:R-:W-:Y:S01]  /*14be0*/  SEL R6, R14, R60, !P1 ;  /* 0x0000003c0e067207 */ /* 0x000fe20004800000 */
[----:B------:R-:W-:Y:S01]  /*14bf0*/  IMAD.MOV.U32 R87, RZ, RZ, R72 ;  /* 0x000000ffff577224 */ /* 0x000fe200078e0048 */
[----:B------:R0:W-:Y:S01]  /*14c00*/  STL [R1+0x1854], R83 ;  /* 0x0018545301007387 */ /* 0x0001e20000100800 */
[----:B------:R-:W-:Y:S01]  /*14c10*/  PRMT R92, RZ, 0x7610, R92 ;  /* 0x00007610ff5c7816 */ /* 0x000fe2000000005c */
[----:B------:R-:W2:Y:S02]  /*14c20*/  LDCU UR6, c[0x0][0x3b0] ;  /* 0x00007600ff0677ac */ /* 0x000ea40008000800 */
[----:B------:R1:W2:Y:S01]  /*14c30*/  @P0 LDG.E.U8 R78, desc[UR20][R4.64] ;  /* 0x00000014044e0981 */ /* 0x0002a2000c1e1100 */
[C---:B------:R-:W-:Y:S01]  /*14c40*/  IADD3 R80, P6, PT, R9.reuse, R13, RZ ;  /* 0x0000000d09507210 */ /* 0x040fe20007fde0ff */
[----:B------:R-:W2:Y:S02]  /*14c50*/  LDCU UR13, c[0x0][0x3b0] ;  /* 0x00007600ff0d77ac */ /* 0x000ea40008000800 */
[----:B------:R-:W-:Y:S01]  /*14c60*/  STL [R1+0x1850], R86 ;  /* 0x0018505601007387 */ /* 0x000fe20000100800 */
[----:B------:R-:W-:-:S02]  /*14c70*/  LEA.HI.X.SX32 R72, R9, R12, 0x1, P6 ;  /* 0x0000000c09487211 */ /* 0x000fc400030f0eff */
[----:B0-----:R-:W-:Y:S01]  /*14c80*/  IADD3 R83, P6, PT, R8, R13, RZ ;  /* 0x0000000d08537210 */ /* 0x001fe20007fde0ff */
[----:B------:R-:W-:Y:S01]  /*14c90*/  STL [R1+0x185c], R85 ;  /* 0x00185c5501007387 */ /* 0x000fe20000100800 */
[----:B----4-:R-:W-:Y:S01]  /*14ca0*/  IMAD R6, R6, UR5, RZ ;  /* 0x0000000506067c24 */ /* 0x010fe2000f8e02ff */
[----:B------:R-:W-:Y:S01]  /*14cb0*/  PRMT R2, RZ, 0x7610, R2 ;  /* 0x00007610ff027816 */ /* 0x000fe20000000002 */
[----:B-1----:R-:W-:Y:S01]  /*14cc0*/  @P0 IMAD.MOV.U32 R4, RZ, RZ, R80 ;  /* 0x000000ffff040224 */ /* 0x002fe200078e0050 */
[----:B------:R0:W-:Y:S01]  /*14cd0*/  STL [R1+0x1858], R67 ;  /* 0x0018584301007387 */ /* 0x0001e20000100800 */
[----:B------:R-:W-:Y:S01]  /*14ce0*/  @P0 IMAD.MOV.U32 R5, RZ, RZ, R72 ;  /* 0x000000ffff050224 */ /* 0x000fe200078e0048 */
[----:B------:R-:W1:Y:S02]  /*14cf0*/  LDCU UR5, c[0x0][0x3b0] ;  /* 0x00007600ff0577ac */ /* 0x000e640008000800 */
[----:B------:R-:W-:Y:S04]  /*14d00*/  STL [R1+0x1860], R80 ;  /* 0x0018605001007387 */ /* 0x000fe80000100800 */
[----:B------:R-:W-:Y:S04]  /*14d10*/  STL [R1+0xf60], R72 ;  /* 0x000f604801007387 */ /* 0x000fe80000100800 */
[----:B------:R-:W-:Y:S04]  /*14d20*/  STL [R1+0x1844], R83 ;  /* 0x0018445301007387 */ /* 0x000fe80000100800 */
[----:B------:R4:W2:Y:S02]  /*14d30*/  @P0 LDG.E.U8 R81, desc[UR20][R4.64] ;  /* 0x0000001404510981 */ /* 0x0008a4000c1e1100 */
[----:B----4-:R-:W-:-:S02]  /*14d40*/  @P0 IMAD.MOV.U32 R4, RZ, RZ, R83 ;  /* 0x000000ffff040224 */ /* 0x010fc400078e0053 */
[----:B---3--:R3:W-:Y:S04]  /*14d50*/  STL [R1+0x1d9c], R82 ;  /* 0x001d9c5201007387 */ /* 0x0087e80000100800 */
[----:B0-----:R-:W4:Y:S01]  /*14d60*/  LDL.LU R67, [R1+0x2b10] ;  /* 0x002b100001437983 */ /* 0x001f220000300800 */
[----:B---3--:R-:W-:Y:S02]  /*14d70*/  LEA.HI.X.SX32 R82, R8, R12, 0x1, P6 ;  /* 0x0000000c08527211 */ /* 0x008fe400030f0eff */
[----:B------:R-:W-:-:S03]  /*14d80*/  IADD3 R86, P6, PT, R6, R13, RZ ;  /* 0x0000000d06567210 */ /* 0x000fc60007fde0ff */
[----:B------:R-:W-:Y:S01]  /*14d90*/  STL [R1+0x1840], R82 ;  /* 0x0018405201007387 */ /* 0x000fe20000100800 */
[----:B------:R-:W-:Y:S01]  /*14da0*/  @P0 IMAD.MOV.U32 R5, RZ, RZ, R82 ;  /* 0x000000ffff050224 */ /* 0x000fe200078e0052 */
[----:B------:R-:W-:Y:S02]  /*14db0*/  LEA.HI.X.SX32 R85, R6, R12, 0x1, P6 ;  /* 0x0000000c06557211 */ /* 0x000fe400030f0eff */
[----:B------:R-:W-:Y:S04]  /*14dc0*/  STL [R1+0x1848], R86 ;  /* 0x0018485601007387 */ /* 0x000fe80000100800 */
[----:B------:R0:W3:Y:S04]  /*14dd0*/  @P0 LDG.E.U8 R84, desc[UR20][R4.64] ;  /* 0x0000001404540981 */ /* 0x0000e8000c1e1100 */
[----:B--2---:R2:W-:Y:S04]  /*14de0*/  STL [R1+0x1d98], R78 ;  /* 0x001d984e01007387 */ /* 0x0045e80000100800 */
[----:B------:R-:W4:Y:S01]  /*14df0*/  LDL.LU R72, [R1+0x2b0c] ;  /* 0x002b0c0001487983 */ /* 0x000f220000300800 */
[----:B0-----:R-:W-:-:S02]  /*14e00*/  @P0 IMAD.MOV.U32 R4, RZ, RZ, R86 ;  /* 0x000000ffff040224 */ /* 0x001fc400078e0056 */
[----:B------:R-:W-:Y:S01]  /*14e10*/  @P0 IMAD.MOV.U32 R5, RZ, RZ, R85 ;  /* 0x000000ffff050224 */ /* 0x000fe200078e0055 */
[----:B------:R-:W4:Y:S01]  /*14e20*/  LDL.LU R80, [R1+0x2b08] ;  /* 0x002b080001507983 */ /* 0x000f220000300800 */
[----:B--2---:R-:W-:-:S03]  /*14e30*/  IADD3 R78, P6, PT, R7, R13, RZ ;  /* 0x0000000d074e7210 */ /* 0x004fc60007fde0ff */
[----:B------:R0:W2:Y:S01]  /*14e40*/  @P0 LDG.E.U8 R92, desc[UR20][R4.64] ;  /* 0x00000014045c0981 */ /* 0x0000a2000c1e1100 */
[----:B------:R-:W-:Y:S01]  /*14e50*/  LEA.HI.X.SX32 R7, R7, R12, 0x1, P6 ;  /* 0x0000000c07077211 */ /* 0x000fe200030f0eff */
[----:B0-----:R-:W-:-:S04]  /*14e60*/  @P0 IMAD.MOV.U32 R4, RZ, RZ, R78 ;  /* 0x000000ffff040224 */ /* 0x001fc800078e004e */
[----:B------:R-:W-:-:S05]  /*14e70*/  @P0 IMAD.MOV.U32 R5, RZ, RZ, R7 ;  /* 0x000000ffff050224 */ /* 0x000fca00078e0007 */
[----:B------:R0:W4:Y:S01]  /*14e80*/  @P0 LDG.E.U8 R2, desc[UR20][R4.64] ;  /* 0x0000001404020981 */ /* 0x000122000c1e1100 */
[----:B------:R-:W-:-:S03]  /*14e90*/  ISETP.GT.U32.AND P6, PT, R15, R75, PT ;  /* 0x0000004b0f00720c */ /* 0x000fc60003fc4070 */
[----:B------:R0:W-:Y:S01]  /*14ea0*/  STL [R1+0x1d90], R81 ;  /* 0x001d905101007387 */ /* 0x0001e20000100800 */
[----:B------:R-:W-:-:S03]  /*14eb0*/  SEL R6, R14, R62, !P1 ;  /* 0x0000003e0e067207 */ /* 0x000fc60004800000 */
[----:B0-----:R-:W4:Y:S04]  /*14ec0*/  LDL.LU R81, [R1+0x2b04] ;  /* 0x002b040001517983 */ /* 0x001f280000300800 */
[----:B------:R-:W-:Y:S04]  /*14ed0*/  STL [R1+0xf64], R85 ;  /* 0x000f645501007387 */ /* 0x000fe80000100800 */
[----:B------:R-:W-:Y:S04]  /*14ee0*/  STL [R1+0xf6c], R78 ;  /* 0x000f6c4e01007387 */ /* 0x000fe80000100800 */
[----:B------:R0:W-:Y:S01]  /*14ef0*/  STL [R1+0xf68], R7 ;  /* 0x000f680701007387 */ /* 0x0001e20000100800 */
[----:B-1----:R-:W-:Y:S01]  /*14f00*/  IMAD R6, R6, UR5, RZ ;  /* 0x0000000506067c24 */ /* 0x002fe2000f8e02ff */
[C---:B------:R-:W-:Y:S01]  /*14f10*/  SEL R4, R14.reuse, R63, !P1 ;  /* 0x0000003f0e047207 */ /* 0x040fe20004800000 */
[----:B------:R-:W-:Y:S01]  /*14f20*/  @!P6 IMAD.IADD R75, R75, 0x1, -R15 ;  /* 0x000000014b4be824 */ /* 0x000fe200078e0a0f */
[----:B------:R-:W4:Y:S01]  /*14f30*/  LDL.LU R82, [R1+0x2b00] ;  /* 0x002b000001527983 */ /* 0x000f220000300800 */
[----:B------:R-:W-:Y:S01]  /*14f40*/  SEL R5, R14, R65, !P1 ;  /* 0x000000410e057207 */ /* 0x000fe20004800000 */
[----:B------:R-:W1:Y:S02]  /*14f50*/  LDCU UR5, c[0x0][0x3b0] ;  /* 0x00007600ff0577ac */ /* 0x000e640008000800 */
[----:B------:R-:W4:Y:S01]  /*14f60*/  LDL.LU R83, [R1+0x2afc] ;  /* 0x002afc0001537983 */ /* 0x000f220000300800 */
[----:B------:R-:W-:Y:S01]  /*14f70*/  PRMT R8, RZ, 0x7610, R8 ;  /* 0x00007610ff087816 */ /* 0x000fe20000000008 */
[----:B0-----:R-:W-:Y:S01]  /*14f80*/  IMAD R7, R4, UR6, RZ ;  /* 0x0000000604077c24 */ /* 0x001fe2000f8e02ff */
[----:B------:R-:W-:Y:S01]  /*14f90*/  PRMT R90, RZ, 0x7610, R90 ;  /* 0x00007610ff5a7816 */ /* 0x000fe2000000005a */
[----:B------:R-:W0:Y:S01]  /*14fa0*/  LDCU UR6, c[0x0][0x3b0] ;  /* 0x00007600ff0677ac */ /* 0x000e220008000800 */
[----:B---3--:R3:W-:Y:S04]  /*14fb0*/  STL [R1+0x1d8c], R84 ;  /* 0x001d8c5401007387 */ /* 0x0087e80000100800 */
[----:B---3--:R-:W3:Y:S04]  /*14fc0*/  LDL.LU R84, [R1+0x2af8] ;  /* 0x002af80001547983 */ /* 0x008ee80000300800 */
[----:B------:R-:W3:Y:S04]  /*14fd0*/  LDL.LU R85, [R1+0x2af4] ;  /* 0x002af40001557983 */ /* 0x000ee80000300800 */
[----:B------:R-:W3:Y:S04]  /*14fe0*/  LDL.LU R86, [R1+0x2af0] ;  /* 0x002af00001567983 */ /* 0x000ee80000300800 */
[----:B--2---:R-:W-:Y:S04]  /*14ff0*/  STL [R1+0x1d88], R92 ;  /* 0x001d885c01007387 */ /* 0x004fe80000100800 */
[----:B----4-:R2:W-:Y:S02]  /*15000*/  STL [R1+0x1d80], R2 ;  /* 0x001d800201007387 */ /* 0x0105e40000100800 */
[----:B--2---:R-:W-:-:S04]  /*15010*/  IADD3 R2, P6, PT, R6, R13, RZ ;  /* 0x0000000d06027210 */ /* 0x004fc80007fde0ff */
[----:B------:R-:W-:Y:S01]  /*15020*/  LEA.HI.X.SX32 R78, R6, R12, 0x1, P6 ;  /* 0x0000000c064e7211 */ /* 0x000fe200030f0eff */
[----:B------:R-:W-:Y:S02]  /*15030*/  IMAD R6, R5, UR13, RZ ;  /* 0x0000000d05067c24 */ /* 0x000fe4000f8e02ff */
[----:B------:R-:W-:Y:S02]  /*15040*/  @P0 IMAD.MOV.U32 R4, RZ, RZ, R2 ;  /* 0x000000ffff040224 */ /* 0x000fe400078e0002 */
[----:B------:R-:W-:Y:S02]  /*15050*/  IMAD.MOV.U32 R92, RZ, RZ, R87 ;  /* 0x000000ffff5c7224 */ /* 0x000fe400078e0057 */
[----:B------:R-:W-:Y:S01]  /*15060*/  @P0 IMAD.MOV.U32 R5, RZ, RZ, R78 ;  /* 0x000000ffff050224 */ /* 0x000fe200078e004e */
[----:B------:R-:W-:Y:S01]  /*15070*/  STL [R1+0xf74], R2 ;  /* 0x000f740201007387 */ /* 0x000fe20000100800 */
[----:B------:R-:W2:Y:S03]  /*15080*/  LDCU UR13, c[0x0][0x3b0] ;  /* 0x00007600ff0d77ac */ /* 0x000ea60008000800 */
[----:B------:R4:W2:Y:S01]  /*15090*/  @P0 LDG.E.U8 R8, desc[UR20][R4.64] ;  /* 0x0000001404080981 */ /* 0x0008a2000c1e1100 */
[----:B------:R-:W-:-:S03]  /*150a0*/  IADD3 R87, P6, PT, R7, R13, RZ ;  /* 0x0000000d07577210 */ /* 0x000fc60007fde0ff */
[----:B------:R0:W-:Y:S01]  /*150b0*/  STL [R1+0xf70], R78 ;  /* 0x000f704e01007387 */ /* 0x0001e20000100800 */
[----:B----4-:R-:W-:Y:S02]  /*150c0*/  LEA.HI.X.SX32 R5, R7, R12, 0x1, P6 ;  /* 0x0000000c07057211 */ /* 0x010fe400030f0eff */
[----:B------:R-:W-:Y:S01]  /*150d0*/  SEL R4, R14, R66, !P1 ;  /* 0x000000420e047207 */ /* 0x000fe20004800000 */
[----:B------:R-:W-:Y:S01]  /*150e0*/  STL [R1+0xf7c], R87 ;  /* 0x000f7c5701007387 */ /* 0x000fe20000100800 */
[----:B------:R-:W-:-:S03]  /*150f0*/  PRMT R7, RZ, 0x7610, R7 ;  /* 0x00007610ff077816 */ /* 0x000fc60000000007 */
[----:B------:R-:W-:Y:S01]  /*15100*/  STL [R1+0xf78], R5 ;  /* 0x000f780501007387 */ /* 0x000fe20000100800 */
[----:B0-----:R-:W-:Y:S02]  /*15110*/  IMAD.MOV.U32 R78, RZ, RZ, R16 ;  /* 0x000000ffff4e7224 */ /* 0x001fe400078e0010 */
[----:B------:R-:W-:Y:S01]  /*15120*/  IMAD.MOV.U32 R16, RZ, RZ, R89 ;  /* 0x000000ffff107224 */ /* 0x000fe200078e0059 */
[----:B------:R-:W-:Y:S01]  /*15130*/  IADD3 R89, P6, PT, R6, R13, RZ ;  /* 0x0000000d06597210 */ /* 0x000fe20007fde0ff */
[----:B------:R-:W-:-:S03]  /*15140*/  IMAD.MOV.U32 R2, RZ, RZ, R88 ;  /* 0x000000ffff027224 */ /* 0x000fc600078e0058 */
[----:B------:R-:W-:Y:S01]  /*15150*/  LEA.HI.X.SX32 R88, R6, R12, 0x1, P6 ;  /* 0x0000000c06587211 */ /* 0x000fe200030f0eff */
[----:B--2---:R1:W-:Y:S02]  /*15160*/  STL [R1+0x1d24], R8 ;  /* 0x001d240801007387 */ /* 0x0043e40000100800 */
[----:B-1----:R-:W-:Y:S02]  /*15170*/  IMAD R8, R4, UR5, RZ ;  /* 0x0000000504087c24 */ /* 0x002fe4000f8e02ff */
[----:B------:R-:W-:Y:S01]  /*15180*/  STL [R1+0xf84], R89 ;  /* 0x000f845901007387 */ /* 0x000fe20000100800 */
[----:B------:R-:W-:Y:S01]  /*15190*/  @P0 IMAD.MOV.U32 R4, RZ, RZ, R87 ;  /* 0x000000ffff040224 */ /* 0x000fe200078e0057 */
[----:B------:R-:W-:Y:S01]  /*151a0*/  SEL R6, R14, R67, !P1 ;  /* 0x000000430e067207 */ /* 0x000fe20004800000 */
[----:B------:R-:W0:Y:S01]  /*151b0*/  LDCU UR5, c[0x0][0x3b0] ;  /* 0x00007600ff0577ac */ /* 0x000e220008000800 */
[----:B------:R-:W2:Y:S04]  /*151c0*/  LDL.LU R87, [R1+0x2aec] ;  /* 0x002aec0001577983 */ /* 0x000ea80000300800 */
[----:B------:R1:W4:Y:S02]  /*151d0*/  @P0 LDG.E.U8 R7, desc[UR20][R4.64] ;  /* 0x0000001404070981 */ /* 0x000324000c1e1100 */
[----:B-1----:R-:W-:-:S02]  /*151e0*/  @P0 IMAD.MOV.U32 R4, RZ, RZ, R89 ;  /* 0x000000ffff040224 */ /* 0x002fc400078e0059 */
[----:B------:R-:W-:-:S05]  /*151f0*/  @P0 IMAD.MOV.U32 R5, RZ, RZ, R88 ;  /* 0x000000ffff050224 */ /* 0x000fca00078e0058 */
[----:B------:R1:W2:Y:S04]  /*15200*/  @P0 LDG.E.U8 R90, desc[UR20][R4.64] ;  /* 0x00000014045a0981 */ /* 0x0002a8000c1e1100 */
[----:B------:R0:W-:Y:S01]  /*15210*/  STL [R1+0xf80], R88 ;  /* 0x000f805801007387 */ /* 0x0001e20000100800 */
[----:B------:R-:W-:Y:S02]  /*15220*/  PRMT R73, RZ, 0x7610, R73 ;  /* 0x00007610ff497816 */ /* 0x000fe40000000049 */
[----:B------:R-:W-:Y:S01]  /*15230*/  PRMT R77, RZ, 0x7610, R77 ;  /* 0x00007610ff4d7816 */ /* 0x000fe2000000004d */
[----:B----4-:R4:W-:Y:S04]  /*15240*/  STL [R1+0x1d7c], R7 ;  /* 0x001d7c0701007387 */ /* 0x0109e80000100800 */
[----:B0-----:R-:W3:Y:S04]  /*15250*/  LDL.LU R88, [R1+0x2ae8] ;  /* 0x002ae80001587983 */ /* 0x001ee80000300800 */
[----:B------:R-:W3:Y:S01]  /*15260*/  LDL.LU R89, [R1+0x2ae4] ;  /* 0x002ae40001597983 */ /* 0x000ee20000300800 */
[----:B----4-:R-:W-:-:S04]  /*15270*/  IADD3 R7, P6, PT, R8, R13, RZ ;  /* 0x0000000d08077210 */ /* 0x010fc80007fde0ff */
[----:B-1----:R-:W-:Y:S01]  /*15280*/  LEA.HI.X.SX32 R4, R8, R12, 0x1, P6 ;  /* 0x0000000c08047211 */ /* 0x002fe200030f0eff */
[----:B------:R-:W-:Y:S01]  /*15290*/  IMAD.MOV.U32 R5, RZ, RZ, R7 ;  /* 0x000000ffff057224 */ /* 0x000fe200078e0007 */
[----:B------:R-:W-:Y:S04]  /*152a0*/  STL [R1+0xf8c], R7 ;  /* 0x000f8c0701007387 */ /* 0x000fe80000100800 */
[-C--:B------:R-:W-:Y:S01]  /*152b0*/  @P0 LOP3.LUT R5, R5, R4.reuse, RZ, 0x3c, !PT ;  /* 0x0000000405050212 */ /* 0x080fe200078e3cff */
[----:B------:R0:W-:Y:S03]  /*152c0*/  STL [R1+0xf88], R4 ;  /* 0x000f880401007387 */ /* 0x0001e60000100800 */
[----:B0-----:R-:W-:Y:S01]  /*152d0*/  @P0 LOP3.LUT R4, R5, R4, RZ, 0x3c, !PT ;  /* 0x0000000405040212 */ /* 0x001fe200078e3cff */
[----:B------:R-:W-:-:S03]  /*152e0*/  IMAD R7, R6, UR15, RZ ;  /* 0x0000000f06077c24 */ /* 0x000fc6000f8e02ff */
[----:B------:R-:W-:Y:S01]  /*152f0*/  @P0 LOP3.LUT R5, R5, R4, RZ, 0x3c, !PT ;  /* 0x0000000405050212 */ /* 0x000fe200078e3cff */
[----:B--2---:R0:W-:Y:S01]  /*15300*/  STL [R1+0x1d78], R90 ;  /* 0x001d785a01007387 */ /* 0x0041e20000100800 */
[----:B------:R-:W-:Y:S01]  /*15310*/  SEL R6, R14, R72, !P1 ;  /* 0x000000480e067207 */ /* 0x000fe20004800000 */
[----:B------:R-:W1:Y:S02]  /*15320*/  LDCU UR15, c[0x0][0x3b0] ;  /* 0x00007600ff0f77ac */ /* 0x000e640008000800 */
[----:B------:R2:W4:Y:S02]  /*15330*/  @P0 LDG.E.U8 R73, desc[UR20][R4.64] ;  /* 0x0000001404490981 */ /* 0x000524000c1e1100 */
[----:B------:R-:W-:Y:S01]  /*15340*/  IMAD R8, R6, UR6, RZ ;  /* 0x0000000606087c24 */ /* 0x000fe2000f8e02ff */
[----:B------:R-:W-:Y:S01]  /*15350*/  PRMT R91, RZ, 0x7610, R91 ;  /* 0x00007610ff5b7816 */ /* 0x000fe2000000005b */
[----:B------:R-:W1:Y:S01]  /*15360*/  LDCU UR6, c[0x0][0x3b0] ;  /* 0x00007600ff0677ac */ /* 0x000e620008000800 */
[----:B0-----:R-:W-:-:S02]  /*15370*/  IADD3 R90, P6, PT, R7, R13, RZ ;  /* 0x0000000d075a7210 */ /* 0x001fc40007fde0ff */
[----:B--2---:R-:W-:Y:S02]  /*15380*/  SEL R4, R14, R80, !P1 ;  /* 0x000000500e047207 */ /* 0x004fe40004800000 */
[----:B------:R-:W-:-:S03]  /*15390*/  LEA.HI.X.SX32 R5, R7, R12, 0x1, P6 ;  /* 0x0000000c07057211 */ /* 0x000fc600030f0eff */
[----:B------:R-:W-:Y:S01]  /*153a0*/  IMAD R6, R4, UR13, RZ ;  /* 0x0000000d04067c24 */ /* 0x000fe2000f8e02ff */
[----:B------:R0:W-:Y:S01]  /*153b0*/  STL [R1+0xf94], R90 ;  /* 0x000f945a01007387 */ /* 0x0001e20000100800 */
[----:B------:R-:W-:Y:S01]  /*153c0*/  @P0 IMAD.MOV.U32 R4, RZ, RZ, R90 ;  /* 0x000000ffff040224 */ /* 0x000fe200078e005a */
[----:B------:R-:W-:Y:S01]  /*153d0*/  PRMT R7, RZ, 0x7610, R7 ;  /* 0x00007610ff077816 */ /* 0x000fe20000000007 */
[----:B------:R-:W2:Y:S03]  /*153e0*/  LDCU UR13, c[0x0][0x3b0] ;  /* 0x00007600ff0d77ac */ /* 0x000ea60008000800 */
[----:B------:R0:W2:Y:S04]  /*153f0*/  @P0 LDG.E.U8 R77, desc[UR20][R4.64] ;  /* 0x00000014044d0981 */ /* 0x0000a8000c1e1100 */
[----:B------:R-:W-:Y:S01]  /*15400*/  STL [R1+0xf90], R5 ;  /* 0x000f900501007387 */ /* 0x000fe20000100800 */
[----:B0-----:R-:W-:-:S03]  /*15410*/  SEL R4, R14, R81, !P1 ;  /* 0x000000510e047207 */ /* 0x001fc60004800000 */
[----:B----4-:R0:W-:Y:S04]  /*15420*/  STL [R1+0x1d74], R73 ;  /* 0x001d744901007387 */ /* 0x0101e80000100800 */
[----:B------:R-:W4:Y:S01]  /*15430*/  LDL.LU R90, [R1+0x2ae0] ;  /* 0x002ae000015a7983 */ /* 0x000f220000300800 */
[----:B0-----:R-:W-:-:S05]  /*15440*/  IADD3 R73, P6, PT, R8, R13, RZ ;  /* 0x0000000d08497210 */ /* 0x001fca0007fde0ff */
[----:B------:R-:W-:Y:S01]  /*15450*/  STL [R1+0xf9c], R73 ;  /* 0x000f9c4901007387 */ /* 0x000fe20000100800 */
[----:B------:R-:W-:-:S03]  /*15460*/  IMAD.MOV.U32 R5, RZ, RZ, R73 ;  /* 0x000000ffff057224 */ /* 0x000fc600078e0049 */
[----:B--2---:R0:W-:Y:S02]  /*15470*/  STL [R1+0x1d70], R77 ;  /* 0x001d704d01007387 */ /* 0x0041e40000100800 */
[----:B0-----:R-:W-:Y:S01]  /*15480*/  LEA.HI.X.SX32 R77, R8, R12, 0x1, P6 ;  /* 0x0000000c084d7211 */ /* 0x001fe200030f0eff */
[----:B------:R-:W-:Y:S01]  /*15490*/  IMAD R8, R4, UR5, RZ ;  /* 0x0000000504087c24 */ /* 0x000fe2000f8e02ff */
[----:B------:R-:W-:Y:S01]  /*154a0*/  IADD3 R73, P6, PT, R6, R13, RZ ;  /* 0x0000000d06497210 */ /* 0x000fe20007fde0ff */
[----:B------:R-:W0:Y:S02]  /*154b0*/  LDCU UR5, c[0x0][0x3b0] ;  /* 0x00007600ff0577ac */ /* 0x000e240008000800 */
[----:B------:R-:W-:-:S05]  /*154c0*/  IMAD.MOV.U32 R4, RZ, RZ, R77 ;  /* 0x000000ffff047224 */ /* 0x000fca00078e004d */
[----:B------:R-:W-:-:S04]  /*154d0*/  @P0 LOP3.LUT R5, R5, R4, RZ, 0x3c, !PT ;  /* 0x0000000405050212 */ /* 0x000fc800078e3cff */
[C---:B------:R-:W-:Y:S01]  /*154e0*/  @P0 LOP3.LUT R4, R5.reuse, R4, RZ, 0x3c, !PT ;  /* 0x0000000405040212 */ /* 0x040fe200078e3cff */
[----:B------:R2:W-:Y:S03]  /*154f0*/  STL [R1+0xf98], R77 ;  /* 0x000f984d01007387 */ /* 0x0005e60000100800 */
[----:B------:R-:W-:-:S05]  /*15500*/  @P0 LOP3.LUT R5, R5, R4, RZ, 0x3c, !PT ;  /* 0x0000000405050212 */ /* 0x000fca00078e3cff */
[----:B------:R0:W3:Y:S01]  /*15510*/  @P0 LDG.E.U8 R91, desc[UR20][R4.64] ;  /* 0x00000014045b0981 */ /* 0x0000e2000c1e1100 */
[----:B--2---:R-:W-:-:S05]  /*15520*/  LEA.HI.X.SX32 R77, R6, R12, 0x1, P6 ;  /* 0x0000000c064d7211 */ /* 0x004fca00030f0eff */
[----:B0-----:R-:W-:Y:S02]  /*15530*/  IMAD.MOV.U32 R5, RZ, RZ, R77 ;  /* 0x000000ffff057224 */ /* 0x001fe400078e004d */
[----:B------:R-:W-:-:S05]  /*15540*/  @P0 IMAD.MOV.U32 R4, RZ, RZ, R73 ;  /* 0x000000ffff040224 */ /* 0x000fca00078e0049 */
[----:B------:R0:W2:Y:S04]  /*15550*/  @P0 LDG.E.U8 R7, desc[UR20][R4.64] ;  /* 0x0000001404070981 */ /* 0x0000a8000c1e1100 */
[----:B------:R-:W-:Y:S01]  /*15560*/  STL [R1+0xfa4], R73 ;  /* 0x000fa44901007387 */ /* 0x000fe20000100800 */
[----:B------:R-:W-:Y:S02]  /*15570*/  SEL R6, R14, R82, !P1 ;  /* 0x000000520e067207 */ /* 0x000fe40004800000 */
[----:B------:R-:W-:Y:S02]  /*15580*/  PRMT R76, RZ, 0x7610, R76 ;  /* 0x00007610ff4c7816 */ /* 0x000fe4000000004c */
[----:B------:R-:W-:Y:S01]  /*15590*/  PRMT R9, RZ, 0x7610, R9 ;  /* 0x00007610ff097816 */ /* 0x000fe20000000009 */
[----:B---3--:R3:W-:Y:S04]  /*155a0*/  STL [R1+0x1d6c], R91 ;  /* 0x001d6c5b01007387 */ /* 0x0087e80000100800 */
[----:B---3--:R-:W3:Y:S04]  /*155b0*/  LDL.LU R91, [R1+0x2adc] ;  /* 0x002adc00015b7983 */ /* 0x008ee80000300800 */
[----:B------:R0:W-:Y:S02]  /*155c0*/  STL [R1+0xfa0], R77 ;  /* 0x000fa04d01007387 */ /* 0x0001e40000100800 */
[----:B0-----:R-:W-:-:S04]  /*155d0*/  IADD3 R77, P6, PT, R8, R13, RZ ;  /* 0x0000000d084d7210 */ /* 0x001fc80007fde0ff */
[----:B------:R-:W-:Y:S01]  /*155e0*/  LEA.HI.X.SX32 R4, R8, R12, 0x1, P6 ;  /* 0x0000000c08047211 */ /* 0x000fe200030f0eff */
[----:B------:R-:W-:Y:S04]  /*155f0*/  STL [R1+0xfac], R77 ;  /* 0x000fac4d01007387 */ /* 0x000fe80000100800 */
[----:B--2---:R1:W-:Y:S01]  /*15600*/  STL [R1+0x1d68], R7 ;  /* 0x001d680701007387 */ /* 0x0043e20000100800 */
[----:B------:R-:W-:-:S03]  /*15610*/  @P0 IMAD.MOV.U32 R5, RZ, RZ, R4 ;  /* 0x000000ffff050224 */ /* 0x000fc600078e0004 */
[----:B------:R0:W-:Y:S01]  /*15620*/  STL [R1+0xfa8], R4 ;  /* 0x000fa80401007387 */ /* 0x0001e20000100800 */
[----:B-1----:R-:W-:Y:S01]  /*15630*/  IMAD R7, R6, UR6, RZ ;  /* 0x0000000606077c24 */ /* 0x002fe2000f8e02ff */
[----:B------:R-:W1:Y:S01]  /*15640*/  LDCU UR6, c[0x0][0x3b0] ;  /* 0x00007600ff0677ac */ /* 0x000e620008000800 */
[----:B0-----:R-:W-:-:S03]  /*15650*/  @P0 IMAD.MOV.U32 R4, RZ, RZ, R77 ;  /* 0x000000ffff040224 */ /* 0x001fc600078e004d */
[C---:B------:R-:W-:Y:S02]  /*15660*/  IADD3 R73, P6, PT, R7.reuse, R13, RZ ;  /* 0x0000000d07497210 */ /* 0x040fe40007fde0ff */
[----:B------:R0:W2:Y:S02]  /*15670*/  @P0 LDG.E.U8 R76, desc[UR20][R4.64] ;  /* 0x00000014044c0981 */ /* 0x0000a4000c1e1100 */
[----:B------:R-:W-:Y:S01]  /*15680*/  LEA.HI.X.SX32 R7, R7, R12, 0x1, P6 ;  /* 0x0000000c07077211 */ /* 0x000fe200030f0eff */
[----:B0-----:R-:W-:-:S04]  /*15690*/  @P0 IMAD.MOV.U32 R4, RZ, RZ, R73 ;  /* 0x000000ffff040224 */ /* 0x001fc800078e0049 */
[----:B------:R-:W-:-:S05]  /*156a0*/  @P0 IMAD.MOV.U32 R5, RZ, RZ, R7 ;  /* 0x000000ffff050224 */ /* 0x000fca00078e0007 */
[----:B------:R0:W3:Y:S01]  /*156b0*/  @P0 LDG.E.U8 R9, desc[UR20][R4.64] ;  /* 0x0000001404090981 */ /* 0x0000e2000c1e1100 */
[----:B------:R-:W-:-:S03]  /*156c0*/  SEL R6, R14, R83, !P1 ;  /* 0x000000530e067207 */ /* 0x000fc60004800000 */
[----:B------:R-:W-:Y:S02]  /*156d0*/  STL [R1+0xfb4], R73 ;  /* 0x000fb44901007387 */ /* 0x000fe40000100800 */
[----:B------:R-:W-:Y:S01]  /*156e0*/  IMAD R8, R6, UR13, RZ ;  /* 0x0000000d06087c24 */ /* 0x000fe2000f8e02ff */
[----:B------:R-:W2:Y:S01]  /*156f0*/  LDCU UR13, c[0x0][0x3b0] ;  /* 0x00007600ff0d77ac */ /* 0x000ea20008000800 */
[----:B------:R1:W-:Y:S01]  /*15700*/  STL [R1+0xfb0], R7 ;  /* 0x000fb00701007387 */ /* 0x0003e20000100800 */
[C---:B0-----:R-:W-:Y:S02]  /*15710*/  SEL R4, R14.reuse, R85, !P1 ;  /* 0x000000550e047207 */ /* 0x041fe40004800000 */
[----:B------:R-:W-:Y:S02]  /*15720*/  SEL R6, R14, R84, !P1 ;  /* 0x000000540e067207 */ /* 0x000fe40004800000 */
[----:B------:R-:W-:Y:S01]  /*15730*/  PRMT R71, RZ, 0x7610, R71 ;  /* 0x00007610ff477816 */ /* 0x000fe20000000047 */
[----:B-1----:R-:W-:Y:S01]  /*15740*/  IMAD R7, R4, UR6, RZ ;  /* 0x0000000604077c24 */ /* 0x002fe2000f8e02ff */
[----:B------:R-:W-:Y:S01]  /*15750*/  PRMT R68, RZ, 0x7610, R68 ;  /* 0x00007610ff447816 */ /* 0x000fe20000000044 */
[----:B------:R-:W-:Y:S01]  /*15760*/  IMAD.MOV.U32 R77, RZ, RZ, R78 ;  /* 0x000000ffff4d7224 */ /* 0x000fe200078e004e */
[----:B------:R-:W-:Y:S01]  /*15770*/  PRMT R74, RZ, 0x7610, R74 ;  /* 0x00007610ff4a7816 */ /* 0x000fe2000000004a */
[----:B--2---:R0:W-:Y:S01]  /*15780*/  STL [R1+0x1d5c], R76 ;  /* 0x001d5c4c01007387 */ /* 0x0041e20000100800 */
[----:B------:R-:W-:Y:S01]  /*15790*/  PRMT R70, RZ, 0x7610, R70 ;  /* 0x00007610ff467816 */ /* 0x000fe20000000046 */
[----:B------:R-:W1:Y:S01]  /*157a0*/  LDCU UR6, c[0x0][0x3b0] ;  /* 0x00007600ff0677ac */ /* 0x000e620008000800 */
[----:B0-----:R-:W-:-:S04]  /*157b0*/  IADD3 R76, P6, PT, R8, R13, RZ ;  /* 0x0000000d084c7210 */ /* 0x001fc80007fde0ff */
[----:B------:R-:W-:Y:S01]  /*157c0*/  LEA.HI.X.SX32 R8, R8, R12, 0x1, P6 ;  /* 0x0000000c08087211 */ /* 0x000fe200030f0eff */
[----:B------:R-:W-:Y:S01]  /*157d0*/  STL [R1+0xfbc], R76 ;  /* 0x000fbc4c01007387 */ /* 0x000fe20000100800 */
[----:B------:R-:W-:-:S03]  /*157e0*/  @P0 IMAD.MOV.U32 R4, RZ, RZ, R76 ;  /* 0x000000ffff040224 */ /* 0x000fc600078e004c */
[----:B------:R-:W-:Y:S01]  /*157f0*/  @P0 IMAD.MOV.U32 R5, RZ, RZ, R8 ;  /* 0x000000ffff050224 */ /* 0x000fe200078e0008 */
[----:B---3--:R0:W-:Y:S04]  /*15800*/  STL [R1+0x1d00], R9 ;  /* 0x001d000901007387 */ /* 0x0081e80000100800 */
[----:B------:R2:W3:Y:S01]  /*15810*/  @P0 LDG.E.U8 R71, desc[UR20][R4.64] ;  /* 0x0000001404470981 */ /* 0x0004e2000c1e1100 */
[----:B0-----:R-:W-:Y:S01]  /*15820*/  IMAD R9, R6, UR5, RZ ;  /* 0x0000000506097c24 */ /* 0x001fe2000f8e02ff */
[C---:B--2---:R-:W-:Y:S02]  /*15830*/  SEL R4, R14.reuse, R87, !P1 ;  /* 0x000000570e047207 */ /* 0x044fe40004800000 */
[----:B------:R0:W-:Y:S02]  /*15840*/  STL [R1+0xfb8], R8 ;  /* 0x000fb80801007387 */ /* 0x0001e40000100800 */
[CC--:B------:R-:W-:Y:S01]  /*15850*/  IADD3 R73, P6, PT, R9.reuse, R13.reuse, RZ ;  /* 0x0000000d09497210 */ /* 0x0c0fe20007fde0ff */
[----:B------:R-:W-:Y:S01]  /*15860*/  IMAD.MOV.U32 R76, RZ, RZ, R79 ;  /* 0x000000ffff4c7224 */ /* 0x000fe200078e004f */
[----:B------:R-:W-:Y:S01]  /*15870*/  SEL R6, R14, R86, !P1 ;  /* 0x000000560e067207 */ /* 0x000fe20004800000 */
[----:B------:R-:W-:Y:S01]  /*15880*/  IMAD.MOV.U32 R78, RZ, RZ, R0 ;  /* 0x000000ffff4e7224 */ /* 0x000fe200078e0000 */
[-C--:B------:R-:W-:Y:S01]  /*15890*/  LEA.HI.X.SX32 R5, R9, R12.reuse, 0x1, P6 ;  /* 0x0000000c09057211 */ /* 0x080fe200030f0eff */
[----:B------:R-:W2:Y:S01]  /*158a0*/  LDCU UR5, c[0x0][0x3b0] ;  /* 0x00007600ff0577ac */ /* 0x000ea20008000800 */
[----:B0-----:R-:W-:Y:S01]  /*158b0*/  IMAD R8, R4, UR13, RZ ;  /* 0x0000000d04087c24 */ /* 0x001fe2000f8e02ff */
[C---:B------:R-:W-:Y:S01]  /*158c0*/  IADD3 R79, P6, PT, R7.reuse, R13, RZ ;  /* 0x0000000d074f7210 */ /* 0x040fe20007fde0ff */
[----:B------:R-:W-:Y:S01]  /*158d0*/  @P0 IMAD.MOV.U32 R4, RZ, RZ, R73 ;  /* 0x000000ffff040224 */ /* 0x000fe200078e0049 */
[----:B------:R-:W-:Y:S01]  /*158e0*/  STL [R1+0xfc4], R73 ;  /* 0x000fc44901007387 */ /* 0x000fe20000100800 */
[----:B------:R-:W-:Y:S01]  /*158f0*/  IMAD R6, R6, UR15, RZ ;  /* 0x0000000f06067c24 */ /* 0x000fe2000f8e02ff */
[----:B------:R-:W0:Y:S02]  /*15900*/  LDCU UR13, c[0x0][0x3b0] ;  /* 0x00007600ff0d77ac */ /* 0x000e240008000800 */
[----:B------:R1:W2:Y:S01]  /*15910*/  @P0 LDG.E.U8 R68, desc[UR20][R4.64] ;  /* 0x0000001404440981 */ /* 0x0002a2000c1e1100 */
[----:B------:R-:W-:Y:S01]  /*15920*/  IMAD.MOV.U32 R0, RZ, RZ, R92 ;  /* 0x000000ffff007224 */ /* 0x000fe200078e005c */
[----:B------:R-:W-:Y:S01]  /*15930*/  LEA.HI.X.SX32 R92, R7, R12, 0x1, P6 ;  /* 0x0000000c075c7211 */ /* 0x000fe200030f0eff */
[----:B------:R-:W0:Y:S01]  /*15940*/  LDCU UR15, c[0x0][0x3b0] ;  /* 0x00007600ff0f77ac */ /* 0x000e220008000800 */
[----:B------:R4:W-:Y:S04]  /*15950*/  STL [R1+0xfc0], R5 ;  /* 0x000fc00501007387 */ /* 0x0009e80000100800 */
[----:B------:R-:W-:Y:S01]  /*15960*/  STL [R1+0xfcc], R79 ;  /* 0x000fcc4f01007387 */ /* 0x000fe20000100800 */
[----:B-1----:R-:W-:-:S02]  /*15970*/  @P0 IMAD.MOV.U32 R4, RZ, RZ, R79 ;  /* 0x000000ffff040224 */ /* 0x002fc400078e004f */
[----:B----4-:R-:W-:-:S05]  /*15980*/  @P0 IMAD.MOV.U32 R5, RZ, RZ, R92 ;  /* 0x000000ffff050224 */ /* 0x010fca00078e005c */
[----:B------:R1:W4:Y:S01]  /*15990*/  @P0 LDG.E.U8 R74, desc[UR20][R4.64] ;  /* 0x00000014044a0981 */ /* 0x000322000c1e1100 */
[----:B------:R-:W-:-:S03]  /*159a0*/  PRMT R7, RZ, 0x7610, R7 ;  /* 0x00007610ff077816 */ /* 0x000fc60000000007 */
[----:B---3--:R3:W-:Y:S04]  /*159b0*/  STL [R1+0x1d58], R71 ;  /* 0x001d584701007387 */ /* 0x0087e80000100800 */
[----:B------:R0:W-:Y:S01]  /*159c0*/  STL [R1+0xfc8], R92 ;  /* 0x000fc85c01007387 */ /* 0x0001e20000100800 */
[----:B---3--:R-:W-:-:S04]  /*159d0*/  IADD3 R71, P6, PT, R6, R13, RZ ;  /* 0x0000000d06477210 */ /* 0x008fc80007fde0ff */
[----:B------:R-:W-:Y:S01]  /*159e0*/  LEA.HI.X.SX32 R73, R6, R12, 0x1, P6 ;  /* 0x0000000c06497211 */ /* 0x000fe200030f0eff */
[----:B------:R-:W-:Y:S01]  /*159f0*/  STL [R1+0xfd4], R71 ;  /* 0x000fd44701007387 */ /* 0x000fe20000100800 */
[----:B-1----:R-:W-:-:S03]  /*15a00*/  @P0 IMAD.MOV.U32 R4, RZ, RZ, R71 ;  /* 0x000000ffff040224 */ /* 0x002fc600078e0047 */
[----:B------:R-:W-:-:S05]  /*15a10*/  @P0 IMAD.MOV.U32 R5, RZ, RZ, R73 ;  /* 0x000000ffff050224 */ /* 0x000fca00078e0049 */
[----:B------:R1:W3:Y:S04]  /*15a20*/  @P0 LDG.E.U8 R70, desc[UR20][R4.64] ;  /* 0x0000001404460981 */ /* 0x0002e8000c1e1100 */
[----:B--2---:R2:W-:Y:S01]  /*15a30*/  STL [R1+0x1d54], R68 ;  /* 0x001d544401007387 */ /* 0x0045e20000100800 */
[----:B------:R-:W-:-:S03]  /*15a40*/  SEL R6, R14, R88, !P1 ;  /* 0x000000580e067207 */ /* 0x000fc60004800000 */
[----:B0-----:R-:W3:Y:S01]  /*15a50*/  LDL.LU R92, [R1+0x2ad8] ;  /* 0x002ad800015c7983 */ /* 0x001ee20000300800 */
[----:B--2---:R-:W-:Y:S01]  /*15a60*/  IADD3 R68, P6, PT, R8, R13, RZ ;  /* 0x0000000d08447210 */ /* 0x004fe20007fde0ff */
[----:B------:R-:W-:Y:S02]  /*15a70*/  IMAD R6, R6, UR5, RZ ;  /* 0x0000000506067c24 */ /* 0x000fe4000f8e02ff */
[----:B------:R-:W2:Y:S01]  /*15a80*/  LDL.LU R79, [R1+0x2ad4] ;  /* 0x002ad400014f7983 */ /* 0x000ea20000300800 */
[----:B------:R-:W-:Y:S01]  /*15a90*/  PRMT R9, RZ, 0x7610, R9 ;  /* 0x00007610ff097816 */ /* 0x000fe20000000009 */
[----:B------:R-:W0:Y:S01]  /*15aa0*/  LDCU UR5, c[0x0][0x3b0] ;  /* 0x00007600ff0577ac */ /* 0x000e220008000800 */
[----:B------:R-:W-:Y:S01]  /*15ab0*/  LEA.HI.X.SX32 R8, R8, R12, 0x1, P6 ;  /* 0x0000000c08087211 */ /* 0x000fe200030f0eff */
[----:B-1----:R-:W-:-:S04]  /*15ac0*/  @P0 IMAD.MOV.U32 R4, RZ, RZ, R68 ;  /* 0x000000ffff040224 */ /* 0x002fc800078e0044 */
[----:B------:R-:W-:-:S05]  /*15ad0*/  @P0 IMAD.MOV.U32 R5, RZ, RZ, R8 ;  /* 0x000000ffff050224 */ /* 0x000fca00078e0008 */
[----:B------:R1:W2:Y:S01]  /*15ae0*/  @P0 LDG.E.U8 R7, desc[UR20][R4.64] ;  /* 0x0000001404070981 */ /* 0x0002a2000c1e1100 */
[----:B------:R-:W-:-:S03]  /*15af0*/  ISETP.GT.U32.AND P6, PT, R15, R75, PT ;  /* 0x0000004b0f00720c */ /* 0x000fc60003fc4070 */
[----:B------:R-:W-:Y:S04]  /*15b00*/  STL [R1+0xfd0], R73 ;  /* 0x000fd04901007387 */ /* 0x000fe80000100800 */
[----:B------:R0:W-:Y:S06]  /*15b10*/  STL [R1+0xfdc], R68 ;  /* 0x000fdc4401007387 */ /* 0x0001ec0000100800 */
[----:B------:R-:W-:Y:S01]  /*15b20*/  @!P6 IMAD.IADD R75, R75, 0x1, -R15 ;  /* 0x000000014b4be824 */ /* 0x000fe200078e0a0f */
[----:B------:R4:W-:Y:S01]  /*15b30*/  STL [R1+0xfd8], R8 ;  /* 0x000fd80801007387 */ /* 0x0009e20000100800 */
[----:B0-----:R-:W-:-:S02]  /*15b40*/  IADD3 R68, P6, PT, R6, R13, RZ ;  /* 0x0000000d06447210 */ /* 0x001fc40007fde0ff */
[C---:B-1----:R-:W-:Y:S02]  /*15b50*/  SEL R4, R14.reuse, R89, !P1 ;  /* 0x000000590e047207 */ /* 0x042fe40004800000 */
[----:B------:R-:W-:-:S05]  /*15b60*/  SEL R5, R14, R90, !P1 ;  /* 0x0000005a0e057207 */ /* 0x000fca0004800000 */
[----:B----4-:R-:W-:Y:S01]  /*15b70*/  IMAD R8, R5, UR13, RZ ;  /* 0x0000000d05087c24 */ /* 0x010fe2000f8e02ff */
[----:B------:R-:W-:Y:S01]  /*15b80*/  PRMT R53, RZ, 0x7610, R53 ;  /* 0x00007610ff357816 */ /* 0x000fe20000000035 */
[----:B------:R-:W0:Y:S01]  /*15b90*/  LDCU UR13, c[0x0][0x3b0] ;  /* 0x00007600ff0d77ac */ /* 0x000e220008000800 */
[----:B--2---:R1:W-:Y:S04]  /*15ba0*/  STL [R1+0x1d48], R7 ;  /* 0x001d480701007387 */ /* 0x0043e80000100800 */
[----:B------:R-:W-:Y:S04]  /*15bb0*/  STL [R1+0x1d50], R74 ;  /* 0x001d504a01007387 */ /* 0x000fe80000100800 */
[----:B------:R-:W-:Y:S04]  /*15bc0*/  STL [R1+0xfe4], R68 ;  /* 0x000fe44401007387 */ /* 0x000fe80000100800 */
[----:B---3--:R2:W-:Y:S01]  /*15bd0*/  STL [R1+0x1d4c], R70 ;  /* 0x001d4c4601007387 */ /* 0x0085e20000100800 */
[----:B-1----:R-:W-:Y:S01]  /*15be0*/  IMAD R7, R4, UR6, RZ ;  /* 0x0000000604077c24 */ /* 0x002fe2000f8e02ff */
[----:B------:R-:W-:Y:S01]  /*15bf0*/  PRMT R46, RZ, 0x7610, R46 ;  /* 0x00007610ff2e7816 */ /* 0x000fe2000000002e */
[----:B------:R-:W-:Y:S01]  /*15c00*/  @P0 IMAD.MOV.U32 R4, RZ, RZ, R68 ;  /* 0x000000ffff040224 */ /* 0x000fe200078e0044 */
[----:B------:R-:W-:Y:S01]  /*15c10*/  PRMT R47, RZ, 0x7610, R47 ;  /* 0x00007610ff2f7816 */ /* 0x000fe2000000002f */
[----:B------:R-:W1:Y:S01]  /*15c20*/  LDCU UR6, c[0x0][0x3b0] ;  /* 0x00007600ff0677ac */ /* 0x000e620008000800 */
[----:B--2---:R-:W-:-:S05]  /*15c30*/  LEA.HI.X.SX32 R70, R6, R12, 0x1, P6 ;  /* 0x0000000c06467211 */ /* 0x004fca00030f0eff */
[----:B------:R-:W-:-:S05]  /*15c40*/  @P0 IMAD.MOV.U32 R5, RZ, RZ, R70 ;  /* 0x000000ffff050224 */ /* 0x000fca00078e0046 */
[----:B------:R2:W3:Y:S01]  /*15c50*/  @P0 LDG.E.U8 R9, desc[UR20][R4.64] ;  /* 0x0000001404090981 */ /* 0x0004e2000c1e1100 */
[C---:B------:R-:W-:Y:S02]  /*15c60*/  IADD3 R71, P6, PT, R7.reuse, R13, RZ ;  /* 0x0000000d07477210 */ /* 0x040fe40007fde0ff */
[C---:B------:R-:W-:Y:S01]  /*15c70*/  SEL R6, R14.reuse, R91, !P1 ;  /* 0x0000005b0e067207 */ /* 0x040fe20004800000 */
[----:B------:R-:W-:Y:S04]  /*15c80*/  STL [R1+0xfe0], R70 ;  /* 0x000fe04601007387 */ /* 0x000fe80000100800 */
[----:B------:R-:W4:Y:S01]  /*15c90*/  LDL R73, [R1+0x1f90] ;  /* 0x001f900001497983 */ /* 0x000f220000100800 */
[----:B--2---:R-:W-:Y:S02]  /*15ca0*/  SEL R4, R14, R92, !P1 ;  /* 0x0000005c0e047207 */ /* 0x004fe40004800000 */
[-C--:B------:R-:W-:Y:S01]  /*15cb0*/  LEA.HI.X.SX32 R5, R7, R12.reuse, 0x1, P6 ;  /* 0x0000000c07057211 */ /* 0x080fe200030f0eff */
[----:B------:R-:W-:Y:S01]  /*15cc0*/  STL [R1+0xfec], R71 ;  /* 0x000fec4701007387 */ /* 0x000fe20000100800 */
[----:B------:R-:W-:Y:S01]  /*15cd0*/  IADD3 R68, P6, PT, R8, R13, RZ ;  /* 0x0000000d08447210 */ /* 0x000fe20007fde0ff */
[----:B------:R-:W-:Y:S01]  /*15ce0*/  IMAD R7, R4, UR5, RZ ;  /* 0x0000000504077c24 */ /* 0x000fe2000f8e02ff */
[----:B------:R-:W2:Y:S01]  /*15cf0*/  LDCU UR5, c[0x0][0x3b0] ;  /* 0x00007600ff0577ac */ /* 0x000ea20008000800 */
[----:B------:R-:W-:Y:S01]  /*15d00*/  @P0 IMAD.MOV.U32 R4, RZ, RZ, R71 ;  /* 0x000000ffff040224 */ /* 0x000fe200078e0047 */
[----:B------:R-:W-:-:S02]  /*15d10*/  LEA.HI.X.SX32 R74, R8, R12, 0x1, P6 ;  /* 0x0000000c084a7211 */ /* 0x000fc400030f0eff */
[----:B------:R-:W-:Y:S02]  /*15d20*/  PRMT R8, RZ, 0x7610, R8 ;  /* 0x00007610ff087816 */ /* 0x000fe40000000008 */
[----:B------:R0:W2:Y:S02]  /*15d30*/  @P0 LDG.E.U8 R53, desc[UR20][R4.64] ;  /* 0x0000001404350981 */ /* 0x0000a4000c1e1100 */
[----:B0-----:R-:W-:Y:S02]  /*15d40*/  @P0 IMAD.MOV.U32 R4, RZ, RZ, R68 ;  /* 0x000000ffff040224 */ /* 0x001fe400078e0044 */
[----:B---3--:R0:W-:Y:S04]  /*15d50*/  STL [R1+0x1d3c], R9 ;  /* 0x001d3c0901007387 */ /* 0x0081e80000100800 */
[----:B------:R3:W-:Y:S01]  /*15d60*/  STL [R1+0xfe8], R5 ;  /* 0x000fe80501007387 */ /* 0x0007e20000100800 */
[----:B0-----:R-:W-:-:S02]  /*15d70*/  IMAD R9, R6, UR15, RZ ;  /* 0x0000000f06097c24 */ /* 0x001fc4000f8e02ff */
[----:B---3--:R-:W-:-:S03]  /*15d80*/  @P0 IMAD.MOV.U32 R5, RZ, RZ, R74 ;  /* 0x000000ffff050224 */ /* 0x008fc600078e004a */
[C---:B------:R-:W-:Y:S01]  /*15d90*/  IADD3 R70, P6, PT, R9.reuse, R13, RZ ;  /* 0x0000000d09467210 */ /* 0x040fe20007fde0ff */
[----:B------:R-:W-:Y:S01]  /*15da0*/  STL [R1+0xff4], R68 ;  /* 0x000ff44401007387 */ /* 0x000fe20000100800 */
[----:B------:R-:W-:Y:S01]  /*15db0*/  SEL R6, R14, R79, !P1 ;  /* 0x0000004f0e067207 */ /* 0x000fe20004800000 */
[----:B------:R-:W0:Y:S01]  /*15dc0*/  LDCU UR15, c[0x0][0x3b0] ;  /* 0x00007600ff0f77ac */ /* 0x000e220008000800 */
[----:B------:R-:W-:Y:S01]  /*15dd0*/  LEA.HI.X.SX32 R71, R9, R12, 0x1, P6 ;  /* 0x0000000c09477211 */ /* 0x000fe200030f0eff */
[----:B------:R3:W4:Y:S02]  /*15de0*/  @P0 LDG.E.U8 R8, desc[UR20][R4.64] ;  /* 0x0000001404080981 */ /* 0x000724000c1e1100 */
[----:B---3--:R-:W-:Y:S02]  /*15df0*/  @P0 IMAD.MOV.U32 R4, RZ, RZ, R70 ;  /* 0x000000ffff040224 */ /* 0x008fe400078e0046 */
[----:B------:R-:W-:-:S05]  /*15e00*/  @P0 IMAD.MOV.U32 R5, RZ, RZ, R71 ;  /* 0x000000ffff050224 */ /* 0x000fca00078e0047 */
[----:B------:R3:W4:Y:S04]  /*15e10*/  @P0 LDG.E.U8 R46, desc[UR20][R4.64] ;  /* 0x00000014042e0981 */ /* 0x000728000c1e1100 */
[----:B------:R0:W-:Y:S04]  /*15e20*/  STL [R1+0xff0], R74 ;  /* 0x000ff04a01007387 */ /* 0x0001e80000100800 */
[----:B------:R-:W-:Y:S04]  /*15e30*/  STL [R1+0xffc], R70 ;  /* 0x000ffc4601007387 */ /* 0x000fe80000100800 */
[----:B--2---:R2:W-:Y:S01]  /*15e40*/  STL [R1+0x1d38], R53 ;  /* 0x001d383501007387 */ /* 0x0045e20000100800 */
[----:B------:R-:W-:Y:S01]  /*15e50*/  IMAD R6, R6, UR16, RZ ;  /* 0x0000001006067c24 */ /* 0x000fe2000f8e02ff */
[----:B------:R-:W-:Y:S01]  /*15e60*/  PRMT R45, RZ, 0x7610, R45 ;  /* 0x00007610ff2d7816 */ /* 0x000fe2000000002d */
[----:B------:R-:W1:Y:S01]  /*15e70*/  LDCU.64 UR16, c[0x0][0x380] ;  /* 0x00007000ff1077ac */ /* 0x000e620008000a00 */
[----:B0-----:R-:W4:Y:S01]  /*15e80*/  LDL.LU R74, [R1+0x2ad0] ;  /* 0x002ad000014a7983 */ /* 0x001f220000300800 */
[----:B--2---:R-:W-:-:S03]  /*15e90*/  IADD3 R53, P6, PT, R7, R13, RZ ;  /* 0x0000000d07357210 */ /* 0x004fc60007fde0ff */
[----:B------:R0:W-:Y:S01]  /*15ea0*/  STL [R1+0xff8], R71 ;  /* 0x000ff84701007387 */ /* 0x0001e20000100800 */
[----:B------:R-:W-:-:S03]  /*15eb0*/  LEA.HI.X.SX32 R68, R7, R12, 0x1, P6 ;  /* 0x0000000c07447211 */ /* 0x000fc600030f0eff */
[----:B------:R-:W-:Y:S01]  /*15ec0*/  STL [R1+0x1004], R53 ;  /* 0x0010043501007387 */ /* 0x000fe20000100800 */
[----:B---3--:R-:W-:Y:S02]  /*15ed0*/  @P0 IMAD.MOV.U32 R4, RZ, RZ, R53 ;  /* 0x000000ffff040224 */ /* 0x008fe400078e0035 */
[----:B------:R-:W-:-:S05]  /*15ee0*/  @P0 IMAD.MOV.U32 R5, RZ, RZ, R68 ;  /* 0x000000ffff050224 */ /* 0x000fca00078e0044 */
[----:B------:R2:W3:Y:S01]  /*15ef0*/  @P0 LDG.E.U8 R47, desc[UR20][R4.64] ;  /* 0x00000014042f0981 */ /* 0x0004e2000c1e1100 */
[----:B------:R-:W-:-:S03]  /*15f00*/  PRMT R7, RZ, 0x7610, R7 ;  /* 0x00007610ff077816 */ /* 0x000fc60000000007 */
[----:B----4-:R4:W-:Y:S04]  /*15f10*/  STL [R1+0x1ce0], R8 ;  /* 0x001ce00801007387 */ /* 0x0109e80000100800 */
[----:B0-----:R-:W3:Y:S01]  /*15f20*/  LDL.LU R71, [R1+0x2acc] ;  /* 0x002acc0001477983 */ /* 0x001ee20000300800 */
[----:B----4-:R-:W-:-:S03]  /*15f30*/  IADD3 R8, P6, PT, R6, R13, RZ ;  /* 0x0000000d06087210 */ /* 0x010fc60007fde0ff */
[----:B------:R-:W-:Y:S04]  /*15f40*/  STL [R1+0x1000], R68 ;  /* 0x0010004401007387 */ /* 0x000fe80000100800 */
[----:B------:R-:W-:Y:S04]  /*15f50*/  STL [R1+0x100c], R8 ;  /* 0x00100c0801007387 */ /* 0x000fe80000100800 */
[----:B------:R0:W-:Y:S01]  /*15f60*/  STL [R1+0x1d34], R46 ;  /* 0x001d342e01007387 */ /* 0x0001e20000100800 */
[----:B--2---:R-:W-:Y:S01]  /*15f70*/  @P0 IMAD.MOV.U32 R4, RZ, RZ, R8 ;  /* 0x000000ffff040224 */ /* 0x004fe200078e0008 */
[----:B0-----:R-:W-:-:S05]  /*15f80*/  LEA.HI.X.SX32 R46, R6, R12, 0x1, P6 ;  /* 0x0000000c062e7211 */ /* 0x001fca00030f0eff */
[----:B------:R-:W-:Y:S01]  /*15f90*/  @P0 IMAD.MOV.U32 R5, RZ, RZ, R46 ;  /* 0x000000ffff050224 */ /* 0x000fe200078e002e */
[----:B------:R-:W-:Y:S02]  /*15fa0*/  ISETP.GE.AND P6, PT, R73, RZ, PT ;  /* 0x000000ff4900720c */ /* 0x000fe40003fc6270 */
[----:B------:R-:W2:Y:S04]  /*15fb0*/  LDL.LU R73, [R1+0x5a0] ;  /* 0x0005a00001497983 */ /* 0x000ea80000300800 */
[----:B------:R0:W4:Y:S01]  /*15fc0*/  @P0 LDG.E.U8 R7, desc[UR20][R4.64] ;  /* 0x0000001404070981 */ /* 0x000122000c1e1100 */
[----:B------:R-:W-:-:S03]  /*15fd0*/  SEL R6, R14, R74, !P1 ;  /* 0x0000004a0e067207 */ /* 0x000fc60004800000 */
[----:B------:R-:W-:Y:S02]  /*15fe0*/  STL [R1+0x1008], R46 ;  /* 0x0010082e01007387 */ /* 0x000fe40000100800 */
[----:B------:R-:W-:Y:S01]  /*15ff0*/  IMAD R6, R6, UR5, RZ ;  /* 0x0000000506067c24 */ /* 0x000fe2000f8e02ff */
[----:B------:R-:W-:Y:S01]  /*16000*/  PRMT R64, RZ, 0x7610, R64 ;  /* 0x00007610ff407816 */ /* 0x000fe20000000040 */
[----:B------:R-:W4:Y:S01]  /*16010*/  LDL.LU R68, [R1+0x5a4] ;  /* 0x0005a40001447983 */ /* 0x000f220000300800 */
[C---:B------:R-:W-:Y:S01]  /*16020*/  SEL R3, R14.reuse, R3, !P1 ;  /* 0x000000030e037207 */ /* 0x040fe20004800000 */
[----:B0-----:R-:W-:Y:S01]  /*16030*/  IMAD.MOV.U32 R4, RZ, RZ, R75 ;  /* 0x000000ffff047224 */ /* 0x001fe200078e004b */
[----:B------:R-:W-:Y:S01]  /*16040*/  SEL R5, R14, R29, !P1 ;  /* 0x0000001d0e057207 */ /* 0x000fe20004800000 */
[----:B------:R-:W4:Y:S01]  /*16050*/  LDL.LU R75, [R1+0x38] ;  /* 0x00003800014b7983 */ /* 0x000f220000300800 */
[----:B------:R-:W0:Y:S01]  /*16060*/  LDCU UR5, c[0x0][0x3b0] ;  /* 0x00007600ff0577ac */ /* 0x000e220008000800 */
[----:B------:R-:W-:-:S02]  /*16070*/  @!P6 IMAD.MOV R4, RZ, RZ, -R4 ;  /* 0x000000ffff04e224 */ /* 0x000fc400078e0a04 */
[----:B---3--:R3:W-:Y:S01]  /*16080*/  STL [R1+0x1d30], R47 ;  /* 0x001d302f01007387 */ /* 0x0087e20000100800 */
[----:B-1----:R-:W-:Y:S01]  /*16090*/  IMAD R5, R5, UR6, RZ ;  /* 0x0000000605057c24 */ /* 0x002fe2000f8e02ff */
[----:B------:R-:W-:Y:S01]  /*160a0*/  PRMT R69, RZ, 0x7610, R69 ;  /* 0x00007610ff457816 */ /* 0x000fe20000000045 */
[----:B------:R-:W-:Y:S01]  /*160b0*/  IMAD R8, R3, UR13, RZ ;  /* 0x0000000d03087c24 */ /* 0x000fe2000f8e02ff */
[----:B------:R-:W-:Y:S01]  /*160c0*/  SEL R4, R14, R4, !P1 ;  /* 0x000000040e047207 */ /* 0x000fe20004800000 */
[----:B------:R-:W1:Y:S01]  /*160d0*/  LDCU UR6, c[0x0][0x3b0] ;  /* 0x00007600ff0677ac */ /* 0x000e620008000800 */
[----:B------:R-:W0:Y:S01]  /*160e0*/  LDCU UR13, c[0x0][0x3b0] ;  /* 0x00007600ff0d77ac */ /* 0x000e220008000800 */
[----:B---3--:R-:W-:-:S04]  /*160f0*/  IADD3 R47, P6, PT, R6, R13, RZ ;  /* 0x0000000d062f7210 */ /* 0x008fc80007fde0ff */
[----:B------:R-:W-:Y:S01]  /*16100*/  LEA.HI.X.SX32 R53, R6, R12, 0x1, P6 ;  /* 0x0000000c06357211 */ /* 0x000fe200030f0eff */
[----:B------:R-:W-:Y:S01]  /*16110*/  STL [R1+0x1014], R47 ;  /* 0x0010142f01007387 */ /* 0x000fe20000100800 */
[----:B------:R-:W-:-:S03]  /*16120*/  IADD3 R70, P6, PT, R5, R13, RZ ;  /* 0x0000000d05467210 */ /* 0x000fc60007fde0ff */
[----:B------:R-:W-:Y:S01]  /*16130*/  STL [R1+0x1010], R53 ;  /* 0x0010103501007387 */ /* 0x000fe20000100800 */
[----:B--2---:R-:W-:Y:S02]  /*16140*/  SEL R6, R14, R73, !P1 ;  /* 0x000000490e067207 */ /* 0x004fe40004800000 */
[----:B------:R-:W-:Y:S01]  /*16150*/  LEA.HI.X.SX32 R73, R5, R12, 0x1, P6 ;  /* 0x0000000c05497211 */ /* 0x000fe200030f0eff */
[----:B----4-:R2:W-:Y:S01]  /*16160*/  STL [R1+0x1d2c], R7 ;  /* 0x001d2c0701007387 */ /* 0x0105e20000100800 */
[----:B------:R-:W-:Y:S02]  /*16170*/  @P0 IMAD.MOV.U32 R5, RZ, RZ, R53 ;  /* 0x000000ffff050224 */ /* 0x000fe400078e0035 */
[----:B--2---:R-:W-:Y:S01]  /*16180*/  IMAD R7, R4, UR15, RZ ;  /* 0x0000000f04077c24 */ /* 0x004fe2000f8e02ff */
[----:B------:R-:W-:Y:S01]  /*16190*/  IADD3 R46, P6, PT, R8, R13, RZ ;  /* 0x0000000d082e7210 */ /* 0x000fe20007fde0ff */
[----:B------:R-:W-:Y:S01]  /*161a0*/  @P0 IMAD.MOV.U32 R4, RZ, RZ, R47 ;  /* 0x000000ffff040224 */ /* 0x000fe200078e002f */
[----:B------:R-:W-:Y:S01]  /*161b0*/  STL [R1+0x1774], R70 ;  /* 0x0017744601007387 */ /* 0x000fe20000100800 */
[----:B0-----:R-:W-:Y:S01]  /*161c0*/  IMAD R6, R6, UR5, RZ ;  /* 0x0000000506067c24 */ /* 0x001fe2000f8e02ff */
[----:B------:R-:W-:Y:S01]  /*161d0*/  SEL R3, R14, R68, !P1 ;  /* 0x000000440e037207 */ /* 0x000fe20004800000 */
[----:B------:R-:W0:Y:S01]  /*161e0*/  LDCU UR5, c[0x0][0x3b0] ;  /* 0x00007600ff0577ac */ /* 0x000e220008000800 */
[----:B------:R2:W3:Y:S01]  /*161f0*/  @P0 LDG.E.U8 R45, desc[UR20][R4.64] ;  /* 0x00000014042d0981 */ /* 0x0004e2000c1e1100 */
[----:B------:R-:W-:Y:S01]  /*16200*/  PRMT R71, RZ, 0x7610, R71 ;  /* 0x00007610ff477816 */ /* 0x000fe20000000047 */
[----:B------:R-:W4:Y:S01]  /*16210*/  LDCU UR15, c[0x0][0x3b0] ;  /* 0x00007600ff0f77ac */ /* 0x000f220008000800 */
[----:B--2---:R-:W-:-:S02]  /*16220*/  @P0 IMAD.MOV.U32 R4, RZ, RZ, R70 ;  /* 0x000000ffff040224 */ /* 0x004fc400078e0046 */
[----:B------:R-:W-:-:S05]  /*16230*/  @P0 IMAD.MOV.U32 R5, RZ, RZ, R73 ;  /* 0x000000ffff050224 */ /* 0x000fca00078e0049 */
[----:B------:R2:W4:Y:S04]  /*16240*/  @P0 LDG.E.U8 R64, desc[UR20][R4.64] ;  /* 0x0000001404400981 */ /* 0x000528000c1e1100 */
[----:B------:R-:W-:Y:S04]  /*16250*/  STL [R1+0x1018], R73 ;  /* 0x0010184901007387 */ /* 0x000fe80000100800 */
[----:B------:R-:W-:Y:S01]  /*16260*/  STL [R1+0x1794], R46 ;  /* 0x0017942e01007387 */ /* 0x000fe20000100800 */
[----:B--2---:R-:W-:-:S03]  /*16270*/  @P0 IMAD.MOV.U32 R4, RZ, RZ, R46 ;  /* 0x000000ffff040224 */ /* 0x004fc600078e002e */
[----:B---3--:R2:W-:Y:S02]  /*16280*/  STL [R1+0x1d28], R45 ;  /* 0x001d282d01007387 */ /* 0x0085e40000100800 */
[----:B--2---:R-:W-:Y:S02]  /*16290*/  LEA.HI.X.SX32 R45, R8, R12, 0x1, P6 ;  /* 0x0000000c082d7211 */ /* 0x004fe400030f0eff */
[----:B------:R-:W-:-:S04]  /*162a0*/  IADD3 R53, P6, PT, R7, R13, RZ ;  /* 0x0000000d07357210 */ /* 0x000fc80007fde0ff */
[-C--:B------:R-:W-:Y:S01]  /*162b0*/  LEA.HI.X.SX32 R47, R7, R12.reuse, 0x1, P6 ;  /* 0x0000000c072f7211 */ /* 0x080fe200030f0eff */
[----:B------:R2:W-:Y:S01]  /*162c0*/  STL [R1+0x1790], R45 ;  /* 0x0017902d01007387 */ /* 0x0005e20000100800 */
[CC--:B------:R-:W-:Y:S01]  /*162d0*/  IADD3 R68, P6, PT, R6.reuse, R13.reuse, RZ ;  /* 0x0000000d06447210 */ /* 0x0c0fe20007fde0ff */
[----:B------:R-:W-:Y:S02]  /*162e0*/  @P0 IMAD.MOV.U32 R5, RZ, RZ, R45 ;  /* 0x000000ffff050224 */ /* 0x000fe400078e002d */
[----:B------:R-:W-:Y:S04]  /*162f0*/  STL [R1+0x179c], R53 ;  /* 0x00179c3501007387 */ /* 0x000fe80000100800 */
[----:B------:R-:W-:Y:S04]  /*16300*/  STL [R1+0x1798], R47 ;  /* 0x0017982f01007387 */ /* 0x000fe80000100800 */
[----:B------:R-:W3:Y:S04]  /*16310*/  LDL.LU R8, [R1+0x5ac] ;  /* 0x0005ac0001087983 */ /* 0x000ee80000300800 */
[----:B------:R-:W-:Y:S04]  /*16320*/  STL [R1+0x17a4], R68 ;  /* 0x0017a44401007387 */ /* 0x000fe80000100800 */
[----:B------:R-:W3:Y:S04]  /*16330*/  LDL.LU R73, [R1+0x5b0] ;  /* 0x0005b00001497983 */ /* 0x000ee80000300800 */
[----:B----4-:R4:W-:Y:S04]  /*16340*/  STL [R1+0x1d20], R64 ;  /* 0x001d204001007387 */ /* 0x0109e80000100800 */
[----:B--2---:R-:W2:Y:S04]  /*16350*/  LDL.LU R45, [R1+0x2ac8] ;  /* 0x002ac800012d7983 */ /* 0x004ea80000300800 */
[----:B------:R0:W2:Y:S04]  /*16360*/  @P0 LDG.E.U8 R69, desc[UR20][R4.64] ;  /* 0x0000001404450981 */ /* 0x0000a8000c1e1100 */
[----:B------:R-:W3:Y:S04]  /*16370*/  LDL.LU R46, [R1+0x2ac4] ;  /* 0x002ac400012e7983 */ /* 0x000ee80000300800 */
[----:B------:R-:W3:Y:S01]  /*16380*/  LDL.LU R5, [R1+0x5a8] ;  /* 0x0005a80001057983 */ /* 0x000ee20000300800 */
[----:B-1----:R-:W-:Y:S01]  /*16390*/  IMAD R3, R3, UR6, RZ ;  /* 0x0000000603037c24 */ /* 0x002fe2000f8e02ff */
[----:B----4-:R-:W-:Y:S01]  /*163a0*/  LEA.HI.X.SX32 R64, R6, R12, 0x1, P6 ;  /* 0x0000000c06407211 */ /* 0x010fe200030f0eff */
[----:B0-----:R-:W-:Y:S01]  /*163b0*/  @P0 IMAD.MOV.U32 R4, RZ, RZ, R53 ;  /* 0x000000ffff040224 */ /* 0x001fe200078e0035 */
[----:B------:R-:W-:Y:S01]  /*163c0*/  PRMT R7, RZ, 0x7610, R7 ;  /* 0x00007610ff077816 */ /* 0x000fe20000000007 */
[----:B------:R-:W0:Y:S01]  /*163d0*/  LDCU UR6, c[0x0][0x3b0] ;  /* 0x00007600ff0677ac */ /* 0x000e220008000800 */
[----:B------:R-:W-:Y:S01]  /*163e0*/  IADD3 R70, P6, PT, R3, R13, RZ ;  /* 0x0000000d03467210 */ /* 0x000fe20007fde0ff */
[----:B------:R-:W-:Y:S04]  /*163f0*/  STL [R1+0x17a0], R64 ;  /* 0x0017a04001007387 */ /* 0x000fe80000100800 */
[----:B------:R-:W-:Y:S01]  /*16400*/  STL [R1+0x17ac], R70 ;  /* 0x0017ac4601007387 */ /* 0x000fe20000100800 */
[----:B------:R-:W-:-:S03]  /*16410*/  PRMT R6, RZ, 0x7610, R6 ;  /* 0x00007610ff067816 */ /* 0x000fc60000000006 */
[----:B--2---:R1:W-:Y:S02]  /*16420*/  STL [R1+0x1d1c], R69 ;  /* 0x001d1c4501007387 */ /* 0x0043e40000100800 */
[----:B-1----:R-:W-:Y:S02]  /*16430*/  LEA.HI.X.SX32 R69, R3, R12, 0x1, P6 ;  /* 0x0000000c03457211 */ /* 0x002fe400030f0eff */
[----:B---3--:R-:W-:Y:S01]  /*16440*/  SEL R3, R14, R5, !P1 ;  /* 0x000000050e037207 */ /* 0x008fe20004800000 */
[----:B------:R-:W-:-:S05]  /*16450*/  @P0 IMAD.MOV.U32 R5, RZ, RZ, R47 ;  /* 0x000000ffff050224 */ /* 0x000fca00078e002f */
[----:B------:R1:W2:Y:S02]  /*16460*/  @P0 LDG.E.U8 R71, desc[UR20][R4.64] ;  /* 0x0000001404470981 */ /* 0x0002a4000c1e1100 */
[----:B-1----:R-:W-:Y:S02]  /*16470*/  @P0 IMAD.MOV.U32 R4, RZ, RZ, R68 ;  /* 0x000000ffff040224 */ /* 0x002fe400078e0044 */
[----:B------:R-:W-:-:S05]  /*16480*/  @P0 IMAD.MOV.U32 R5, RZ, RZ, R64 ;  /* 0x000000ffff050224 */ /* 0x000fca00078e0040 */
[----:B------:R1:W3:Y:S04]  /*16490*/  @P0 LDG.E.U8 R6, desc[UR20][R4.64] ;  /* 0x0000001404060981 */ /* 0x0002e8000c1e1100 */
[----:B------:R-:W-:Y:S04]  /*164a0*/  STL [R1+0x17a8], R69 ;  /* 0x0017a84501007387 */ /* 0x000fe80000100800 */
[----:B------:R-:W4:Y:S01]  /*164b0*/  LDL.LU R47, [R1+0x2ac0] ;  /* 0x002ac000012f7983 */ /* 0x000f220000300800 */
[----:B-1----:R-:W-:Y:S02]  /*164c0*/  @P0 IMAD.MOV.U32 R4, RZ, RZ, R70 ;  /* 0x000000ffff040224 */ /* 0x002fe400078e0046 */
[----:B------:R-:W-:Y:S01]  /*164d0*/  @P0 IMAD.MOV.U32 R5, RZ, RZ, R69 ;  /* 0x000000ffff050224 */ /* 0x000fe200078e0045 */
[----:B------:R-:W4:Y:S04]  /*164e0*/  LDL.LU R53, [R1+0x2abc] ;  /* 0x002abc0001357983 */ /* 0x000f280000300800 */
[----:B------:R1:W4:Y:S04]  /*164f0*/  @P0 LDG.E.U8 R7, desc[UR20][R4.64] ;  /* 0x0000001404070981 */ /* 0x000328000c1e1100 */
[----:B--2---:R2:W-:Y:S04]  /*16500*/  STL [R1+0x1d18], R71 ;  /* 0x001d184701007387 */ /* 0x0045e80000100800 */
[----:B--2---:R-:W2:Y:S04]  /*16510*/  LDL.LU R71, [R1+0x5b4] ;  /* 0x0005b40001477983 */ /* 0x004ea80000300800 */
[----:B------:R-:W2:Y:S04]  /*16520*/  LDL.LU R64, [R1+0x2ab8] ;  /* 0x002ab80001407983 */ /* 0x000ea80000300800 */
[----:B------:R-:W2:Y:S04]  /*16530*/  LDL.LU R68, [R1+0x2ab4] ;  /* 0x002ab40001447983 */ /* 0x000ea80000300800 */
[----:B---3--:R3:W-:Y:S04]  /*16540*/  STL [R1+0x1cc4], R6 ;  /* 0x001cc40601007387 */ /* 0x0087e80000100800 */
[----:B------:R-:W2:Y:S04]  /*16550*/  LDL.LU R69, [R1+0x2ab0] ;  /* 0x002ab00001457983 */ /* 0x000ea80000300800 */
[----:B------:R-:W2:Y:S01]  /*16560*/  LDL.LU R70, [R1+0x2aac] ;  /* 0x002aac0001467983 */ /* 0x000ea20000300800 */
[----:B------:R-:W-:Y:S01]  /*16570*/  ISETP.GT.U32.AND P6, PT, R15, R75, PT ;  /* 0x0000004b0f00720c */ /* 0x000fe20003fc4070 */
[----:B---3--:R-:W-:Y:S01]  /*16580*/  IMAD R6, R3, UR5, RZ ;  /* 0x0000000503067c24 */ /* 0x008fe2000f8e02ff */
[----:B------:R-:W-:-:S02]  /*16590*/  SEL R3, R14, R8, !P1 ;  /* 0x000000080e037207 */ /* 0x000fc40004800000 */
[----:B-1----:R-:W-:Y:S01]  /*165a0*/  SEL R4, R14, R73, !P1 ;  /* 0x000000490e047207 */ /* 0x002fe20004800000 */
[----:B----4-:R0:W-:Y:S01]  /*165b0*/  STL [R1+0x1d14], R7 ;  /* 0x001d140701007387 */ /* 0x0101e20000100800 */
[----:B------:R-:W1:Y:S07]  /*165c0*/  LDCU UR5, c[0x0][0x3b0] ;  /* 0x00007600ff0577ac */ /* 0x000e6e0008000800 */
[----:B------:R-:W-:Y:S01]  /*165d0*/  @!P6 IMAD.IADD R75, R75, 0x1, -R15 ;  /* 0x000000014b4be824 */ /* 0x000fe200078e0a0f */
[CC--:B------:R-:W-:Y:S01]  /*165e0*/  IADD3 R5, P6, PT, R6.reuse, R13.reuse, RZ ;  /* 0x0000000d06057210 */ /* 0x0c0fe20007fde0ff */
[----:B0-----:R-:W-:Y:S01]  /*165f0*/  IMAD R7, R3, UR6, RZ ;  /* 0x0000000603077c24 */ /* 0x001fe2000f8e02ff */
[----:B------:R-:W0:Y:S02]  /*16600*/  LDCU UR6, c[0x0][0x3b0] ;  /* 0x00007600ff0677ac */ /* 0x000e240008000800 */
[----:B------:R-:W-:Y:S01]  /*16610*/  LEA.HI.X.SX32 R73, R6, R12, 0x1, P6 ;  /* 0x0000000c06497211 */ /* 0x000fe200030f0eff */
[----:B------:R-:W-:Y:S01]  /*16620*/  IMAD R6, R4, UR13, RZ ;  /* 0x0000000d04067c24 */ /* 0x000fe2000f8e02ff */
[----:B------:R3:W-:Y:S01]  /*16630*/  STL [R1+0x17b4], R5 ;  /* 0x0017b40501007387 */ /* 0x0007e20000100800 */
[----:B------:R-:W-:Y:S01]  /*16640*/  @P0 IMAD.MOV.U32 R4, RZ, RZ, R5 ;  /* 0x000000ffff040224 */ /* 0x000fe200078e0005 */
[----:B------:R-:W-:Y:S01]  /*16650*/  IADD3 R8, P6, PT, R7, R13, RZ ;  /* 0x0000000d07087210 */ /* 0x000fe20007fde0ff */
[----:B------:R-:W4:Y:S01]  /*16660*/  LDCU UR13, c[0x0][0x3b0] ;  /* 0x00007600ff0d77ac */ /* 0x000f220008000800 */
[----:B---3--:R-:W-:Y:S01]  /*16670*/  @P0 IMAD.MOV.U32 R5, RZ, RZ, R73 ;  /* 0x000000ffff050224 */ /* 0x008fe200078e0049 */
[----:B------:R3:W-:Y:S04]  /*16680*/  STL [R1+0x17b0], R73 ;  /* 0x0017b04901007387 */ /* 0x0007e80000100800 */
[----:B------:R-:W-:Y:S04]  /*16690*/  STL [R1+0x17bc], R8 ;  /* 0x0017bc0801007387 */ /* 0x000fe80000100800 */
[----:B---3--:R-:W3:Y:S01]  /*166a0*/  LDL.LU R73, [R1+0x5c0] ;  /* 0x0005c00001497983 */ /* 0x008ee20000300800 */
[----:B--2---:R-:W-:-:S06]  /*166b0*/  PRMT R69, RZ, 0x7610, R69 ;  /* 0x00007610ff457816 */ /* 0x004fcc0000000045 */
[----:B------:R2:W3:Y:S02]  /*166c0*/  @P0 LDG.E.U8 R69, desc[UR20][R4.64] ;  /* 0x0000001404450981 */ /* 0x0004e4000c1e1100 */
[----:B--2---:R-:W-:Y:S01]  /*166d0*/  IMAD.MOV.U32 R5, RZ, RZ, R8 ;  /* 0x000000ffff057224 */ /* 0x004fe200078e0008 */
[----:B------:R-:W-:-:S04]  /*166e0*/  LEA.HI.X.SX32 R4, R7, R12, 0x1, P6 ;  /* 0x0000000c07047211 */ /* 0x000fc800030f0eff */
[-C--:B------:R-:W-:Y:S01]  /*166f0*/  @P0 LOP3.LUT R5, R5, R4.reuse, RZ, 0x3c, !PT ;  /* 0x0000000405050212 */ /* 0x080fe200078e3cff */
[----:B------:R2:W-:Y:S01]  /*16700*/  STL [R1+0x17b8], R4 ;  /* 0x0017b80401007387 */ /* 0x0005e20000100800 */
[----:B------:R-:W-:Y:S02]  /*16710*/  PRMT R70, RZ, 0x7610, R70 ;  /* 0x00007610ff467816 */ /* 0x000fe40000000046 */
[----:B--2---:R-:W-:-:S04]  /*16720*/  @P0 LOP3.LUT R4, R5, R4, RZ, 0x3c, !PT ;  /* 0x0000000405040212 */ /* 0x004fc800078e3cff */
[----:B------:R-:W-:-:S05]  /*16730*/  @P0 LOP3.LUT R5, R5, R4, RZ, 0x3c, !PT ;  /* 0x0000000405050212 */ /* 0x000fca00078e3cff */
[----:B------:R2:W4:Y:S01]  /*16740*/  @P0 LDG.E.U8 R70, desc[UR20][R4.64] ;  /* 0x0000001404460981 */ /* 0x000522000c1e1100 */
[----:B------:R-:W-:Y:S02]  /*16750*/  SEL R3, R14, R71, !P1 ;  /* 0x000000470e037207 */ /* 0x000fe40004800000 */
[----:B------:R-:W-:-:S03]  /*16760*/  IADD3 R71, P6, PT, R6, R13, RZ ;  /* 0x0000000d06477210 */ /* 0x000fc60007fde0ff */
[----:B-1----:R-:W-:Y:S01]  /*16770*/  IMAD R8, R3, UR5, RZ ;  /* 0x0000000503087c24 */ /* 0x002fe2000f8e02ff */
[----:B------:R-:W-:Y:S01]  /*16780*/  PRMT R7, RZ, 0x7610, R7 ;  /* 0x00007610ff077816 */ /* 0x000fe20000000007 */
[----:B------:R-:W4:Y:S01]  /*16790*/  LDL.LU R3, [R1+0x5b8] ;  /* 0x0005b80001037983 */ /* 0x000f220000300800 */
[----:B------:R-:W1:Y:S03]  /*167a0*/  LDCU UR5, c[0x0][0x3b0] ;  /* 0x00007600ff0577ac */ /* 0x000e660008000800 */
[----:B------:R-:W-:Y:S01]  /*167b0*/  STL [R1+0x17c4], R71 ;  /* 0x0017c44701007387 */ /* 0x000fe20000100800 */
[----:B--2---:R-:W-:-:S03]  /*167c0*/  @P0 IMAD.MOV.U32 R4, RZ, RZ, R71 ;  /* 0x000000ffff040224 */ /* 0x004fc600078e0047 */
[----:B---3--:R2:W-:Y:S02]  /*167d0*/  STL [R1+0x1d10], R69 ;  /* 0x001d104501007387 */ /* 0x0085e40000100800 */
[----:B--2---:R-:W-:Y:S02]  /*167e0*/  LEA.HI.X.SX32 R69, R6, R12, 0x1, P6 ;  /* 0x0000000c06457211 */ /* 0x004fe400030f0eff */
[----:B------:R-:W2:Y:S03]  /*167f0*/  LDL.LU R6, [R1+0x5bc] ;  /* 0x0005bc0001067983 */ /* 0x000ea60000300800 */
[----:B------:R-:W-:Y:S01]  /*16800*/  @P0 IMAD.MOV.U32 R5, RZ, RZ, R69 ;  /* 0x000000ffff050224 */ /* 0x000fe200078e0045 */
[----:B------:R3:W-:Y:S04]  /*16810*/  STL [R1+0x17c0], R69 ;  /* 0x0017c04501007387 */ /* 0x0007e80000100800 */
[----:B------:R0:W2:Y:S04]  /*16820*/  @P0 LDG.E.U8 R7, desc[UR20][R4.64] ;  /* 0x0000001404070981 */ /* 0x0000a8000c1e1100 */
[----:B----4-:R4:W-:Y:S04]  /*16830*/  STL [R1+0x1d0c], R70 ;  /* 0x001d0c4601007387 */ /* 0x0109e80000100800 */
[----:B---3--:R-:W3:Y:S04]  /*16840*/  LDL.LU R69, [R1+0x2aa8] ;  /* 0x002aa80001457983 */ /* 0x008ee80000300800 */
[----:B------:R-:W3:Y:S01]  /*16850*/  LDL.LU R71, [R1+0x2aa4] ;  /* 0x002aa40001477983 */ /* 0x000ee20000300800 */
[----:B----4-:R-:W-:-:S04]  /*16860*/  IADD3 R70, P6, PT, R8, R13, RZ ;  /* 0x0000000d08467210 */ /* 0x010fc80007fde0ff */
[----:B0-----:R-:W-:Y:S01]  /*16870*/  LEA.HI.X.SX32 R5, R8, R12, 0x1, P6 ;  /* 0x0000000c08057211 */ /* 0x001fe200030f0eff */
[----:B------:R-:W-:Y:S01]  /*16880*/  @P0 IMAD.MOV.U32 R4, RZ, RZ, R70 ;  /* 0x000000ffff040224 */ /* 0x000fe200078e0046 */
[----:B------:R-:W-:-:S06]  /*16890*/  PRMT R8, RZ, 0x7610, R8 ;  /* 0x00007610ff087816 */ /* 0x000fcc0000000008 */
[----:B------:R0:W4:Y:S01]  /*168a0*/  @P0 LDG.E.U8 R8, desc[UR20][R4.64] ;  /* 0x0000001404080981 */ /* 0x000122000c1e1100 */
[----:B------:R-:W-:-:S03]  /*168b0*/  SEL R3, R14, R3, !P1 ;  /* 0x000000030e037207 */ /* 0x000fc60004800000 */
[----:B--2---:R2:W-:Y:S02]  /*168c0*/  STL [R1+0x1d08], R7 ;  /* 0x001d080701007387 */ /* 0x0045e40000100800 */
[----:B--2---:R-:W-:Y:S02]  /*168d0*/  IMAD R7, R3, UR15, RZ ;  /* 0x0000000f03077c24 */ /* 0x004fe4000f8e02ff */
[----:B------:R2:W-:Y:S01]  /*168e0*/  STL [R1+0x17cc], R70 ;  /* 0x0017cc4601007387 */ /* 0x0005e20000100800 */
[----:B------:R-:W-:Y:S01]  /*168f0*/  SEL R6, R14, R6, !P1 ;  /* 0x000000060e067207 */ /* 0x000fe20004800000 */
[----:B------:R-:W1:Y:S01]  /*16900*/  LDCU UR15, c[0x0][0x3b0] ;  /* 0x00007600ff0f77ac */ /* 0x000e620008000800 */
[C---:B------:R-:W-:Y:S01]  /*16910*/  IADD3 R3, P6, PT, R7.reuse, R13, RZ ;  /* 0x0000000d07037210 */ /* 0x040fe20007fde0ff */
[----:B------:R3:W-:Y:S03]  /*16920*/  STL [R1+0x17c8], R5 ;  /* 0x0017c80501007387 */ /* 0x0007e60000100800 */
[----:B0-----:R-:W-:Y:S01]  /*16930*/  LEA.HI.X.SX32 R4, R7, R12, 0x1, P6 ;  /* 0x0000000c07047211 */ /* 0x001fe200030f0eff */
[----:B--2---:R-:W2:Y:S01]  /*16940*/  LDL.LU R70, [R1+0x2aa0] ;  /* 0x002aa00001467983 */ /* 0x004ea20000300800 */
[----:B---3--:R-:W-:-:S03]  /*16950*/  IMAD.MOV.U32 R5, RZ, RZ, R3 ;  /* 0x000000ffff057224 */ /* 0x008fc600078e0003 */
[----:B------:R-:W-:Y:S02]  /*16960*/  STL [R1+0x17d4], R3 ;  /* 0x0017d40301007387 */ /* 0x000fe40000100800 */
[----:B------:R-:W-:Y:S02]  /*16970*/  @P0 LOP3.LUT R5, R5, R4, RZ, 0x3c, !PT ;  /* 0x0000000405050212 */ /* 0x000fe400078e3cff */
[----:B----4-:R-:W-:Y:S04]  /*16980*/  STL [R1+0x1d04], R8 ;  /* 0x001d040801007387 */ /* 0x010fe80000100800 */
[----:B------:R-:W3:Y:S04]  /*16990*/  LDL.LU R7, [R1+0x5c4] ;  /* 0x0005c40001077983 */ /* 0x000ee80000300800 */
[----:B------:R0:W-:Y:S01]  /*169a0*/  STL [R1+0x17d0], R4 ;  /* 0x0017d00401007387 */ /* 0x0001e20000100800 */
[----:B------:R-:W-:-:S02]  /*169b0*/  PRMT R71, RZ, 0x7610, R71 ;  /* 0x00007610ff477816 */ /* 0x000fc40000000047 */
[----:B0-----:R-:W-:-:S04]  /*169c0*/  @P0 LOP3.LUT R4, R5, R4, RZ, 0x3c, !PT ;  /* 0x0000000405040212 */ /* 0x001fc800078e3cff */
[----:B------:R-:W-:-:S05]  /*169d0*/  @P0 LOP3.LUT R5, R5, R4, RZ, 0x3c, !PT ;  /* 0x0000000405050212 */ /* 0x000fca00078e3cff */
[----:B------:R0:W4:Y:S01]  /*169e0*/  @P0 LDG.E.U8 R71, desc[UR20][R4.64] ;  /* 0x0000001404470981 */ /* 0x000122000c1e1100 */
[----:B------:R-:W-:Y:S01]  /*169f0*/  IMAD R8, R6, UR6, RZ ;  /* 0x0000000606087c24 */ /* 0x000fe2000f8e02ff */
[----:B------:R-:W-:Y:S01]  /*16a00*/  SEL R3, R14, R73, !P1 ;  /* 0x000000490e037207 */ /* 0x000fe20004800000 */
[----:B------:R-:W1:Y:S03]  /*16a10*/  LDCU UR6, c[0x0][0x3b0] ;  /* 0x00007600ff0677ac */ /* 0x000e660008000800 */
[----:B------:R-:W-:-:S04]  /*16a20*/  IADD3 R73, P6, PT, R8, R13, RZ ;  /* 0x0000000d08497210 */ /* 0x000fc80007fde0ff */
[----:B0-----:R-:W-:-:S05]  /*16a30*/  LEA.HI.X.SX32 R4, R8, R12, 0x1, P6 ;  /* 0x0000000c08047211 */ /* 0x001fca00030f0eff */
[----:B------:R-:W-:Y:S01]  /*16a40*/  @P0 IMAD.MOV.U32 R5, RZ, RZ, R4 ;  /* 0x000000ffff050224 */ /* 0x000fe200078e0004 */
[----:B--2---:R-:W-:Y:S01]  /*16a50*/  PRMT R70, RZ, 0x7610, R70 ;  /* 0x00007610ff467816 */ /* 0x004fe20000000046 */
[----:B----4-:R0:W-:Y:S04]  /*16a60*/  STL [R1+0x1cfc], R71 ;  /* 0x001cfc4701007387 */ /* 0x0101e80000100800 */
[----:B0-----:R-:W2:Y:S04]  /*16a70*/  LDL.LU R71, [R1+0x5cc] ;  /* 0x0005cc0001477983 */ /* 0x001ea80000300800 */
[----:B------:R-:W-:Y:S04]  /*16a80*/  STL [R1+0x17dc], R73 ;  /* 0x0017dc4901007387 */ /* 0x000fe80000100800 */
[----:B------:R0:W-:Y:S02]  /*16a90*/  STL [R1+0x17d8], R4 ;  /* 0x0017d80401007387 */ /* 0x0001e40000100800 */
[----:B0-----:R-:W-:-:S05]  /*16aa0*/  @P0 IMAD.MOV.U32 R4, RZ, RZ, R73 ;  /* 0x000000ffff040224 */ /* 0x001fca00078e0049 */
[----:B------:R0:W4:Y:S01]  /*16ab0*/  @P0 LDG.E.U8 R70, desc[UR20][R4.64] ;  /* 0x0000001404460981 */ /* 0x000122000c1e1100 */
[----:B------:R-:W-:Y:S01]  /*16ac0*/  IMAD R6, R3, UR13, RZ ;  /* 0x0000000d03067c24 */ /* 0x000fe2000f8e02ff */
[----:B------:R-:W-:Y:S01]  /*16ad0*/  PRMT R46, RZ, 0x7610, R46 ;  /* 0x00007610ff2e7816 */ /* 0x000fe2000000002e */
[----:B------:R-:W2:Y:S03]  /*16ae0*/  LDCU UR13, c[0x0][0x3b0] ;  /* 0x00007600ff0d77ac */ /* 0x000ea60008000800 */
[----:B------:R-:W-:-:S04]  /*16af0*/  IADD3 R8, P6, PT, R6, R13, RZ ;  /* 0x0000000d06087210 */ /* 0x000fc80007fde0ff */
[----:B------:R-:W-:Y:S01]  /*16b00*/  LEA.HI.X.SX32 R6, R6, R12, 0x1, P6 ;  /* 0x0000000c06067211 */ /* 0x000fe200030f0eff */
[----:B0-----:R-:W-:Y:S01]  /*16b10*/  @P0 IMAD.MOV.U32 R4, RZ, RZ, R8 ;  /* 0x000000ffff040224 */ /* 0x001fe200078e0008 */
[----:B---3--:R-:W-:-:S03]  /*16b20*/  SEL R3, R14, R7, !P1 ;  /* 0x000000070e037207 */ /* 0x008fc60004800000 */
[----:B------:R-:W-:Y:S02]  /*16b30*/  IMAD.MOV.U32 R5, RZ, RZ, R6 ;  /* 0x000000ffff057224 */ /* 0x000fe400078e0006 */
[----:B-1----:R-:W-:Y:S01]  /*16b40*/  IMAD R7, R3, UR5, RZ ;  /* 0x0000000503077c24 */ /* 0x002fe2000f8e02ff */
[----:B------:R-:W-:Y:S01]  /*16b50*/  PRMT R53, RZ, 0x7610, R53 ;  /* 0x00007610ff357816 */ /* 0x000fe20000000035 */
[----:B------:R-:W3:Y:S01]  /*16b60*/  LDL.LU R3, [R1+0x5c8] ;  /* 0x0005c80001037983 */ /* 0x000ee20000300800 */
[----:B------:R-:W-:Y:S01]  /*16b70*/  PRMT R69, RZ, 0x7610, R69 ;  /* 0x00007610ff457816 */ /* 0x000fe20000000045 */
[----:B------:R-:W0:Y:S02]  /*16b80*/  LDCU UR5, c[0x0][0x3b0] ;  /* 0x00007600ff0577ac */ /* 0x000e240008000800 */
[----:B------:R1:W2:Y:S04]  /*16b90*/  @P0 LDG.E.U8 R46, desc[UR20][R4.64] ;  /* 0x00000014042e0981 */ /* 0x0002a8000c1e1100 */
[----:B------:R-:W-:Y:S04]  /*16ba0*/  STL [R1+0x17e4], R8 ;  /* 0x0017e40801007387 */ /* 0x000fe80000100800 */
[----:B------:R-:W2:Y:S04]  /*16bb0*/  LDL.LU R73, [R1+0x5d0] ;  /* 0x0005d00001497983 */ /* 0x000ea80000300800 */
[----:B----4-:R4:W-:Y:S04]  /*16bc0*/  STL [R1+0x1cf8], R70 ;  /* 0x001cf84601007387 */ /* 0x0109e80000100800 */
[----:B----4-:R-:W4:Y:S04]  /*16bd0*/  LDL.LU R70, [R1+0x2a9c] ;  /* 0x002a9c0001467983 */ /* 0x010f280000300800 */
[----:B------:R0:W-:Y:S04]  /*16be0*/  STL [R1+0x17e0], R6 ;  /* 0x0017e00601007387 */ /* 0x0001e80000100800 */
[----:B------:R-:W3:Y:S01]  /*16bf0*/  LDL.LU R8, [R1+0x5d4] ;  /* 0x0005d40001087983 */ /* 0x000ee20000300800 */
[----:B0-----:R-:W-:-:S04]  /*16c00*/  IADD3 R6, P6, PT, R7, R13, RZ ;  /* 0x0000000d07067210 */ /* 0x001fc80007fde0ff */
[----:B-1----:R-:W-:Y:S01]  /*16c10*/  LEA.HI.X.SX32 R4, R7, R12, 0x1, P6 ;  /* 0x0000000c07047211 */ /* 0x002fe200030f0eff */
[----:B------:R-:W-:Y:S01]  /*16c20*/  IMAD.MOV.U32 R5, RZ, RZ, R6 ;  /* 0x000000ffff057224 */ /* 0x000fe200078e0006 */
[----:B------:R-:W-:Y:S04]  /*16c30*/  STL [R1+0x17ec], R6 ;  /* 0x0017ec0601007387 */ /* 0x000fe80000100800 */
[-C--:B------:R-:W-:Y:S01]  /*16c40*/  @P0 LOP3.LUT R5, R5, R4.reuse, RZ, 0x3c, !PT ;  /* 0x0000000405050212 */ /* 0x080fe200078e3cff */
[----:B--2---:R0:W-:Y:S04]  /*16c50*/  STL [R1+0x1cac], R46 ;  /* 0x001cac2e01007387 */ /* 0x0041e80000100800 */
[----:B0-----:R-:W2:Y:S04]  /*16c60*/  LDL.LU R46, [R1+0x5d8] ;  /* 0x0005d800012e7983 */ /* 0x001ea80000300800 */
[----:B------:R0:W-:Y:S02]  /*16c70*/  STL [R1+0x17e8], R4 ;  /* 0x0017e80401007387 */ /* 0x0001e40000100800 */
[----:B0-----:R-:W-:-:S04]  /*16c80*/  @P0 LOP3.LUT R4, R5, R4, RZ, 0x3c, !PT ;  /* 0x0000000405040212 */ /* 0x001fc800078e3cff */
[----:B------:R-:W-:Y:S02]  /*16c90*/  @P0 LOP3.LUT R5, R5, R4, RZ, 0x3c, !PT ;  /* 0x0000000405050212 */ /* 0x000fe400078e3cff */
[----:B----4-:R-:W-:-:S06]  /*16ca0*/  PRMT R70, RZ, 0x7610, R70 ;  /* 0x00007610ff467816 */ /* 0x010fcc0000000046 */
[----:B------:R0:W4:Y:S01]  /*16cb0*/  @P0 LDG.E.U8 R70, desc[UR20][R4.64] ;  /* 0x0000001404460981 */ /* 0x000122000c1e1100 */
[----:B---3--:R-:W-:-:S05]  /*16cc0*/  SEL R3, R14, R3, !P1 ;  /* 0x000000030e037207 */ /* 0x008fca0004800000 */
[----:B------:R-:W-:Y:S01]  /*16cd0*/  IMAD R6, R3, UR6, RZ ;  /* 0x0000000603067c24 */ /* 0x000fe2000f8e02ff */
[----:B------:R-:W-:Y:S01]  /*16ce0*/  SEL R3, R14, R71, !P1 ;  /* 0x000000470e037207 */ /* 0x000fe20004800000 */
[----:B------:R-:W1:Y:S01]  /*16cf0*/  LDCU UR6, c[0x0][0x3b0] ;  /* 0x00007600ff0677ac */ /* 0x000e620008000800 */
[----:B------:R-:W3:Y:S02]  /*16d00*/  LDL.LU R71, [R1+0x5dc] ;  /* 0x0005dc0001477983 */ /* 0x000ee40000300800 */
[----:B------:R-:W-:-:S04]  /*16d10*/  IADD3 R7, P6, PT, R6, R13, RZ ;  /* 0x0000000d06077210 */ /* 0x000fc80007fde0ff */
[----:B0-----:R-:W-:Y:S01]  /*16d20*/  LEA.HI.X.SX32 R4, R6, R12, 0x1, P6 ;  /* 0x0000000c06047211 */ /* 0x001fe200030f0eff */
[----:B------:R-:W-:Y:S01]  /*16d30*/  IMAD.MOV.U32 R5, RZ, RZ, R7 ;  /* 0x000000ffff057224 */ /* 0x000fe200078e0007 */
[----:B------:R-:W-:Y:S04]  /*16d40*/  STL [R1+0x17f4], R7 ;  /* 0x0017f40701007387 */ /* 0x000fe80000100800 */
[-C--:B------:R-:W-:Y:S01]  /*16d50*/  @P0 LOP3.LUT R5, R5, R4.reuse, RZ, 0x3c, !PT ;  /* 0x0000000405050212 */ /* 0x080fe200078e3cff */
[----:B----4-:R0:W-:Y:S04]  /*16d60*/  STL [R1+0x1cf4], R70 ;  /* 0x001cf44601007387 */ /* 0x0101e80000100800 */
[----:B0-----:R-:W4:Y:S04]  /*16d70*/  LDL.LU R70, [R1+0x2a98] ;  /* 0x002a980001467983 */ /* 0x001f280000300800 */
[----:B------:R0:W-:Y:S02]  /*16d80*/  STL [R1+0x17f0], R4 ;  /* 0x0017f00401007387 */ /* 0x0001e40000100800 */
[----:B0-----:R-:W-:-:S04]  /*16d90*/  @P0 LOP3.LUT R4, R5, R4, RZ, 0x3c, !PT ;  /* 0x0000000405040212 */ /* 0x001fc800078e3cff */
[----:B------:R-:W-:-:S05]  /*16da0*/  @P0 LOP3.LUT R5, R5, R4, RZ, 0x3c, !PT ;  /* 0x0000000405050212 */ /* 0x000fca00078e3cff */
[----:B------:R0:W2:Y:S01]  /*16db0*/  @P0 LDG.E.U8 R53, desc[UR20][R4.64] ;  /* 0x0000001404350981 */ /* 0x0000a2000c1e1100 */
[----:B------:R-:W-:Y:S01]  /*16dc0*/  IMAD R7, R3, UR13, RZ ;  /* 0x0000000d03077c24 */ /* 0x000fe2000f8e02ff */
[----:B------:R-:W-:Y:S01]  /*16dd0*/  SEL R6, R14, R73, !P1 ;  /* 0x000000490e067207 */ /* 0x000fe20004800000 */
[----:B------:R-:W1:Y:S03]  /*16de0*/  LDCU UR13, c[0x0][0x3b0] ;  /* 0x00007600ff0d77ac */ /* 0x000e660008000800 */
[----:B------:R-:W-:-:S04]  /*16df0*/  IADD3 R73, P6, PT, R7, R13, RZ ;  /* 0x0000000d07497210 */ /* 0x000fc80007fde0ff */
[----:B0-----:R-:W-:-:S05]  /*16e00*/  LEA.HI.X.SX32 R4, R7, R12, 0x1, P6 ;  /* 0x0000000c07047211 */ /* 0x001fca00030f0eff */
[----:B------:R-:W-:Y:S01]  /*16e10*/  @P0 IMAD.MOV.U32 R5, RZ, RZ, R4 ;  /* 0x000000ffff050224 */ /* 0x000fe200078e0004 */
[----:B--2---:R0:W-:Y:S04]  /*16e20*/  STL [R1+0x1cf0], R53 ;  /* 0x001cf03501007387 */ /* 0x0041e80000100800 */
[----:B0-----:R-:W2:Y:S04]  /*16e30*/  LDL.LU R53, [R1+0x5c] ;  /* 0x00005c0001357983 */ /* 0x001ea80000300800 */
[----:B------:R-:W-:Y:S04]  /*16e40*/  STL [R1+0x17fc], R73 ;  /* 0x0017fc4901007387 */ /* 0x000fe80000100800 */
[----:B------:R0:W-:Y:S02]  /*16e50*/  STL [R1+0x17f8], R4 ;  /* 0x0017f80401007387 */ /* 0x0001e40000100800 */
[----:B0-----:R-:W-:-:S05]  /*16e60*/  @P0 IMAD.MOV.U32 R4, RZ, RZ, R73 ;  /* 0x000000ffff040224 */ /* 0x001fca00078e0049 */
[----:B------:R0:W2:Y:S01]  /*16e70*/  @P0 LDG.E.U8 R69, desc[UR20][R4.64] ;  /* 0x0000001404450981 */ /* 0x0000a2000c1e1100 */
[----:B------:R-:W-:Y:S01]  /*16e80*/  SEL R3, R14, R8, !P1 ;  /* 0x000000080e037207 */ /* 0x000fe20004800000 */
[----:B------:R-:W-:Y:S01]  /*16e90*/  IMAD R8, R6, UR5, RZ ;  /* 0x0000000506087c24 */ /* 0x000fe2000f8e02ff */
[----:B------:R-:W-:Y:S01]  /*16ea0*/  SEL R6, R14, R46, !P1 ;  /* 0x0000002e0e067207 */ /* 0x000fe20004800000 */
[----:B------:R-:W2:Y:S03]  /*16eb0*/  LDCU UR5, c[0x0][0x3b0] ;  /* 0x00007600ff0577ac */ /* 0x000ea60008000800 */
[----:B------:R-:W-:Y:S01]  /*16ec0*/  IADD3 R46, P6, PT, R8, R13, RZ ;  /* 0x0000000d082e7210 */ /* 0x000fe20007fde0ff */
[----:B-1----:R-:W-:-:S03]  /*16ed0*/  IMAD R7, R3, UR6, RZ ;  /* 0x0000000603077c24 */ /* 0x002fc6000f8e02ff */
[----:B0-----:R-:W-:Y:S01]  /*16ee0*/  LEA.HI.X.SX32 R4, R8, R12, 0x1, P6 ;  /* 0x0000000c08047211 */ /* 0x001fe200030f0eff */
[----:B------:R-:W-:Y:S01]  /*16ef0*/  IMAD.MOV.U32 R5, RZ, RZ, R46 ;  /* 0x000000ffff057224 */ /* 0x000fe200078e002e */
[----:B------:R0:W-:Y:S01]  /*16f00*/  STL [R1+0x1804], R46 ;  /* 0x0018042e01007387 */ /* 0x0001e20000100800 */
[----:B---3--:R-:W-:Y:S02]  /*16f10*/  SEL R3, R14, R71, !P1 ;  /* 0x000000470e037207 */ /* 0x008fe40004800000 */
[----:B----4-:R-:W-:Y:S01]  /*16f20*/  PRMT R70, RZ, 0x7610, R70 ;  /* 0x00007610ff467816 */ /* 0x010fe20000000046 */
[----:B------:R-:W3:Y:S01]  /*16f30*/  LDL.LU R73, [R1+0x5e0] ;  /* 0x0005e00001497983 */ /* 0x000ee20000300800 */
[-C--:B------:R-:W-:Y:S02]  /*16f40*/  @P0 LOP3.LUT R5, R5, R4.reuse, RZ, 0x3c, !PT ;  /* 0x0000000405050212 */ /* 0x080fe400078e3cff */
[----:B------:R-:W-:Y:S01]  /*16f50*/  PRMT R47, RZ, 0x7610, R47 ;  /* 0x00007610ff2f7816 */ /* 0x000fe2000000002f */
[----:B------:R-:W4:Y:S01]  /*16f60*/  LDL.LU R71, [R1+0x5e4] ;  /* 0x0005e40001477983 */ /* 0x000f220000300800 */
[----:B------:R-:W-:Y:S01]  /*16f70*/  IMAD R6, R6, UR15, RZ ;  /* 0x0000000f06067c24 */ /* 0x000fe2000f8e02ff */
[----:B0-----:R-:W-:Y:S01]  /*16f80*/  IADD3 R46, P6, PT, R7, R13, RZ ;  /* 0x0000000d072e7210 */ /* 0x001fe20007fde0ff */
[----:B------:R-:W-:Y:S01]  /*16f90*/  IMAD R3, R3, UR13, RZ ;  /* 0x0000000d03037c24 */ /* 0x000fe2000f8e02ff */
[----:B------:R0:W-:Y:S01]  /*16fa0*/  STL [R1+0x1800], R4 ;  /* 0x0018000401007387 */ /* 0x0001e20000100800 */
[----:B------:R-:W1:Y:S03]  /*16fb0*/  LDCU UR6, c[0x0][0x3b0] ;  /* 0x00007600ff0677ac */ /* 0x000e660008000800 */
[----:B------:R-:W-:Y:S01]  /*16fc0*/  STL [R1+0x180c], R46 ;  /* 0x00180c2e01007387 */ /* 0x000fe20000100800 */
[----:B------:R-:W-:Y:S01]  /*16fd0*/  PRMT R45, RZ, 0x7610, R45 ;  /* 0x00007610ff2d7816 */ /* 0x000fe2000000002d */
[----:B------:R-:W1:Y:S01]  /*16fe0*/  LDCU UR15, c[0x0][0x3b0] ;  /* 0x00007600ff0f77ac */ /* 0x000e620008000800 */
[C---:B0-----:R-:W-:Y:S01]  /*16ff0*/  @P0 LOP3.LUT R4, R5.reuse, R4, RZ, 0x3c, !PT ;  /* 0x0000000405040212 */ /* 0x041fe200078e3cff */
[----:B------:R-:W0:Y:S03]  /*17000*/  LDCU UR13, c[0x0][0x3b0] ;  /* 0x00007600ff0d77ac */ /* 0x000e260008000800 */
[----:B------:R-:W-:-:S05]  /*17010*/  @P0 LOP3.LUT R5, R5, R4, RZ, 0x3c, !PT ;  /* 0x0000000405050212 */ /* 0x000fca00078e3cff */
[----:B------:R0:W3:Y:S02]  /*17020*/  @P0 LDG.E.U8 R70, desc[UR20][R4.64] ;  /* 0x0000001404460981 */ /* 0x0000e4000c1e1100 */
[----:B0-----:R-:W-:Y:S02]  /*17030*/  IMAD.MOV.U32 R5, RZ, RZ, R46 ;  /* 0x000000ffff057224 */ /* 0x001fe400078e002e */
[----:B--2---:R0:W-:Y:S02]  /*17040*/  STL [R1+0x1cec], R69 ;  /* 0x001cec4501007387 */ /* 0x0041e40000100800 */
[----:B0-----:R-:W-:-:S05]  /*17050*/  LEA.HI.X.SX32 R69, R7, R12, 0x1, P6 ;  /* 0x0000000c07457211 */ /* 0x001fca00030f0eff */
[----:B------:R-:W-:-:S05]  /*17060*/  IMAD.MOV.U32 R4, RZ, RZ, R69 ;  /* 0x000000ffff047224 */ /* 0x000fca00078e0045 */
[----:B------:R-:W-:-:S04]  /*17070*/  @P0 LOP3.LUT R5, R5, R4, RZ, 0x3c, !PT ;  /* 0x0000000405050212 */ /* 0x000fc800078e3cff */
[----:B------:R-:W-:-:S04]  /*17080*/  @P0 LOP3.LUT R4, R5, R4, RZ, 0x3c, !PT ;  /* 0x0000000405040212 */ /* 0x000fc800078e3cff */
[----:B------:R-:W-:-:S05]  /*17090*/  @P0 LOP3.LUT R5, R5, R4, RZ, 0x3c, !PT ;  /* 0x0000000405050212 */ /* 0x000fca00078e3cff */
[----:B------:R0:W2:Y:S01]  /*170a0*/  @P0 LDG.E.U8 R47, desc[UR20][R4.64] ;  /* 0x00000014042f0981 */ /* 0x0000a2000c1e1100 */
[----:B------:R-:W-:-:S03]  /*170b0*/  IADD3 R7, P6, PT, R6, R13, RZ ;  /* 0x0000000d06077210 */ /* 0x000fc60007fde0ff */
[----:B------:R0:W-:Y:S04]  /*170c0*/  STL [R1+0x1808], R69 ;  /* 0x0018084501007387 */ /* 0x0001e80000100800 */
[----:B0-----:R-:W4:Y:S04]  /*170d0*/  LDL.LU R69, [R1+0x84] ;  /* 0x0000840001457983 */ /* 0x001f280000300800 */
[----:B------:R-:W-:Y:S04]  /*170e0*/  STL [R1+0x1814], R7 ;  /* 0x0018140701007387 */ /* 0x000fe80000100800 */
[----:B---3--:R0:W-:Y:S01]  /*170f0*/  STL [R1+0x1ce8], R70 ;  /* 0x001ce84601007387 */ /* 0x0081e20000100800 */
[----:B------:R-:W-:Y:S01]  /*17100*/  @P0 IMAD.MOV.U32 R4, RZ, RZ, R7 ;  /* 0x000000ffff040224 */ /* 0x000fe200078e0007 */
[----:B0-----:R-:W-:-:S02]  /*17110*/  LEA.HI.X.SX32 R70, R6, R12, 0x1, P6 ;  /* 0x0000000c06467211 */ /* 0x001fc400030f0eff */
[----:B------:R-:W-:Y:S02]  /*17120*/  IADD3 R46, P6, PT, R3, R13, RZ ;  /* 0x0000000d032e7210 */ /* 0x000fe40007fde0ff */
[----:B------:R-:W-:Y:S01]  /*17130*/  PRMT R6, RZ, 0x7610, R6 ;  /* 0x00007610ff067816 */ /* 0x000fe20000000006 */
[----:B------:R0:W-:Y:S01]  /*17140*/  STL [R1+0x1810], R70 ;  /* 0x0018104601007387 */ /* 0x0001e20000100800 */
[----:B------:R-:W-:-:S03]  /*17150*/  @P0 IMAD.MOV.U32 R5, RZ, RZ, R70 ;  /* 0x000000ffff050224 */ /* 0x000fc600078e0046 */
[----:B------:R-:W-:Y:S04]  /*17160*/  STL [R1+0x181c], R46 ;  /* 0x00181c2e01007387 */ /* 0x000fe80000100800 */
[----:B------:R3:W4:Y:S02]  /*17170*/  @P0 LDG.E.U8 R6, desc[UR20][R4.64] ;  /* 0x0000001404060981 */ /* 0x000724000c1e1100 */
[----:B---3--:R-:W-:Y:S02]  /*17180*/  @P0 IMAD.MOV.U32 R4, RZ, RZ, R46 ;  /* 0x000000ffff040224 */ /* 0x008fe400078e002e */
[----:B--2---:R2:W-:Y:S04]  /*17190*/  STL [R1+0x1ce4], R47 ;  /* 0x001ce42f01007387 */ /* 0x0045e80000100800 */
[----:B0-----:R-:W3:Y:S01]  /*171a0*/  LDL.LU R70, [R1+0x2a94] ;  /* 0x002a940001467983 */ /* 0x001ee20000300800 */
[----:B--2---:R-:W-:-:S02]  /*171b0*/  LEA.HI.X.SX32 R47, R3, R12, 0x1, P6 ;  /* 0x0000000c032f7211 */ /* 0x004fc400030f0eff */
[----:B------:R-:W-:-:S03]  /*171c0*/  PRMT R3, RZ, 0x7610, R3 ;  /* 0x00007610ff037816 */ /* 0x000fc60000000003 */
[----:B------:R-:W-:-:S05]  /*171d0*/  @P0 IMAD.MOV.U32 R5, RZ, RZ, R47 ;  /* 0x000000ffff050224 */ /* 0x000fca00078e002f */
[----:B------:R0:W2:Y:S01]  /*171e0*/  @P0 LDG.E.U8 R3, desc[UR20][R4.64] ;  /* 0x0000001404030981 */ /* 0x0000a2000c1e1100 */
[----:B------:R-:W-:-:S03]  /*171f0*/  ISETP.GT.U32.AND P6, PT, R15, R53, PT ;  /* 0x000000350f00720c */ /* 0x000fc60003fc4070 */
[----:B------:R-:W-:Y:S01]  /*17200*/  STL [R1+0x1818], R47 ;  /* 0x0018182f01007387 */ /* 0x000fe20000100800 */
[----:B------:R-:W-:-:S05]  /*17210*/  SEL R7, R14, R73, !P1 ;  /* 0x000000490e077207 */ /* 0x000fca0004800000 */
[----:B------:R-:W-:Y:S01]  /*17220*/  IMAD R7, R7, UR5, RZ ;  /* 0x0000000507077c24 */ /* 0x000fe2000f8e02ff */
[----:B------:R-:W-:Y:S01]  /*17230*/  PRMT R68, RZ, 0x7610, R68 ;  /* 0x00007610ff447816 */ /* 0x000fe20000000044 */
[----:B------:R-:W0:Y:S02]  /*17240*/  LDCU UR5, c[0x0][0x3b0] ;  /* 0x00007600ff0577ac */ /* 0x000e240008000800 */
[----:B------:R-:W-:Y:S01]  /*17250*/  @!P6 IMAD.IADD R53, R53, 0x1, -R15 ;  /* 0x000000013535e824 */ /* 0x000fe200078e0a0f */
[----:B----4-:R4:W-:Y:S02]  /*17260*/  STL [R1+0x1cdc], R6 ;  /* 0x001cdc0601007387 */ /* 0x0109e40000100800 */
[----:B----4-:R-:W-:Y:S02]  /*17270*/  SEL R6, R14, R71, !P1 ;  /* 0x000000470e067207 */ /* 0x010fe40004800000 */
[----:B------:R-:W4:Y:S03]  /*17280*/  LDL.LU R71, [R1+0x70] ;  /* 0x0000700001477983 */ /* 0x000f260000300800 */
[----:B-1----:R-:W-:Y:S01]  /*17290*/  IMAD R6, R6, UR6, RZ ;  /* 0x0000000606067c24 */ /* 0x002fe2000f8e02ff */
[----:B0-----:R-:W-:Y:S01]  /*172a0*/  SHF.R.S32.HI R5, RZ, 0x1f, R7 ;  /* 0x0000001fff057819 */ /* 0x001fe20000011407 */
[----:B------:R-:W0:Y:S03]  /*172b0*/  LDCU UR6, c[0x0][0x3b0] ;  /* 0x00007600ff0677ac */ /* 0x000e260008000800 */
[----:B------:R-:W-:-:S02]  /*172c0*/  SHF.R.S32.HI R4, RZ, 0x1f, R6 ;  /* 0x0000001fff047819 */ /* 0x000fc40000011406 */
[----:B------:R-:W-:-:S05]  /*172d0*/  IADD3 R46, P6, PT, R6, R13, RZ ;  /* 0x0000000d062e7210 */ /* 0x000fca0007fde0ff */
[----:B------:R-:W-:Y:S01]  /*172e0*/  IMAD.X R47, R4, 0x1, R12, P6 ;  /* 0x00000001042f7824 */ /* 0x000fe200030e060c */
[----:B---3--:R-:W-:Y:S01]  /*172f0*/  PRMT R70, RZ, 0x7610, R70 ;  /* 0x00007610ff467816 */ /* 0x008fe20000000046 */
[----:B--2---:R1:W-:Y:S02]  /*17300*/  STL [R1+0x1cd8], R3 ;  /* 0x001cd80301007387 */ /* 0x0043e40000100800 */
[----:B-1----:R-:W-:Y:S02]  /*17310*/  IMAD.MOV.U32 R3, RZ, RZ, R75 ;  /* 0x000000ffff037224 */ /* 0x002fe400078e004b */
[----:B------:R-:W2:Y:S02]  /*17320*/  LDL.LU R75, [R1+0x40] ;  /* 0x00004000014b7983 */ /* 0x000ea40000300800 */
[----:B------:R-:W-:Y:S01]  /*17330*/  @!P4 IMAD.MOV R3, RZ, RZ, -R3 ;  /* 0x000000ffff03c224 */ /* 0x000fe200078e0a03 */
[----:B------:R-:W-:Y:S02]  /*17340*/  IADD3 R73, P4, PT, R7, R13, RZ ;  /* 0x0000000d07497210 */ /* 0x000fe40007f9e0ff */
[----:B------:R-:W3:Y:S03]  /*17350*/  LDL.LU R7, [R1+0xa8] ;  /* 0x0000a80001077983 */ /* 0x000ee60000300800 */
[----:B------:R-:W-:-:S02]  /*17360*/  IMAD.X R5, R5, 0x1, R12, P4 ;  /* 0x0000000105057824 */ /* 0x000fc400020e060c */
[----:B------:R-:W-:Y:S01]  /*17370*/  @P0 IMAD.MOV.U32 R4, RZ, RZ, R73 ;  /* 0x000000ffff040224 */ /* 0x000fe200078e0049 */
[----:B------:R-:W-:Y:S04]  /*17380*/  STL [R1+0x1824], R73 ;  /* 0x0018244901007387 */ /* 0x000fe80000100800 */
[----:B------:R-:W-:Y:S04]  /*17390*/  STL [R1+0x182c], R46 ;  /* 0x00182c2e01007387 */ /* 0x000fe80000100800 */
[----:B------:R1:W-:Y:S04]  /*173a0*/  STL [R1+0x1820], R5 ;  /* 0x0018200501007387 */ /* 0x0003e80000100800 */
[----:B------:R0:W2:Y:S02]  /*173b0*/  @P0 LDG.E.U8 R70, desc[UR20][R4.64] ;  /* 0x0000001404460981 */ /* 0x0000a4000c1e1100 */
[----:B0-----:R-:W-:-:S02]  /*173c0*/  @P0 IMAD.MOV.U32 R4, RZ, RZ, R46 ;  /* 0x000000ffff040224 */ /* 0x001fc400078e002e */
[----:B-1----:R-:W-:-:S05]  /*173d0*/  @P0 IMAD.MOV.U32 R5, RZ, RZ, R47 ;  /* 0x000000ffff050224 */ /* 0x002fca00078e002f */
[----:B------:R0:W2:Y:S01]  /*173e0*/  @P0 LDG.E.U8 R45, desc[UR20][R4.64] ;  /* 0x00000014042d0981 */ /* 0x0000a2000c1e1100 */
[C---:B------:R-:W-:Y:S02]  /*173f0*/  ISETP.GT.U32.AND P6, PT, R15.reuse, R69, PT ;  /* 0x000000450f00720c */ /* 0x040fe40003fc4070 */
[----:B------:R-:W-:Y:S02]  /*17400*/  ISETP.GT.U32.AND P4, PT, R15, R53, PT ;  /* 0x000000350f00720c */ /* 0x000fe40003f84070 */
[----:B----4-:R-:W-:Y:S01]  /*17410*/  SEL R6, R14, R71, !P1 ;  /* 0x000000470e067207 */ /* 0x010fe20004800000 */
[----:B------:R1:W-:Y:S04]  /*17420*/  STL [R1+0x1828], R47 ;  /* 0x0018282f01007387 */ /* 0x0003e80000100800 */
[----:B------:R-:W4:Y:S01]  /*17430*/  LDL.LU R73, [R1+0x34] ;  /* 0x0000340001497983 */ /* 0x000f220000300800 */
[----:B------:R-:W-:Y:S01]  /*17440*/  IMAD R6, R6, UR15, RZ ;  /* 0x0000000f06067c24 */ /* 0x000fe2000f8e02ff */
[----:B------:R-:W-:Y:S01]  /*17450*/  PRMT R44, RZ, 0x7610, R44 ;  /* 0x00007610ff2c7816 */ /* 0x000fe2000000002c */
[----:B------:R-:W2:Y:S01]  /*17460*/  LDCU UR15, c[0x0][0x3b0] ;  /* 0x00007600ff0f77ac */ /* 0x000ea20008000800 */
[----:B------:R-:W4:Y:S01]  /*17470*/  LDL.LU R71, [R1+0x3c] ;  /* 0x00003c0001477983 */ /* 0x000f220000300800 */
[----:B------:R-:W-:-:S03]  /*17480*/  @!P6 IMAD.IADD R69, R69, 0x1, -R15 ;  /* 0x000000014545e824 */ /* 0x000fc600078e0a0f */
[----:B-1----:R-:W4:Y:S01]  /*17490*/  LDL.LU R47, [R1+0x44] ;  /* 0x00004400012f7983 */ /* 0x002f220000300800 */
[----:B------:R-:W-:Y:S01]  /*174a0*/  @!P4 IMAD.IADD R53, R53, 0x1, -R15 ;  /* 0x000000013535c824 */ /* 0x000fe200078e0a0f */
[----:B0-----:R-:W-:Y:S02]  /*174b0*/  SHF.R.S32.HI R4, RZ, 0x1f, R6 ;  /* 0x0000001fff047819 */ /* 0x001fe40000011406 */
[----:B---3--:R-:W-:-:S05]  /*174c0*/  SEL R7, R14, R7, !P1 ;  /* 0x000000070e077207 */ /* 0x008fca0004800000 */
[----:B------:R-:W-:Y:S01]  /*174d0*/  IMAD R7, R7, UR13, RZ ;  /* 0x0000000d07077c24 */ /* 0x000fe2000f8e02ff */
[----:B------:R-:W-:Y:S01]  /*174e0*/  PRMT R64, RZ, 0x7610, R64 ;  /* 0x00007610ff407816 */ /* 0x000fe20000000040 */
[----:B------:R-:W0:Y:S03]  /*174f0*/  LDCU UR13, c[0x0][0x3b0] ;  /* 0x00007600ff0d77ac */ /* 0x000e260008000800 */
[----:B------:R-:W-:Y:S01]  /*17500*/  SHF.R.S32.HI R5, RZ, 0x1f, R7 ;  /* 0x0000001fff057819 */ /* 0x000fe20000011407 */
[----:B--2---:R1:W-:Y:S02]  /*17510*/  STL [R1+0x1c94], R70 ;  /* 0x001c944601007387 */ /* 0x0043e40000100800 */
[-C--:B-1----:R-:W-:Y:S02]  /*17520*/  IADD3 R70, P4, PT, R7, R13.reuse, RZ ;  /* 0x0000000d07467210 */ /* 0x082fe40007f9e0ff */
[----:B------:R1:W-:Y:S03]  /*17530*/  STL [R1+0x1cd4], R45 ;  /* 0x001cd42d01007387 */ /* 0x0003e60000100800 */
[--C-:B------:R-:W-:Y:S01]  /*17540*/  IMAD.X R5, R5, 0x1, R12.reuse, P4 ;  /* 0x0000000105057824 */ /* 0x100fe200020e060c */
[----:B-1----:R-:W-:Y:S01]  /*17550*/  IADD3 R45, P6, PT, R6, R13, RZ ;  /* 0x0000000d062d7210 */ /* 0x002fe20007fde0ff */
[----:B------:R-:W-:Y:S04]  /*17560*/  STL [R1+0x1834], R70 ;  /* 0x0018344601007387 */ /* 0x000fe80000100800 */
[----:B------:R-:W-:-:S02]  /*17570*/  IMAD.X R46, R4, 0x1, R12, P6 ;  /* 0x00000001042e7824 */ /* 0x000fc400030e060c */
[----:B------:R-:W-:Y:S01]  /*17580*/  @P0 IMAD.MOV.U32 R4, RZ, RZ, R70 ;  /* 0x000000ffff040224 */ /* 0x000fe200078e0046 */
[----:B------:R-:W-:Y:S04]  /*17590*/  STL [R1+0x183c], R45 ;  /* 0x00183c2d01007387 */ /* 0x000fe80000100800 */
[----:B------:R1:W-:Y:S04]  /*175a0*/  STL [R1+0x1830], R5 ;  /* 0x0018300501007387 */ /* 0x0003e80000100800 */
[----:B------:R2:W3:Y:S02]  /*175b0*/  @P0 LDG.E.U8 R68, desc[UR20][R4.64] ;  /* 0x0000001404440981 */ /* 0x0004e4000c1e1100 */
[----:B--2---:R-:W-:-:S02]  /*175c0*/  @P0 IMAD.MOV.U32 R4, RZ, RZ, R45 ;  /* 0x000000ffff040224 */ /* 0x004fc400078e002d */
[----:B-1----:R-:W-:-:S05]  /*175d0*/  @P0 IMAD.MOV.U32 R5, RZ, RZ, R46 ;  /* 0x000000ffff050224 */ /* 0x002fca00078e002e */
[----:B------:R1:W2:Y:S01]  /*175e0*/  @P0 LDG.E.U8 R44, desc[UR20][R4.64] ;  /* 0x00000014042c0981 */ /* 0x0002a2000c1e1100 */
[C---:B------:R-:W-:Y:S02]  /*175f0*/  ISETP.GT.U32.AND P6, PT, R15.reuse, R69, PT ;  /* 0x000000450f00720c */ /* 0x040fe40003fc4070 */
[----:B------:R-:W-:Y:S02]  /*17600*/  ISETP.GT.U32.AND P4, PT, R15, R75, PT ;  /* 0x0000004b0f00720c */ /* 0x000fe40003f84070 */
[C---:B----4-:R-:W-:Y:S01]  /*17610*/  SEL R6, R14.reuse, R73, !P1 ;  /* 0x000000490e067207 */ /* 0x050fe20004800000 */
[----:B------:R4:W-:Y:S01]  /*17620*/  STL [R1+0x1838], R46 ;  /* 0x0018382e01007387 */ /* 0x0009e20000100800 */
[----:B-1----:R-:W-:-:S03]  /*17630*/  SEL R4, R14, R71, !P1 ;  /* 0x000000470e047207 */ /* 0x002fc60004800000 */
[----:B------:R-:W-:Y:S01]  /*17640*/  IMAD R6, R6, UR5, RZ ;  /* 0x0000000506067c24 */ /* 0x000fe2000f8e02ff */
[----:B------:R-:W2:Y:S01]  /*17650*/  LDL R71, [R1+0x20a4] ;  /* 0x0020a40001477983 */ /* 0x000ea20000100800 */
[----:B------:R-:W-:Y:S02]  /*17660*/  SEL R3, R14, R3, !P1 ;  /* 0x000000030e037207 */ /* 0x000fe40004800000 */
[--C-:B------:R-:W-:Y:S01]  /*17670*/  @!P6 IMAD.IADD R69, R69, 0x1, -R15.reuse ;  /* 0x000000014545e824 */ /* 0x100fe200078e0a0f */
[----:B------:R-:W1:Y:S01]  /*17680*/  LDCU UR5, c[0x0][0x3b0] ;  /* 0x00007600ff0577ac */ /* 0x000e620008000800 */
[----:B------:R-:W-:Y:S01]  /*17690*/  IMAD R4, R4, UR6, RZ ;  /* 0x0000000604047c24 */ /* 0x000fe2000f8e02ff */
[----:B------:R-:W-:Y:S01]  /*176a0*/  SHF.R.S32.HI R7, RZ, 0x1f, R6 ;  /* 0x0000001fff077819 */ /* 0x000fe20000011406 */
[----:B------:R-:W-:Y:S01]  /*176b0*/  @!P4 IMAD.IADD R75, R75, 0x1, -R15 ;  /* 0x000000014b4bc824 */ /* 0x000fe200078e0a0f */
[----:B------:R-:W0:Y:S02]  /*176c0*/  LDCU UR6, c[0x0][0x3b0] ;  /* 0x00007600ff0677ac */ /* 0x000e240008000800 */
[----:B------:R-:W-:-:S02]  /*176d0*/  SHF.R.S32.HI R5, RZ, 0x1f, R4 ;  /* 0x0000001fff057819 */ /* 0x000fc40000011404 */
[----:B----4-:R-:W-:-:S05]  /*176e0*/  IADD3 R46, P4, PT, R4, R13, RZ ;  /* 0x0000000d042e7210 */ /* 0x010fca0007f9e0ff */
[----:B------:R-:W-:Y:S01]  /*176f0*/  IMAD.X R45, R5, 0x1, R12, P4 ;  /* 0x00000001052d7824 */ /* 0x000fe200020e060c */
[----:B---3--:R3:W-:Y:S04]  /*17700*/  STL [R1+0x1cd0], R68 ;  /* 0x001cd04401007387 */ /* 0x0087e80000100800 */
[----:B---3--:R-:W3:Y:S04]  /*17710*/  LDL.LU R68, [R1+0x4c] ;  /* 0x00004c0001447983 */ /* 0x008ee80000300800 */
[----:B------:R-:W4:Y:S04]  /*17720*/  LDL.LU R70, [R1+0x48] ;  /* 0x0000480001467983 */ /* 0x000f280000300800 */
[----:B--2---:R2:W-:Y:S02]  /*17730*/  STL [R1+0x1ccc], R44 ;  /* 0x001ccc2c01007387 */ /* 0x0045e40000100800 */
[----:B--2---:R-:W-:-:S05]  /*17740*/  IADD3 R44, P6, PT, R6, R13, RZ ;  /* 0x0000000d062c7210 */ /* 0x004fca0007fde0ff */
[----:B------:R-:W-:Y:S01]  /*17750*/  IMAD.X R4, R7, 0x1, R12, P6 ;  /* 0x0000000107047824 */ /* 0x000fe200030e060c */
[----:B------:R-:W-:Y:S03]  /*17760*/  STL [R1+0x177c], R44 ;  /* 0x00177c2c01007387 */ /* 0x000fe60000100800 */
[----:B------:R-:W-:Y:S01]  /*17770*/  @P0 IMAD.MOV.U32 R5, RZ, RZ, R4 ;  /* 0x000000ffff050224 */ /* 0x000fe200078e0004 */
[----:B------:R-:W-:Y:S04]  /*17780*/  STL [R1+0x1784], R46 ;  /* 0x0017842e01007387 */ /* 0x000fe80000100800 */
[----:B------:R2:W-:Y:S02]  /*17790*/  STL [R1+0x1778], R4 ;  /* 0x0017780401007387 */ /* 0x0005e40000100800 */
[----:B--2---:R-:W-:-:S02]  /*177a0*/  @P0 IMAD.MOV.U32 R4, RZ, RZ, R44 ;  /* 0x000000ffff040224 */ /* 0x004fc400078e002c */
[----:B0-----:R-:W-:Y:S01]  /*177b0*/  IMAD R3, R3, UR13, RZ ;  /* 0x0000000d03037c24 */ /* 0x001fe2000f8e02ff */
[----:B------:R-:W2:Y:S01]  /*177c0*/  LDL.LU R44, [R1+0x2a90] ;  /* 0x002a9000012c7983 */ /* 0x000ea20000300800 */
[----:B------:R-:W-:Y:S01]  /*177d0*/  ISETP.GT.U32.AND P6, PT, R15, R47, PT ;  /* 0x0000002f0f00720c */ /* 0x000fe20003fc4070 */
[----:B------:R-:W0:Y:S02]  /*177e0*/  LDCU UR13, c[0x0][0x3b0] ;  /* 0x00007600ff0d77ac */ /* 0x000e240008000800 */
[----:B------:R1:W2:Y:S01]  /*177f0*/  @P0 LDG.E.U8 R64, desc[UR20][R4.64] ;  /* 0x0000001404400981 */ /* 0x0002a2000c1e1100 */
[--C-:B------:R-:W-:Y:S02]  /*17800*/  SHF.R.S32.HI R6, RZ, 0x1f, R3.reuse ;  /* 0x0000001fff067819 */ /* 0x100fe40000011403 */
[----:B------:R-:W-:Y:S02]  /*17810*/  IADD3 R73, P4, PT, R3, R13, RZ ;  /* 0x0000000d03497210 */ /* 0x000fe40007f9e0ff */
[----:B------:R-:W-:Y:S01]  /*17820*/  PRMT R3, RZ, 0x7610, R3 ;  /* 0x00007610ff037816 */ /* 0x000fe20000000003 */
[----:B-1----:R-:W-:-:S02]  /*17830*/  @P0 IMAD.MOV.U32 R4, RZ, RZ, R46 ;  /* 0x000000ffff040224 */ /* 0x002fc400078e002e */
[----:B------:R-:W-:-:S05]  /*17840*/  @P0 IMAD.MOV.U32 R5, RZ, RZ, R45 ;  /* 0x000000ffff050224 */ /* 0x000fca00078e002d */
[----:B------:R1:W3:Y:S04]  /*17850*/  @P0 LDG.E.U8 R3, desc[UR20][R4.64] ;  /* 0x0000001404030981 */ /* 0x0002e8000c1e1100 */
[----:B--2---:R2:W-:Y:S04]  /*17860*/  STL [R1+0x1cc8], R64 ;  /* 0x001cc84001007387 */ /* 0x0045e80000100800 */
[----:B--2---:R-:W2:Y:S01]  /*17870*/  LDL.LU R64, [R1+0x2a8c] ;  /* 0x002a8c0001407983 */ /* 0x004ea20000300800 */
[----:B------:R-:W-:Y:S02]  /*17880*/  IMAD.X R6, R6, 0x1, R12, P4 ;  /* 0x0000000106067824 */ /* 0x000fe400020e060c */
[----:B-1----:R-:W-:Y:S01]  /*17890*/  @P0 IMAD.MOV.U32 R4, RZ, RZ, R73 ;  /* 0x000000ffff040224 */ /* 0x002fe200078e0049 */
[----:B------:R1:W-:Y:S01]  /*178a0*/  STL [R1+0x1780], R45 ;  /* 0x0017802d01007387 */ /* 0x0003e20000100800 */
[----:B------:R-:W-:-:S03]  /*178b0*/  @P0 IMAD.MOV.U32 R5, RZ, RZ, R6 ;  /* 0x000000ffff050224 */ /* 0x000fc600078e0006 */
[----:B------:R-:W-:Y:S04]  /*178c0*/  STL [R1+0x178c], R73 ;  /* 0x00178c4901007387 */ /* 0x000fe80000100800 */
[----:B-1----:R-:W4:Y:S04]  /*178d0*/  LDL.LU R45, [R1+0x2a88] ;  /* 0x002a8800012d7983 */ /* 0x002f280000300800 */
[----:B------:R-:W4:Y:S04]  /*178e0*/  LDL.LU R46, [R1+0x2a84] ;  /* 0x002a8400012e7983 */ /* 0x000f280000300800 */
[----:B------:R-:W-:Y:S04]  /*178f0*/  STL [R1+0x1788], R6 ;  /* 0x0017880601007387 */ /* 0x000fe80000100800 */
[----:B---3--:R1:W-:Y:S02]  /*17900*/  STL [R1+0x1cc0], R3 ;  /* 0x001cc00301007387 */ /* 0x0083e40000100800 */
[----:B-1----:R-:W-:-:S02]  /*17910*/  IMAD.MOV.U32 R3, RZ, RZ, R53 ;  /* 0x000000ffff037224 */ /* 0x002fc400078e0035 */
[----:B------:R-:W3:Y:S04]  /*17920*/  LDL.LU R53, [R1+0x2a80] ;  /* 0x002a800001357983 */ /* 0x000ee80000300800 */
[----:B------:R-:W3:Y:S01]  /*17930*/  LDL.LU R73, [R1+0x2a7c] ;  /* 0x002a7c0001497983 */ /* 0x000ee20000300800 */
[----:B--2---:R-:W-:-:S06]  /*17940*/  PRMT R64, RZ, 0x7610, R64 ;  /* 0x00007610ff407816 */ /* 0x004fcc0000000040 */
[----:B------:R1:W2:Y:S02]  /*17950*/  @P0 LDG.E.U8 R64, desc[UR20][R4.64] ;  /* 0x0000001404400981 */ /* 0x0002a4000c1e1100 */
[----:B-1----:R-:W-:Y:S02]  /*17960*/  IMAD.MOV.U32 R4, RZ, RZ, R69 ;  /* 0x000000ffff047224 */ /* 0x002fe400078e0045 */
[----:B------:R-:W2:Y:S01]  /*17970*/  LDL R69, [R1+0x20ac] ;  /* 0x0020ac0001457983 */ /* 0x000ea20000100800 */
[----:B------:R-:W-:Y:S01]  /*17980*/  ISETP.GT.U32.AND P4, PT, R15, R75, PT ;  /* 0x0000004b0f00720c */ /* 0x000fe20003f84070 */
[----:B------:R-:W-:Y:S02]  /*17990*/  @!P6 IMAD.IADD R47, R47, 0x1, -R15 ;  /* 0x000000012f2fe824 */ /* 0x000fe400078e0a0f */
[----:B------:R-:W-:Y:S01]  /*179a0*/  @!P5 IMAD.MOV R3, RZ, RZ, -R3 ;  /* 0x000000ffff03d224 */ /* 0x000fe200078e0a03 */
[----:B------:R-:W-:Y:S01]  /*179b0*/  ISETP.GE.AND P5, PT, R71, RZ, PT ;  /* 0x000000ff4700720c */ /* 0x000fe20003fa6270 */
[----:B------:R-:W-:Y:S01]  /*179c0*/  @!P3 IMAD.MOV R4, RZ, RZ, -R4 ;  /* 0x000000ffff04b224 */ /* 0x000fe200078e0a04 */
[----:B------:R-:W-:-:S02]  /*179d0*/  ISETP.GT.U32.AND P6, PT, R15, R47, PT ;  /* 0x0000002f0f00720c */ /* 0x000fc40003fc4070 */
[C---:B------:R-:W-:Y:S02]  /*179e0*/  SEL R5, R14.reuse, R3, !P1 ;  /* 0x000000030e057207 */ /* 0x040fe40004800000 */
[----:B------:R-:W-:-:S03]  /*179f0*/  SEL R4, R14, R4, !P1 ;  /* 0x000000040e047207 */ /* 0x000fc60004800000 */
[--C-:B------:R-:W-:Y:S02]  /*17a00*/  @!P4 IMAD.IADD R75, R75, 0x1, -R15.reuse ;  /* 0x000000014b4bc824 */ /* 0x100fe400078e0a0f */
[----:B------:R-:W-:Y:S02]  /*17a10*/  IMAD R5, R5, UR5, RZ ;  /* 0x0000000505057c24 */ /* 0x000fe4000f8e02ff */
[----:B------:R-:W-:Y:S02]  /*17a20*/  IMAD R4, R4, UR6, RZ ;  /* 0x0000000604047c24 */ /* 0x000fe4000f8e02ff */
[----:B------:R-:W-:Y:S02]  /*17a30*/  @!P6 IMAD.IADD R47, R47, 0x1, -R15 ;  /* 0x000000012f2fe824 */ /* 0x000fe400078e0a0f */
[----:B------:R-:W-:Y:S01]  /*17a40*/  IMAD.MOV.U32 R3, RZ, RZ, R75 ;  /* 0x000000ffff037224 */ /* 0x000fe200078e004b */
[----:B------:R-:W-:Y:S01]  /*17a50*/  SHF.R.S32.HI R6, RZ, 0x1f, R5 ;  /* 0x0000001fff067819 */ /* 0x000fe20000011405 */
[----:B------:R-:W2:Y:S01]  /*17a60*/  LDL.LU R75, [R1+0x58] ;  /* 0x00005800014b7983 */ /* 0x000ea20000300800 */
[----:B---3--:R-:W-:Y:S01]  /*17a70*/  PRMT R73, RZ, 0x7610, R73 ;  /* 0x00007610ff497816 */ /* 0x008fe20000000049 */
[----:B------:R-:W-:Y:S01]  /*17a80*/  @!P5 IMAD.MOV R3, RZ, RZ, -R3 ;  /* 0x000000ffff03d224 */ /* 0x000fe200078e0a03 */
[----:B------:R-:W-:Y:S01]  /*17a90*/  IADD3 R71, P5, PT, R5, R13, RZ ;  /* 0x0000000d05477210 */ /* 0x000fe20007fbe0ff */
[----:B------:R-:W1:Y:S01]  /*17aa0*/  LDCU UR5, c[0x0][0x3b0] ;  /* 0x00007600ff0577ac */ /* 0x000e620008000800 */
[----:B------:R-:W-:-:S03]  /*17ab0*/  SHF.R.S32.HI R5, RZ, 0x1f, R4 ;  /* 0x0000001fff057819 */ /* 0x000fc60000011404 */
[----:B------:R-:W-:Y:S01]  /*17ac0*/  IMAD.X R6, R6, 0x1, R12, P5 ;  /* 0x0000000106067824 */ /* 0x000fe200028e060c */
[----:B----4-:R-:W-:Y:S01]  /*17ad0*/  PRMT R46, RZ, 0x7610, R46 ;  /* 0x00007610ff2e7816 */ /* 0x010fe2000000002e */
[----:B------:R-:W3:Y:S01]  /*17ae0*/  LDCU UR6, c[0x0][0x3b0] ;  /* 0x00007600ff0677ac */ /* 0x000ee20008000800 */
[----:B--2---:R2:W-:Y:S02]  /*17af0*/  STL [R1+0x1cbc], R64 ;  /* 0x001cbc4001007387 */ /* 0x0045e40000100800 */
[----:B--2---:R-:W-:Y:S02]  /*17b00*/  IADD3 R64, P6, PT, R4, R13, RZ ;  /* 0x0000000d04407210 */ /* 0x004fe40007fde0ff */
[----:B------:R-:W-:Y:S01]  /*17b10*/  ISETP.GE.AND P5, PT, R69, RZ, PT ;  /* 0x000000ff4500720c */ /* 0x000fe20003fa6270 */
[----:B------:R-:W-:Y:S02]  /*17b20*/  @P0 IMAD.MOV.U32 R4, RZ, RZ, R71 ;  /* 0x000000ffff040224 */ /* 0x000fe400078e0047 */
[----:B------:R-:W-:-:S02]  /*17b30*/  IMAD.X R69, R5, 0x1, R12, P6 ;  /* 0x0000000105457824 */ /* 0x000fc400030e060c */
[----:B------:R-:W-:-:S05]  /*17b40*/  @P0 IMAD.MOV.U32 R5, RZ, RZ, R6 ;  /* 0x000000ffff050224 */ /* 0x000fca00078e0006 */
[----:B------:R2:W4:Y:S02]  /*17b50*/  @P0 LDG.E.U8 R73, desc[UR20][R4.64] ;  /* 0x0000001404490981 */ /* 0x000524000c1e1100 */
[----:B--2---:R-:W-:Y:S02]  /*17b60*/  @P0 IMAD.MOV.U32 R4, RZ, RZ, R64 ;  /* 0x000000ffff040224 */ /* 0x004fe400078e0040 */
[----:B------:R-:W-:-:S05]  /*17b70*/  @P0 IMAD.MOV.U32 R5, RZ, RZ, R69 ;  /* 0x000000ffff050224 */ /* 0x000fca00078e0045 */
[----:B------:R2:W3:Y:S04]  /*17b80*/  @P0 LDG.E.U8 R46, desc[UR20][R4.64] ;  /* 0x00000014042e0981 */ /* 0x0004e8000c1e1100 */
[----:B------:R0:W-:Y:S04]  /*17b90*/  STL [R1+0x176c], R71 ;  /* 0x00176c4701007387 */ /* 0x0001e80000100800 */
[----:B------:R-:W-:Y:S04]  /*17ba0*/  STL [R1+0x1770], R64 ;  /* 0x0017704001007387 */ /* 0x000fe80000100800 */
[----:B------:R1:W-:Y:S04]  /*17bb0*/  STL [R1+0x1754], R6 ;  /* 0x0017540601007387 */ /* 0x0003e80000100800 */
[----:B0-----:R-:W3:Y:S01]  /*17bc0*/  LDL R71, [R1+0x20b8] ;  /* 0x0020b80001477983 */ /* 0x001ee20000100800 */
[----:B------:R-:W-:-:S05]  /*17bd0*/  SEL R3, R14, R3, !P1 ;  /* 0x000000030e037207 */ /* 0x000fca0004800000 */
[----:B-1----:R-:W-:Y:S01]  /*17be0*/  IMAD R6, R3, UR13, RZ ;  /* 0x0000000d03067c24 */ /* 0x002fe2000f8e02ff */
[----:B------:R0:W-:Y:S01]  /*17bf0*/  STL [R1+0x1760], R69 ;  /* 0x0017604501007387 */ /* 0x0001e20000100800 */
[----:B------:R-:W-:Y:S01]  /*17c00*/  PRMT R7, RZ, 0x7610, R7 ;  /* 0x00007610ff077816 */ /* 0x000fe20000000007 */
[----:B------:R-:W-:Y:S01]  /*17c10*/  IMAD.MOV.U32 R3, RZ, RZ, R47 ;  /* 0x000000ffff037224 */ /* 0x000fe200078e002f */
[----:B------:R-:W-:Y:S01]  /*17c20*/  ISETP.GT.U32.AND P3, PT, R15, R70, PT ;  /* 0x000000460f00720c */ /* 0x000fe20003f64070 */
[----:B------:R-:W3:Y:S01]  /*17c30*/  LDL R64, [R1+0x20c8] ;  /* 0x0020c80001407983 */ /* 0x000ee20000100800 */
[----:B--2---:R-:W-:Y:S01]  /*17c40*/  IADD3 R5, P6, PT, R6, R13, RZ ;  /* 0x0000000d06057210 */ /* 0x004fe20007fde0ff */
[----:B------:R-:W1:Y:S01]  /*17c50*/  LDCU UR13, c[0x0][0x3b0] ;  /* 0x00007600ff0d77ac */ /* 0x000e620008000800 */
[----:B------:R-:W-:Y:S01]  /*17c60*/  SHF.R.S32.HI R4, RZ, 0x1f, R6 ;  /* 0x0000001fff047819 */ /* 0x000fe20000011406 */
[----:B0-----:R-:W2:Y:S01]  /*17c70*/  LDL.LU R69, [R1+0x54] ;  /* 0x0000540001457983 */ /* 0x001ea20000300800 */
[----:B------:R-:W-:-:S03]  /*17c80*/  @!P5 IMAD.MOV R3, RZ, RZ, -R3 ;  /* 0x000000ffff03d224 */ /* 0x000fc600078e0a03 */
[----:B----4-:R0:W-:Y:S04]  /*17c90*/  STL [R1+0x1cb8], R73 ;  /* 0x001cb84901007387 */ /* 0x0101e80000100800 */
[----:B0-----:R-:W4:Y:S04]  /*17ca0*/  LDL.LU R73, [R1+0x50] ;  /* 0x0000500001497983 */ /* 0x001f280000300800 */
[----:B------:R-:W-:Y:S04]  /*17cb0*/  STL [R1+0x1768], R5 ;  /* 0x0017680501007387 */ /* 0x000fe80000100800 */
[----:B---3--:R0:W-:Y:S02]  /*17cc0*/  STL [R1+0x1c78], R46 ;  /* 0x001c782e01007387 */ /* 0x0081e40000100800 */
[----:B0-----:R-:W-:-:S02]  /*17cd0*/  IMAD.X R46, R4, 0x1, R12, P6 ;  /* 0x00000001042e7824 */ /* 0x001fc400030e060c */
[----:B------:R-:W-:Y:S02]  /*17ce0*/  @P0 IMAD.MOV.U32 R4, RZ, RZ, R5 ;  /* 0x000000ffff040224 */ /* 0x000fe400078e0005 */
[----:B------:R-:W-:-:S05]  /*17cf0*/  @P0 IMAD.MOV.U32 R5, RZ, RZ, R46 ;  /* 0x000000ffff050224 */ /* 0x000fca00078e002e */
[----:B------:R0:W3:Y:S01]  /*17d00*/  @P0 LDG.E.U8 R7, desc[UR20][R4.64] ;  /* 0x0000001404070981 */ /* 0x0000e2000c1e1100 */
[----:B------:R-:W-:-:S03]  /*17d10*/  ISETP.GE.AND P5, PT, R71, RZ, PT ;  /* 0x000000ff4700720c */ /* 0x000fc60003fa6270 */
[----:B------:R-:W-:Y:S04]  /*17d20*/  STL [R1+0x1764], R46 ;  /* 0x0017642e01007387 */ /* 0x000fe80000100800 */
[----:B------:R-:W2:Y:S01]  /*17d30*/  LDL R71, [R1+0x20dc] ;  /* 0x0020dc0001477983 */ /* 0x000ea20000100800 */
[----:B------:R-:W-:Y:S01]  /*17d40*/  ISETP.GT.U32.AND P4, PT, R15, R68, PT ;  /* 0x000000440f00720c */ /* 0x000fe20003f84070 */
[----:B------:R-:W-:Y:S01]  /*17d50*/  @!P3 IMAD.IADD R70, R70, 0x1, -R15 ;  /* 0x000000014646b824 */ /* 0x000fe200078e0a0f */
[----:B------:R-:W-:-:S04]  /*17d60*/  SEL R3, R14, R3, !P1 ;  /* 0x000000030e037207 */ /* 0x000fc80004800000 */
[----:B------:R-:W-:-:S07]  /*17d70*/  ISETP.GT.U32.AND P3, PT, R15, R70, PT ;  /* 0x000000460f00720c */ /* 0x000fce0003f64070 */
[----:B------:R-:W-:-:S05]  /*17d80*/  @!P4 IMAD.IADD R68, R68, 0x1, -R15 ;  /* 0x000000014444c824 */ /* 0x000fca00078e0a0f */
[----:B------:R-:W-:Y:S01]  /*17d90*/  ISETP.GT.U32.AND P4, PT, R15, R68, PT ;  /* 0x000000440f00720c */ /* 0x000fe20003f84070 */
[----:B------:R-:W-:Y:S01]  /*17da0*/  IMAD R3, R3, UR5, RZ ;  /* 0x0000000503037c24 */ /* 0x000fe2000f8e02ff */
[----:B0-----:R-:W-:Y:S01]  /*17db0*/  PRMT R5, RZ, 0x7610, R5 ;  /* 0x00007610ff057816 */ /* 0x001fe20000000005 */
[----:B------:R-:W-:Y:S01]  /*17dc0*/  @!P3 IMAD.IADD R70, R70, 0x1, -R15 ;  /* 0x000000014646b824 */ /* 0x000fe200078e0a0f */
[----:B------:R-:W-:Y:S01]  /*17dd0*/  ISETP.GT.U32.AND P6, PT, R15, R75, PT ;  /* 0x0000004b0f00720c */ /* 0x000fe20003fc4070 */
[----:B------:R-:W0:Y:S01]  /*17de0*/  LDCU UR5, c[0x0][0x3b0] ;  /* 0x00007600ff0577ac */ /* 0x000e220008000800 */
[----:B------:R-:W-:Y:S02]  /*17df0*/  IADD3 R6, P3, PT, R3, R13, RZ ;  /* 0x0000000d03067210 */ /* 0x000fe40007f7e0ff */
[----:B------:R-:W-:-:S05]  /*17e00*/  SHF.R.S32.HI R4, RZ, 0x1f, R3 ;  /* 0x0000001fff047819 */ /* 0x000fca0000011403 */
[----:B------:R-:W-:Y:S01]  /*17e10*/  @!P4 IMAD.IADD R68, R68, 0x1, -R15 ;  /* 0x000000014444c824 */ /* 0x000fe200078e0a0f */
[----:B------:R-:W-:Y:S02]  /*17e20*/  ISETP.GE.AND P4, PT, R64, RZ, PT ;  /* 0x000000ff4000720c */ /* 0x000fe40003f86270 */
[----:B------:R-:W4:Y:S04]  /*17e30*/  LDL.LU R64, [R1+0x60] ;  /* 0x0000600001407983 */ /* 0x000f280000300800 */
[----:B------:R-:W-:Y:S04]  /*17e40*/  STL [R1+0x175c], R6 ;  /* 0x00175c0601007387 */ /* 0x000fe80000100800 */
[----:B---3--:R3:W-:Y:S02]  /*17e50*/  STL [R1+0x1cb4], R7 ;  /* 0x001cb40701007387 */ /* 0x0087e40000100800 */
[----:B---3--:R-:W-:-:S05]  /*17e60*/  IMAD.X R7, R4, 0x1, R12, P3 ;  /* 0x0000000104077824 */ /* 0x008fca00018e060c */
[----:B------:R3:W3:Y:S01]  /*17e70*/  @P0 LDG.E.U8 R5, desc[UR20][R6.64] ;  /* 0x0000001406050981 */ /* 0x0006e2000c1e1100 */
[----:B------:R-:W-:-:S03]  /*17e80*/  IMAD.MOV.U32 R4, RZ, RZ, R70 ;  /* 0x000000ffff047224 */ /* 0x000fc600078e0046 */
[----:B------:R0:W-:Y:S01]  /*17e90*/  STL [R1+0x1758], R7 ;  /* 0x0017580701007387 */ /* 0x0001e20000100800 */
[----:B------:R-:W-:Y:S01]  /*17ea0*/  @!P4 IMAD.MOV R4, RZ, RZ, -R4 ;  /* 0x000000ffff04c224 */ /* 0x000fe200078e0a04 */
[----:B--2---:R-:W-:Y:S02]  /*17eb0*/  ISETP.GE.AND P4, PT, R71, RZ, PT ;  /* 0x000000ff4700720c */ /* 0x004fe40003f86270 */
[----:B------:R-:W2:Y:S04]  /*17ec0*/  LDL.LU R70, [R1+0x64] ;  /* 0x0000640001467983 */ /* 0x000ea80000300800 */
[----:B------:R-:W2:Y:S01]  /*17ed0*/  LDL R71, [R1+0x20a8] ;  /* 0x0020a80001477983 */ /* 0x000ea20000100800 */
[----:B------:R-:W-:Y:S02]  /*17ee0*/  IMAD.MOV.U32 R3, RZ, RZ, R68 ;  /* 0x000000ffff037224 */ /* 0x000fe400078e0044 */
[----:B------:R-:W-:Y:S01]  /*17ef0*/  @!P6 IMAD.IADD R75, R75, 0x1, -R15 ;  /* 0x000000014b4be824 */ /* 0x000fe200078e0a0f */
[C---:B----4-:R-:W-:Y:S01]  /*17f00*/  ISETP.GT.U32.AND P6, PT, R15.reuse, R73, PT ;  /* 0x000000490f00720c */ /* 0x050fe20003fc4070 */
[----:B------:R-:W-:Y:S01]  /*17f10*/  @!P5 IMAD.MOV R3, RZ, RZ, -R3 ;  /* 0x000000ffff03d224 */ /* 0x000fe200078e0a03 */
[----:B------:R-:W-:Y:S01]  /*17f20*/  SEL R4, R14, R4, !P1 ;  /* 0x000000040e047207 */ /* 0x000fe20004800000 */
[----:B------:R-:W4:Y:S01]  /*17f30*/  LDL R68, [R1+0x20b4] ;  /* 0x0020b40001447983 */ /* 0x000f220000100800 */
[----:B------:R-:W-:-:S02]  /*17f40*/  ISETP.GT.U32.AND P5, PT, R15, R75, PT ;  /* 0x0000004b0f00720c */ /* 0x000fc40003fa4070 */
[----:B------:R-:W-:Y:S02]  /*17f50*/  SEL R3, R14, R3, !P1 ;  /* 0x000000030e037207 */ /* 0x000fe40004800000 */
[----:B------:R-:W-:-:S03]  /*17f60*/  ISETP.GT.U32.AND P3, PT, R15, R69, PT ;  /* 0x000000450f00720c */ /* 0x000fc60003f64070 */
[----:B------:R-:W-:Y:S01]  /*17f70*/  IMAD R3, R3, UR6, RZ ;  /* 0x0000000603037c24 */ /* 0x000fe2000f8e02ff */
[----:B------:R-:W-:Y:S01]  /*17f80*/  PRMT R53, RZ, 0x7610, R53 ;  /* 0x00007610ff357816 */ /* 0x000fe20000000035 */
[----:B------:R-:W-:Y:S01]  /*17f90*/  @!P6 IMAD.IADD R73, R73, 0x1, -R15 ;  /* 0x000000014949e824 */ /* 0x000fe200078e0a0f */
[----:B------:R-:W-:Y:S01]  /*17fa0*/  PRMT R45, RZ, 0x7610, R45 ;  /* 0x00007610ff2d7816 */ /* 0x000fe2000000002d */
[----:B0-----:R-:W-:Y:S01]  /*17fb0*/  IMAD R4, R4, UR5, RZ ;  /* 0x0000000504047c24 */ /* 0x001fe2000f8e02ff */
[----:B---3--:R-:W-:Y:S01]  /*17fc0*/  SHF.R.S32.HI R6, RZ, 0x1f, R3 ;  /* 0x0000001fff067819 */ /* 0x008fe20000011403 */
[----:B------:R-:W-:Y:S01]  /*17fd0*/  @!P5 IMAD.IADD R75, R75, 0x1, -R15 ;  /* 0x000000014b4bd824 */ /* 0x000fe200078e0a0f */
[-C--:B------:R-:W-:Y:S01]  /*17fe0*/  IADD3 R46, P6, PT, R3, R13.reuse, RZ ;  /* 0x0000000d032e7210 */ /* 0x080fe20007fde0ff */
[----:B------:R-:W0:Y:S01]  /*17ff0*/  LDCU UR5, c[0x0][0x3b0] ;  /* 0x00007600ff0577ac */ /* 0x000e220008000800 */
[----:B------:R-:W-:Y:S01]  /*18000*/  IADD3 R7, P5, PT, R4, R13, RZ ;  /* 0x0000000d04077210 */ /* 0x000fe20007fbe0ff */
[----:B------:R-:W-:-:S02]  /*18010*/  IMAD.MOV.U32 R3, RZ, RZ, R75 ;  /* 0x000000ffff037224 */ /* 0x000fc400078e004b */
[----:B------:R-:W-:Y:S01]  /*18020*/  @!P3 IMAD.IADD R69, R69, 0x1, -R15 ;  /* 0x000000014545b824 */ /* 0x000fe200078e0a0f */
[----:B------:R-:W3:Y:S01]  /*18030*/  LDCU UR6, c[0x0][0x3b0] ;  /* 0x00007600ff0677ac */ /* 0x000ee20008000800 */
[----:B------:R-:W-:Y:S01]  /*18040*/  @!P4 IMAD.MOV R3, RZ, RZ, -R3 ;  /* 0x000000ffff03c224 */ /* 0x000fe200078e0a03 */
[C---:B------:R-:W-:Y:S02]  /*18050*/  ISETP.GT.U32.AND P4, PT, R15.reuse, R64, PT ;  /* 0x000000400f00720c */ /* 0x040fe40003f84070 */
[----:B------:R-:W-:Y:S02]  /*18060*/  ISETP.GT.U32.AND P3, PT, R15, R69, PT ;  /* 0x000000450f00720c */ /* 0x000fe40003f64070 */
[----:B------:R-:W-:-:S05]  /*18070*/  SEL R3, R14, R3, !P1 ;  /* 0x000000030e037207 */ /* 0x000fca0004800000 */
[----:B-1----:R-:W-:Y:S01]  /*18080*/  IMAD R3, R3, UR13, RZ ;  /* 0x0000000d03037c24 */ /* 0x002fe2000f8e02ff */
[----:B------:R-:W1:Y:S03]  /*18090*/  LDCU UR13, c[0x0][0x3b0] ;  /* 0x00007600ff0d77ac */ /* 0x000e660008000800 */
[--C-:B------:R-:W-:Y:S02]  /*180a0*/  @!P4 IMAD.IADD R64, R64, 0x1, -R15.reuse ;  /* 0x000000014040c824 */ /* 0x100fe400078e0a0f */
[----:B------:R-:W-:Y:S01]  /*180b0*/  @!P3 IMAD.IADD R69, R69, 0x1, -R15 ;  /* 0x000000014545b824 */ /* 0x000fe200078e0a0f */
[----:B------:R0:W-:Y:S04]  /*180c0*/  STL [R1+0x1cb0], R5 ;  /* 0x001cb00501007387 */ /* 0x0001e80000100800 */
[----:B------:R-:W-:Y:S04]  /*180d0*/  STL [R1+0x1748], R46 ;  /* 0x0017482e01007387 */ /* 0x000fe80000100800 */
[----:B------:R-:W3:Y:S01]  /*180e0*/  LDL.LU R75, [R1+0x68] ;  /* 0x00006800014b7983 */ /* 0x000ee20000300800 */
[----:B0-----:R-:W-:Y:S01]  /*180f0*/  SHF.R.S32.HI R5, RZ, 0x1f, R4 ;  /* 0x0000001fff057819 */ /* 0x001fe20000011404 */
[----:B------:R-:W-:-:S02]  /*18100*/  IMAD.X R4, R6, 0x1, R12, P6 ;  /* 0x0000000106047824 */ /* 0x000fc400030e060c */
[----:B------:R-:W-:Y:S02]  /*18110*/  STL [R1+0x1750], R7 ;  /* 0x0017500701007387 */ /* 0x000fe40000100800 */
[----:B------:R-:W-:Y:S02]  /*18120*/  IMAD.X R47, R5, 0x1, R12, P5 ;  /* 0x00000001052f7824 */ /* 0x000fe400028e060c */
[----:B------:R0:W-:Y:S01]  /*18130*/  STL [R1+0x173c], R4 ;  /* 0x00173c0401007387 */ /* 0x0001e20000100800 */
[----:B------:R-:W-:Y:S02]  /*18140*/  @P0 IMAD.MOV.U32 R5, RZ, RZ, R4 ;  /* 0x000000ffff050224 */ /* 0x000fe400078e0004 */
[----:B0-----:R-:W-:Y:S01]  /*18150*/  @P0 IMAD.MOV.U32 R4, RZ, RZ, R46 ;  /* 0x000000ffff040224 */ /* 0x001fe200078e002e */
[----:B------:R-:W-:Y:S01]  /*18160*/  IADD3 R6, P4, PT, R3, R13, RZ ;  /* 0x0000000d03067210 */ /* 0x000fe20007f9e0ff */
[----:B------:R-:W3:Y:S04]  /*18170*/  LDL.LU R46, [R1+0x2a78] ;  /* 0x002a7800012e7983 */ /* 0x000ee80000300800 */
[----:B------:R0:W3:Y:S02]  /*18180*/  @P0 LDG.E.U8 R53, desc[UR20][R4.64] ;  /* 0x0000001404350981 */ /* 0x0000e4000c1e1100 */
[----:B0-----:R-:W-:-:S02]  /*18190*/  @P0 IMAD.MOV.U32 R4, RZ, RZ, R7 ;  /* 0x000000ffff040224 */ /* 0x001fc400078e0007 */
[----:B------:R-:W-:-:S05]  /*181a0*/  @P0 IMAD.MOV.U32 R5, RZ, RZ, R47 ;  /* 0x000000ffff050224 */ /* 0x000fca00078e002f */
[----:B------:R0:W3:Y:S01]  /*181b0*/  @P0 LDG.E.U8 R45, desc[UR20][R4.64] ;  /* 0x00000014042d0981 */ /* 0x0000e2000c1e1100 */
[----:B--2---:R-:W-:-:S03]  /*181c0*/  ISETP.GE.AND P3, PT, R71, RZ, PT ;  /* 0x000000ff4700720c */ /* 0x004fc60003f66270 */
[----:B------:R2:W-:Y:S01]  /*181d0*/  STL [R1+0x174c], R47 ;  /* 0x00174c2f01007387 */ /* 0x0005e20000100800 */
[----:B0-----:R-:W-:Y:S02]  /*181e0*/  SHF.R.S32.HI R4, RZ, 0x1f, R3 ;  /* 0x0000001fff047819 */ /* 0x001fe40000011403 */
[----:B------:R-:W-:Y:S01]  /*181f0*/  PRMT R5, RZ, 0x7610, R5 ;  /* 0x00007610ff057816 */ /* 0x000fe20000000005 */
[----:B--2---:R-:W2:Y:S02]  /*18200*/  LDL.LU R47, [R1+0x6c] ;  /* 0x00006c00012f7983 */ /* 0x004ea40000300800 */
[----:B------:R-:W-:Y:S02]  /*18210*/  IMAD.X R7, R4, 0x1, R12, P4 ;  /* 0x0000000104077824 */ /* 0x000fe400020e060c */
[----:B------:R-:W2:Y:S04]  /*18220*/  LDL R71, [R1+0x20c4] ;  /* 0x0020c40001477983 */ /* 0x000ea80000100800 */
[----:B------:R0:W2:Y:S01]  /*18230*/  @P0 LDG.E.U8 R5, desc[UR20][R6.64] ;  /* 0x0000001406050981 */ /* 0x0000a2000c1e1100 */
[----:B------:R-:W-:-:S02]  /*18240*/  ISETP.GT.U32.AND P6, PT, R15, R73, PT ;  /* 0x000000490f00720c */ /* 0x000fc40003fc4070 */
[----:B------:R-:W-:Y:S01]  /*18250*/  ISETP.GT.U32.AND P5, PT, R15, R70, PT ;  /* 0x000000460f00720c */ /* 0x000fe20003fa4070 */
[----:B------:R-:W-:-:S10]  /*18260*/  IMAD.MOV.U32 R3, RZ, RZ, R69 ;  /* 0x000000ffff037224 */ /* 0x000fd400078e0045 */
[--C-:B------:R-:W-:Y:S01]  /*18270*/  @!P6 IMAD.IADD R73, R73, 0x1, -R15.reuse ;  /* 0x000000014949e824 */ /* 0x100fe200078e0a0f */
[----:B----4-:R-:W-:Y:S01]  /*18280*/  ISETP.GE.AND P6, PT, R68, RZ, PT ;  /* 0x000000ff4400720c */ /* 0x010fe20003fc6270 */
[----:B------:R-:W-:Y:S02]  /*18290*/  @!P5 IMAD.IADD R70, R70, 0x1, -R15 ;  /* 0x000000014646d824 */ /* 0x000fe400078e0a0f */
[----:B------:R-:W-:Y:S02]  /*182a0*/  IMAD.MOV.U32 R4, RZ, RZ, R73 ;  /* 0x000000ffff047224 */ /* 0x000fe400078e0049 */
[----:B------:R-:W-:Y:S01]  /*182b0*/  @!P3 IMAD.MOV R3, RZ, RZ, -R3 ;  /* 0x000000ffff03b224 */ /* 0x000fe200078e0a03 */
[----:B------:R-:W-:Y:S01]  /*182c0*/  ISETP.GT.U32.AND P3, PT, R15, R70, PT ;  /* 0x000000460f00720c */ /* 0x000fe20003f64070 */
[----:B------:R0:W-:Y:S06]  /*182d0*/  STL [R1+0x1744], R6 ;  /* 0x0017440601007387 */ /* 0x0001ec0000100800 */
[----:B------:R-:W-:Y:S01]  /*182e0*/  @!P6 IMAD.MOV R4, RZ, RZ, -R4 ;  /* 0x000000ffff04e224 */ /* 0x000fe200078e0a04 */
[----:B------:R-:W-:-:S04]  /*182f0*/  SEL R3, R14, R3, !P1 ;  /* 0x000000030e037207 */ /* 0x000fc80004800000 */
[----:B------:R-:W-:Y:S01]  /*18300*/  SEL R4, R14, R4, !P1 ;  /* 0x000000040e047207 */ /* 0x000fe20004800000 */
[----:B------:R-:W-:Y:S02]  /*18310*/  IMAD R3, R3, UR5, RZ ;  /* 0x0000000503037c24 */ /* 0x000fe4000f8e02ff */
[--C-:B------:R-:W-:Y:S01]  /*18320*/  @!P3 IMAD.IADD R70, R70, 0x1, -R15.reuse ;  /* 0x000000014646b824 */ /* 0x100fe200078e0a0f */
[----:B---3--:R-:W-:Y:S01]  /*18330*/  ISETP.GT.U32.AND P4, PT, R15, R75, PT ;  /* 0x0000004b0f00720c */ /* 0x008fe20003f84070 */
[----:B------:R-:W-:Y:S01]  /*18340*/  IMAD R4, R4, UR6, RZ ;  /* 0x0000000604047c24 */ /* 0x000fe2000f8e02ff */
[----:B------:R-:W-:Y:S01]  /*18350*/  PRMT R46, RZ, 0x7610, R46 ;  /* 0x00007610ff2e7816 */ /* 0x000fe2000000002e */
[----:B------:R3:W-:Y:S10]  /*18360*/  STL [R1+0x1ca8], R53 ;  /* 0x001ca83501007387 */ /* 0x0007f40000100800 */
[----:B------:R-:W-:Y:S01]  /*18370*/  @!P4 IMAD.IADD R75, R75, 0x1, -R15 ;  /* 0x000000014b4bc824 */ /* 0x000fe200078e0a0f */
[----:B------:R-:W-:Y:S01]  /*18380*/  ISETP.GT.U32.AND P5, PT, R15, R64, PT ;  /* 0x000000400f00720c */ /* 0x000fe20003fa4070 */
[----:B------:R-:W4:Y:S01]  /*18390*/  LDCU UR5, c[0x0][0x3b0] ;  /* 0x00007600ff0577ac */ /* 0x000f220008000800 */
[----:B------:R-:W-:Y:S01]  /*183a0*/  STL [R1+0x1740], R7 ;  /* 0x0017400701007387 */ /* 0x000fe20000100800 */
[----:B0-----:R-:W-:Y:S01]  /*183b0*/  PRMT R6, RZ, 0x7610, R6 ;  /* 0x00007610ff067816 */ /* 0x001fe20000000006 */
[----:B------:R-:W0:Y:S01]  /*183c0*/  LDCU UR6, c[0x0][0x3b0] ;  /* 0x00007600ff0677ac */ /* 0x000e220008000800 */
[-C--:B---3--:R-:W-:Y:S01]  /*183d0*/  IADD3 R53, P4, PT, R4, R13.reuse, RZ ;  /* 0x0000000d04357210 */ /* 0x088fe20007f9e0ff */
[----:B------:R3:W-:Y:S02]  /*183e0*/  STL [R1+0x1ca4], R45 ;  /* 0x001ca42d01007387 */ /* 0x0007e40000100800 */
[----:B---3--:R-:W-:-:S02]  /*183f0*/  IADD3 R45, P3, PT, R3, R13, RZ ;  /* 0x0000000d032d7210 */ /* 0x008fc40007f7e0ff */
[----:B--2---:R-:W-:Y:S02]  /*18400*/  ISETP.GE.AND P6, PT, R71, RZ, PT ;  /* 0x000000ff4700720c */ /* 0x004fe40003fc6270 */
[----:B------:R-:W2:Y:S04]  /*18410*/  LDL R71, [R1+0x20f0] ;  /* 0x0020f00001477983 */ /* 0x000ea80000100800 */
[----:B------:R-:W3:Y:S04]  /*18420*/  LDL.LU R68, [R1+0x78] ;  /* 0x0000780001447983 */ /* 0x000ee80000300800 */
[----:B------:R-:W2:Y:S04]  /*18430*/  LDL.LU R69, [R1+0x74] ;  /* 0x0000740001457983 */ /* 0x000ea80000300800 */
[----:B------:R0:W-:Y:S02]  /*18440*/  STL [R1+0x1ca0], R5 ;  /* 0x001ca00501007387 */ /* 0x0001e40000100800 */
[----:B0-----:R-:W-:-:S02]  /*18450*/  SHF.R.S32.HI R5, RZ, 0x1f, R3 ;  /* 0x0000001fff057819 */ /* 0x001fc40000011403 */
[----:B------:R-:W-:Y:S02]  /*18460*/  SHF.R.S32.HI R3, RZ, 0x1f, R4 ;  /* 0x0000001fff037819 */ /* 0x000fe40000011404 */
[----:B------:R-:W2:Y:S01]  /*18470*/  LDL R4, [R1+0x20d8] ;  /* 0x0020d80001047983 */ /* 0x000ea20000100800 */
[--C-:B------:R-:W-:Y:S02]  /*18480*/  IMAD.X R5, R5, 0x1, R12.reuse, P3 ;  /* 0x0000000105057824 */ /* 0x100fe400018e060c */
[----:B------:R-:W-:Y:S01]  /*18490*/  IMAD.X R73, R3, 0x1, R12, P4 ;  /* 0x0000000103497824 */ /* 0x000fe200020e060c */
[----:B------:R0:W-:Y:S01]  /*184a0*/  STL [R1+0x1730], R45 ;  /* 0x0017302d01007387 */ /* 0x0001e20000100800 */
[----:B--2---:R-:W-:Y:S01]  /*184b0*/  ISETP.GE.AND P4, PT, R4, RZ, PT ;  /* 0x000000ff0400720c */ /* 0x004fe20003f86270 */
[----:B------:R-:W-:-:S05]  /*184c0*/  @P0 IMAD.MOV.U32 R4, RZ, RZ, R45 ;  /* 0x000000ffff040224 */ /* 0x000fca00078e002d */
[----:B------:R2:W3:Y:S04]  /*184d0*/  @P0 LDG.E.U8 R46, desc[UR20][R4.64] ;  /* 0x00000014042e0981 */ /* 0x0004e8000c1e1100 */
[----:B------:R-:W-:Y:S04]  /*184e0*/  STL [R1+0x1738], R53 ;  /* 0x0017383501007387 */ /* 0x000fe80000100800 */
[----:B------:R1:W-:Y:S01]  /*184f0*/  STL [R1+0x172c], R5 ;  /* 0x00172c0501007387 */ /* 0x0003e20000100800 */
[----:B--2---:R-:W-:Y:S02]  /*18500*/  @P0 IMAD.MOV.U32 R4, RZ, RZ, R53 ;  /* 0x000000ffff040224 */ /* 0x004fe400078e0035 */
[----:B------:R-:W-:Y:S01]  /*18510*/  @!P5 IMAD.IADD R64, R64, 0x1, -R15 ;  /* 0x000000014040d824 */ /* 0x000fe200078e0a0f */
[----:B0-----:R-:W2:Y:S01]  /*18520*/  LDL.LU R45, [R1+0x2a74] ;  /* 0x002a7400012d7983 */ /* 0x001ea20000300800 */
[----:B-1----:R-:W-:-:S05]  /*18530*/  @P0 IMAD.MOV.U32 R5, RZ, RZ, R73 ;  /* 0x000000ffff050224 */ /* 0x002fca00078e0049 */
[----:B------:R0:W2:Y:S01]  /*18540*/  @P0 LDG.E.U8 R6, desc[UR20][R4.64] ;  /* 0x0000001404060981 */ /* 0x0000a2000c1e1100 */
[----:B------:R-:W-:Y:S02]  /*18550*/  IMAD.MOV.U32 R3, RZ, RZ, R64 ;  /* 0x000000ffff037224 */ /* 0x000fe400078e0040 */
[----:B0-----:R-:W-:Y:S01]  /*18560*/  IMAD.MOV.U32 R4, RZ, RZ, R70 ;  /* 0x000000ffff047224 */ /* 0x001fe200078e0046 */
[----:B---3--:R0:W-:Y:S04]  /*18570*/  STL [R1+0x1c9c], R46 ;  /* 0x001c9c2e01007387 */ /* 0x0081e80000100800 */
[----:B0-----:R-:W3:Y:S04]  /*18580*/  LDL.LU R46, [R1+0x2a70] ;  /* 0x002a7000012e7983 */ /* 0x001ee80000300800 */
[----:B------:R0:W-:Y:S04]  /*18590*/  STL [R1+0x1734], R73 ;  /* 0x0017344901007387 */ /* 0x0001e80000100800 */
[----:B------:R-:W2:Y:S04]  /*185a0*/  LDL.LU R64, [R1+0x2a6c] ;  /* 0x002a6c0001407983 */ /* 0x000ea80000300800 */
[----:B0-----:R-:W2:Y:S04]  /*185b0*/  LDL.LU R73, [R1+0x2a68] ;  /* 0x002a680001497983 */ /* 0x001ea80000300800 */
[----:B------:R-:W2:Y:S01]  /*185c0*/  LDL R70, [R1+0x20b0] ;  /* 0x0020b00001467983 */ /* 0x000ea20000100800 */
[----:B------:R-:W-:-:S02]  /*185d0*/  ISETP.GT.U32.AND P5, PT, R15, R47, PT ;  /* 0x0000002f0f00720c */ /* 0x000fc40003fa4070 */
[----:B------:R-:W-:Y:S01]  /*185e0*/  ISETP.GT.U32.AND P3, PT, R15, R75, PT ;  /* 0x0000004b0f00720c */ /* 0x000fe20003f64070 */
[----:B------:R-:W-:Y:S02]  /*185f0*/  @!P6 IMAD.MOV R3, RZ, RZ, -R3 ;  /* 0x000000ffff03e224 */ /* 0x000fe400078e0a03 */
[----:B------:R-:W-:-:S08]  /*18600*/  @!P4 IMAD.MOV R4, RZ, RZ, -R4 ;  /* 0x000000ffff04c224 */ /* 0x000fd000078e0a04 */
[--C-:B------:R-:W-:Y:S01]  /*18610*/  @!P5 IMAD.IADD R47, R47, 0x1, -R15.reuse ;  /* 0x000000012f2fd824 */ /* 0x100fe200078e0a0f */
[----:B------:R-:W-:Y:S01]  /*18620*/  ISETP.GE.AND P5, PT, R71, RZ, PT ;  /* 0x000000ff4700720c */ /* 0x000fe20003fa6270 */
[----:B------:R-:W-:Y:S01]  /*18630*/  @!P3 IMAD.IADD R75, R75, 0x1, -R15 ;  /* 0x000000014b4bb824 */ /* 0x000fe200078e0a0f */
[C---:B------:R-:W-:Y:S02]  /*18640*/  SEL R5, R14.reuse, R3, !P1 ;  /* 0x000000030e057207 */ /* 0x040fe40004800000 */
[----:B------:R-:W-:Y:S02]  /*18650*/  ISETP.GT.U32.AND P6, PT, R15, R47, PT ;  /* 0x0000002f0f00720c */ /* 0x000fe40003fc4070 */
[----:B------:R-:W-:Y:S01]  /*18660*/  SEL R4, R14, R4, !P1 ;  /* 0x000000040e047207 */ /* 0x000fe20004800000 */
[----:B------:R-:W-:Y:S02]  /*18670*/  IMAD.MOV.U32 R3, RZ, RZ, R75 ;  /* 0x000000ffff037224 */ /* 0x000fe400078e004b */
[----:B------:R-:W-:Y:S01]  /*18680*/  IMAD R5, R5, UR13, RZ ;  /* 0x0000000d05057c24 */ /* 0x000fe2000f8e02ff */
[----:B------:R-:W2:Y:S01]  /*18690*/  LDL.LU R75, [R1+0x80] ;  /* 0x00008000014b7983 */ /* 0x000ea20000300800 */
[----:B----4-:R-:W-:Y:S01]  /*186a0*/  IMAD R4, R4, UR5, RZ ;  /* 0x0000000504047c24 */ /* 0x010fe2000f8e02ff */
[----:B---3--:R-:W-:Y:S01]  /*186b0*/  PRMT R46, RZ, 0x7610, R46 ;  /* 0x00007610ff2e7816 */ /* 0x008fe2000000002e */
[----:B------:R-:W-:Y:S01]  /*186c0*/  @!P5 IMAD.MOV R3, RZ, RZ, -R3 ;  /* 0x000000ffff03d224 */ /* 0x000fe200078e0a03 */
[----:B--2---:R0:W-:Y:S01]  /*186d0*/  STL [R1+0x1c98], R6 ;  /* 0x001c980601007387 */ /* 0x0041e20000100800 */
[----:B------:R-:W-:-:S02]  /*186e0*/  IADD3 R71, P5, PT, R5, R13, RZ ;  /* 0x0000000d05477210 */ /* 0x000fc40007fbe0ff */
[----:B------:R-:W-:Y:S01]  /*186f0*/  @!P6 IMAD.IADD R47, R47, 0x1, -R15 ;  /* 0x000000012f2fe824 */ /* 0x000fe200078e0a0f */
[----:B------:R-:W-:Y:S01]  /*18700*/  IADD3 R53, P6, PT, R4, R13, RZ ;  /* 0x0000000d04357210 */ /* 0x000fe20007fde0ff */
[----:B------:R-:W1:Y:S01]  /*18710*/  LDCU UR5, c[0x0][0x3b0] ;  /* 0x00007600ff0577ac */ /* 0x000e620008000800 */
[----:B------:R-:W-:Y:S01]  /*18720*/  PRMT R73, RZ, 0x7610, R73 ;  /* 0x00007610ff497816 */ /* 0x000fe20000000049 */
[----:B------:R-:W2:Y:S01]  /*18730*/  LDCU UR13, c[0x0][0x3b0] ;  /* 0x00007600ff0d77ac */ /* 0x000ea20008000800 */
[----:B0-----:R-:W-:Y:S02]  /*18740*/  SHF.R.S32.HI R6, RZ, 0x1f, R5 ;  /* 0x0000001fff067819 */ /* 0x001fe40000011405 */
[----:B------:R-:W-:-:S03]  /*18750*/  SHF.R.S32.HI R5, RZ, 0x1f, R4 ;  /* 0x0000001fff057819 */ /* 0x000fc60000011404 */
[--C-:B------:R-:W-:Y:S01]  /*18760*/  IMAD.X R6, R6, 0x1, R12.reuse, P5 ;  /* 0x0000000106067824 */ /* 0x100fe200028e060c */
[----:B------:R-:W-:Y:S01]  /*18770*/  ISETP.GE.AND P5, PT, R70, RZ, PT ;  /* 0x000000ff4600720c */ /* 0x000fe20003fa6270 */
[----:B------:R-:W-:Y:S02]  /*18780*/  IMAD.X R70, R5, 0x1, R12, P6 ;  /* 0x0000000105467824 */ /* 0x000fe400030e060c */
[----:B------:R-:W-:Y:S02]  /*18790*/  @P0 IMAD.MOV.U32 R4, RZ, RZ, R71 ;  /* 0x000000ffff040224 */ /* 0x000fe400078e0047 */
[----:B------:R-:W-:-:S05]  /*187a0*/  @P0 IMAD.MOV.U32 R5, RZ, RZ, R6 ;  /* 0x000000ffff050224 */ /* 0x000fca00078e0006 */
[----:B------:R0:W3:Y:S02]  /*187b0*/  @P0 LDG.E.U8 R73, desc[UR20][R4.64] ;  /* 0x0000001404490981 */ /* 0x0000e4000c1e1100 */
[----:B0-----:R-:W-:Y:S02]  /*187c0*/  @P0 IMAD.MOV.U32 R4, RZ, RZ, R53 ;  /* 0x000000ffff040224 */ /* 0x001fe400078e0035 */
[----:B------:R-:W-:-:S05]  /*187d0*/  @P0 IMAD.MOV.U32 R5, RZ, RZ, R70 ;  /* 0x000000ffff050224 */ /* 0x000fca00078e0046 */
[----:B------:R0:W4:Y:S04]  /*187e0*/  @P0 LDG.E.U8 R46, desc[UR20][R4.64] ;  /* 0x00000014042e0981 */ /* 0x000128000c1e1100 */
[----:B------:R0:W-:Y:S04]  /*187f0*/  STL [R1+0x1724], R71 ;  /* 0x0017244701007387 */ /* 0x0001e80000100800 */
[----:B------:R-:W-:Y:S04]  /*18800*/  STL [R1+0x1728], R53 ;  /* 0x0017283501007387 */ /* 0x000fe80000100800 */
[----:B------:R1:W-:Y:S04]  /*18810*/  STL [R1+0x170c], R6 ;  /* 0x00170c0601007387 */ /* 0x0003e80000100800 */
[----:B0-----:R-:W2:Y:S01]  /*18820*/  LDL R71, [R1+0x20c0] ;  /* 0x0020c00001477983 */ /* 0x001ea20000100800 */
[----:B------:R-:W-:-:S05]  /*18830*/  SEL R3, R14, R3, !P1 ;  /* 0x000000030e037207 */ /* 0x000fca0004800000 */
[----:B-1----:R-:W-:Y:S01]  /*18840*/  IMAD R6, R3, UR6, RZ ;  /* 0x0000000603067c24 */ /* 0x002fe2000f8e02ff */
[----:B------:R0:W-:Y:S01]  /*18850*/  STL [R1+0x1718], R70 ;  /* 0x0017184601007387 */ /* 0x0001e20000100800 */
[----:B------:R-:W-:Y:S01]  /*18860*/  PRMT R7, RZ, 0x7610, R7 ;  /* 0x00007610ff077816 */ /* 0x000fe20000000007 */
[----:B------:R-:W-:Y:S01]  /*18870*/  IMAD.MOV.U32 R3, RZ, RZ, R47 ;  /* 0x000000ffff037224 */ /* 0x000fe200078e002f */
[----:B------:R-:W-:Y:S01]  /*18880*/  ISETP.GT.U32.AND P3, PT, R15, R69, PT ;  /* 0x000000450f00720c */ /* 0x000fe20003f64070 */
[----:B------:R-:W2:Y:S01]  /*18890*/  LDL R53, [R1+0x20d4] ;  /* 0x0020d40001357983 */ /* 0x000ea20000100800 */
[----:B------:R-:W-:Y:S01]  /*188a0*/  IADD3 R5, P6, PT, R6, R13, RZ ;  /* 0x0000000d06057210 */ /* 0x000fe20007fde0ff */
[----:B------:R-:W1:Y:S01]  /*188b0*/  LDCU UR6, c[0x0][0x3b0] ;  /* 0x00007600ff0677ac */ /* 0x000e620008000800 */
[----:B------:R-:W-:Y:S01]  /*188c0*/  SHF.R.S32.HI R4, RZ, 0x1f, R6 ;  /* 0x0000001fff047819 */ /* 0x000fe20000011406 */
[----:B0-----:R-:W2:Y:S01]  /*188d0*/  LDL.LU R70, [R1+0x88] ;  /* 0x0000880001467983 */ /* 0x001ea20000300800 */
[----:B------:R-:W-:-:S03]  /*188e0*/  @!P5 IMAD.MOV R3, RZ, RZ, -R3 ;  /* 0x000000ffff03d224 */ /* 0x000fc600078e0a03 */
[----:B---3--:R0:W-:Y:S04]  /*188f0*/  STL [R1+0x1c58], R73 ;  /* 0x001c584901007387 */ /* 0x0081e80000100800 */
[----:B0-----:R-:W3:Y:S04]  /*18900*/  LDL.LU R73, [R1+0x7c] ;  /* 0x00007c0001497983 */ /* 0x001ee80000300800 */
[----:B------:R-:W-:Y:S04]  /*18910*/  STL [R1+0x1720], R5 ;  /* 0x0017200501007387 */ /* 0x000fe80000100800 */
[----:B----4-:R0:W-:Y:S02]  /*18920*/  STL [R1+0x1c90], R46 ;  /* 0x001c902e01007387 */ /* 0x0101e40000100800 */
[----:B0-----:R-:W-:-:S02]  /*18930*/  IMAD.X R46, R4, 0x1, R12, P6 ;  /* 0x00000001042e7824 */ /* 0x001fc400030e060c */
[----:B------:R-:W-:Y:S02]  /*18940*/  @P0 IMAD.MOV.U32 R4, RZ, RZ, R5 ;  /* 0x000000ffff040224 */ /* 0x000fe400078e0005 */
[----:B------:R-:W-:-:S05]  /*18950*/  @P0 IMAD.MOV.U32 R5, RZ, RZ, R46 ;  /* 0x000000ffff050224 */ /* 0x000fca00078e002e */
[----:B------:R0:W4:Y:S01]  /*18960*/  @P0 LDG.E.U8 R7, desc[UR20][R4.64] ;  /* 0x0000001404070981 */ /* 0x000122000c1e1100 */
[----:B--2---:R-:W-:-:S03]  /*18970*/  ISETP.GE.AND P5, PT, R71, RZ, PT ;  /* 0x000000ff4700720c */ /* 0x004fc60003fa6270 */
        /* <DEDUP_REMOVED lines=17> */
[----:B------:R-:W3:Y:S04]  /*18a90*/  LDL.LU R53, [R1+0x8c] ;  /* 0x00008c0001357983 */ /* 0x000ee80000300800 */
[----:B------:R-:W-:Y:S01]  /*18aa0*/  STL [R1+0x1714], R6 ;  /* 0x0017140601007387 */ /* 0x000fe20000100800 */
[----:B------:R-:W-:-:S03]  /*18ab0*/  IMAD.MOV.U32 R3, RZ, RZ, R68 ;  /* 0x000000ffff037224 */ /* 0x000fc600078e0044 */
[----:B----4-:R4:W-:Y:S02]  /*18ac0*/  STL [R1+0x1c8c], R7 ;  /* 0x001c8c0701007387 */ /* 0x0109e40000100800 */
[----:B----4-:R-:W-:-:S05]  /*18ad0*/  IMAD.X R7, R4, 0x1, R12, P3 ;  /* 0x0000000104077824 */ /* 0x010fca00018e060c */
[----:B------:R4:W4:Y:S01]  /*18ae0*/  @P0 LDG.E.U8 R5, desc[UR20][R6.64] ;  /* 0x0000001406050981 */ /* 0x000922000c1e1100 */
[----:B------:R-:W-:-:S03]  /*18af0*/  IMAD.MOV.U32 R4, RZ, RZ, R69 ;  /* 0x000000ffff047224 */ /* 0x000fc600078e0045 */
[----:B------:R0:W-:Y:S01]  /*18b00*/  STL [R1+0x1710], R7 ;  /* 0x0017100701007387 */ /* 0x0001e20000100800 */
[----:B------:R-:W-:Y:S01]  /*18b10*/  @!P4 IMAD.MOV R4, RZ, RZ, -R4 ;  /* 0x000000ffff04c224 */ /* 0x000fe200078e0a04 */
[----:B--2---:R-:W-:Y:S02]  /*18b20*/  ISETP.GE.AND P4, PT, R71, RZ, PT ;  /* 0x000000ff4700720c */ /* 0x004fe40003f86270 */
[----:B------:R-:W2:Y:S04]  /*18b30*/  LDL.LU R68, [R1+0x90] ;  /* 0x0000900001447983 */ /* 0x000ea80000300800 */
[----:B------:R-:W2:Y:S01]  /*18b40*/  LDL R71, [R1+0x2104] ;  /* 0x0021040001477983 */ /* 0x000ea20000100800 */
[----:B------:R-:W-:Y:S01]  /*18b50*/  @!P6 IMAD.IADD R75, R75, 0x1, -R15 ;  /* 0x000000014b4be824 */ /* 0x000fe200078e0a0f */
[C---:B---3--:R-:W-:Y:S01]  /*18b60*/  ISETP.GT.U32.AND P6, PT, R15.reuse, R73, PT ;  /* 0x000000490f00720c */ /* 0x048fe20003fc4070 */
[----:B------:R-:W-:Y:S01]  /*18b70*/  @!P5 IMAD.MOV R3, RZ, RZ, -R3 ;  /* 0x000000ffff03d224 */ /* 0x000fe200078e0a03 */
[----:B------:R-:W-:Y:S01]  /*18b80*/  SEL R4, R14, R4, !P1 ;  /* 0x000000040e047207 */ /* 0x000fe20004800000 */
[----:B------:R-:W3:Y:S01]  /*18b90*/  LDL R69, [R1+0x20bc] ;  /* 0x0020bc0001457983 */ /* 0x000ee20000100800 */
[----:B------:R-:W-:-:S02]  /*18ba0*/  ISETP.GT.U32.AND P5, PT, R15, R75, PT ;  /* 0x0000004b0f00720c */ /* 0x000fc40003fa4070 */
[----:B------:R-:W-:Y:S02]  /*18bb0*/  SEL R3, R14, R3, !P1 ;  /* 0x000000030e037207 */ /* 0x000fe40004800000 */
[----:B------:R-:W-:-:S03]  /*18bc0*/  ISETP.GT.U32.AND P3, PT, R15, R70, PT ;  /* 0x000000460f00720c */ /* 0x000fc60003f64070 */
[----:B-1----:R-:W-:Y:S01]  /*18bd0*/  IMAD R3, R3, UR6, RZ ;  /* 0x0000000603037c24 */ /* 0x002fe2000f8e02ff */
[----:B------:R-:W-:Y:S01]  /*18be0*/  PRMT R64, RZ, 0x7610, R64 ;  /* 0x00007610ff407816 */ /* 0x000fe20000000040 */
[----:B------:R-:W-:Y:S01]  /*18bf0*/  @!P6 IMAD.IADD R73, R73, 0x1, -R15 ;  /* 0x000000014949e824 */ /* 0x000fe200078e0a0f */
[----:B------:R-:W-:Y:S01]  /*18c00*/  PRMT R45, RZ, 0x7610, R45 ;  /* 0x00007610ff2d7816 */ /* 0x000fe2000000002d */
[----:B0-----:R-:W-:Y:S01]  /*18c10*/  IMAD R4, R4, UR5, RZ ;  /* 0x0000000504047c24 */ /* 0x001fe2000f8e02ff */
[----:B----4-:R-:W-:Y:S01]  /*18c20*/  SHF.R.S32.HI R6, RZ, 0x1f, R3 ;  /* 0x0000001fff067819 */ /* 0x010fe20000011403 */
[----:B------:R-:W-:Y:S01]  /*18c30*/  @!P5 IMAD.IADD R75, R75, 0x1, -R15 ;  /* 0x000000014b4bd824 */ /* 0x000fe200078e0a0f */
[-C--:B------:R-:W-:Y:S01]  /*18c40*/  IADD3 R46, P6, PT, R3, R13.reuse, RZ ;  /* 0x0000000d032e7210 */ /* 0x080fe20007fde0ff */
[----:B------:R-:W0:Y:S01]  /*18c50*/  LDCU UR5, c[0x0][0x3b0] ;  /* 0x00007600ff0577ac */ /* 0x000e220008000800 */
[----:B------:R-:W-:Y:S01]  /*18c60*/  IADD3 R7, P5, PT, R4, R13, RZ ;  /* 0x0000000d04077210 */ /* 0x000fe20007fbe0ff */
[----:B------:R-:W-:-:S02]  /*18c70*/  IMAD.MOV.U32 R3, RZ, RZ, R75 ;  /* 0x000000ffff037224 */ /* 0x000fc400078e004b */
[----:B------:R-:W-:Y:S01]  /*18c80*/  @!P3 IMAD.IADD R70, R70, 0x1, -R15 ;  /* 0x000000014646b824 */ /* 0x000fe200078e0a0f */
[----:B------:R-:W1:Y:S01]  /*18c90*/  LDCU UR6, c[0x0][0x3b0] ;  /* 0x00007600ff0677ac */ /* 0x000e620008000800 */
[----:B------:R-:W-:Y:S01]  /*18ca0*/  @!P4 IMAD.MOV R3, RZ, RZ, -R3 ;  /* 0x000000ffff03c224 */ /* 0x000fe200078e0a03 */
[C---:B------:R-:W-:Y:S02]  /*18cb0*/  ISETP.GT.U32.AND P4, PT, R15.reuse, R53, PT ;  /* 0x000000350f00720c */ /* 0x040fe40003f84070 */
[----:B------:R-:W-:Y:S02]  /*18cc0*/  ISETP.GT.U32.AND P3, PT, R15, R70, PT ;  /* 0x000000460f00720c */ /* 0x000fe40003f64070 */
[----:B------:R-:W-:-:S05]  /*18cd0*/  SEL R3, R14, R3, !P1 ;  /* 0x000000030e037207 */ /* 0x000fca0004800000 */
[----:B------:R-:W-:Y:S01]  /*18ce0*/  IMAD R3, R3, UR13, RZ ;  /* 0x0000000d03037c24 */ /* 0x000fe2000f8e02ff */
[----:B------:R-:W4:Y:S03]  /*18cf0*/  LDCU UR13, c[0x0][0x3b0] ;  /* 0x00007600ff0d77ac */ /* 0x000f260008000800 */
[--C-:B------:R-:W-:Y:S02]  /*18d00*/  @!P4 IMAD.IADD R53, R53, 0x1, -R15.reuse ;  /* 0x000000013535c824 */ /* 0x100fe400078e0a0f */
[----:B------:R-:W-:Y:S01]  /*18d10*/  @!P3 IMAD.IADD R70, R70, 0x1, -R15 ;  /* 0x000000014646b824 */ /* 0x000fe200078e0a0f */
[----:B------:R0:W-:Y:S04]  /*18d20*/  STL [R1+0x1c88], R5 ;  /* 0x001c880501007387 */ /* 0x0001e80000100800 */
[----:B------:R-:W-:Y:S04]  /*18d30*/  STL [R1+0x1700], R46 ;  /* 0x0017002e01007387 */ /* 0x000fe80000100800 */
[----:B------:R-:W4:Y:S01]  /*18d40*/  LDL.LU R75, [R1+0x94] ;  /* 0x00009400014b7983 */ /* 0x000f220000300800 */
        /* <DEDUP_REMOVED lines=8> */
[----:B------:R-:W4:Y:S04]  /*18dd0*/  LDL.LU R46, [R1+0x2a64] ;  /* 0x002a6400012e7983 */ /* 0x000f280000300800 */
[----:B------:R0:W4:Y:S02]  /*18de0*/  @P0 LDG.E.U8 R64, desc[UR20][R4.64] ;  /* 0x0000001404400981 */ /* 0x000124000c1e1100 */
[----:B0-----:R-:W-:-:S02]  /*18df0*/  @P0 IMAD.MOV.U32 R4, RZ, RZ, R7 ;  /* 0x000000ffff040224 */ /* 0x001fc400078e0007 */
[----:B------:R-:W-:-:S05]  /*18e00*/  @P0 IMAD.MOV.U32 R5, RZ, RZ, R47 ;  /* 0x000000ffff050224 */ /* 0x000fca00078e002f */
[----:B------:R0:W4:Y:S01]  /*18e10*/  @P0 LDG.E.U8 R45, desc[UR20][R4.64] ;  /* 0x00000014042d0981 */ /* 0x000122000c1e1100 */
        /* <DEDUP_REMOVED lines=12> */
[----:B---3--:R-:W-:Y:S01]  /*18ee0*/  ISETP.GE.AND P6, PT, R69, RZ, PT ;  /* 0x000000ff4500720c */ /* 0x008fe20003fc6270 */
        /* <DEDUP_REMOVED lines=10> */
[----:B----4-:R-:W-:Y:S01]  /*18f90*/  ISETP.GT.U32.AND P4, PT, R15, R75, PT ;  /* 0x0000004b0f00720c */ /* 0x010fe20003f84070 */
[----:B-1----:R-:W-:Y:S01]  /*18fa0*/  IMAD R4, R4, UR6, RZ ;  /* 0x0000000604047c24 */ /* 0x002fe2000f8e02ff */
[----:B------:R-:W-:Y:S01]  /*18fb0*/  PRMT R46, RZ, 0x7610, R46 ;  /* 0x00007610ff2e7816 */ /* 0x000fe2000000002e */
[----:B------:R1:W-:Y:S10]  /*18fc0*/  STL [R1+0x1c84], R64 ;  /* 0x001c844001007387 */ /* 0x0003f40000100800 */
[----:B------:R-:W-:Y:S01]  /*18fd0*/  @!P4 IMAD.IADD R75, R75, 0x1, -R15 ;  /* 0x000000014b4bc824 */ /* 0x000fe200078e0a0f */
[----:B------:R-:W-:Y:S01]  /*18fe0*/  ISETP.GT.U32.AND P5, PT, R15, R53, PT ;  /* 0x000000350f00720c */ /* 0x000fe20003fa4070 */
[----:B------:R-:W3:Y:S01]  /*18ff0*/  LDCU UR5, c[0x0][0x3b0] ;  /* 0x00007600ff0577ac */ /* 0x000ee20008000800 */
[----:B------:R-:W-:Y:S01]  /*19000*/  STL [R1+0x16f8], R7 ;  /* 0x0016f80701007387 */ /* 0x000fe20000100800 */
[----:B0-----:R-:W-:Y:S01]  /*19010*/  PRMT R6, RZ, 0x7610, R6 ;  /* 0x00007610ff067816 */ /* 0x001fe20000000006 */
[----:B------:R-:W0:Y:S01]  /*19020*/  LDCU UR6, c[0x0][0x3b0] ;  /* 0x00007600ff0677ac */ /* 0x000e220008000800 */
[-C--:B-1----:R-:W-:Y:S01]  /*19030*/  IADD3 R64, P4, PT, R4, R13.reuse, RZ ;  /* 0x0000000d04407210 */ /* 0x082fe20007f9e0ff */
[----:B------:R1:W-:Y:S02]  /*19040*/  STL [R1+0x1c80], R45 ;  /* 0x001c802d01007387 */ /* 0x0003e40000100800 */
[----:B-1----:R-:W-:-:S02]  /*19050*/  IADD3 R45, P3, PT, R3, R13, RZ ;  /* 0x0000000d032d7210 */ /* 0x002fc40007f7e0ff */
[----:B--2---:R-:W-:Y:S02]  /*19060*/  ISETP.GE.AND P6, PT, R71, RZ, PT ;  /* 0x000000ff4700720c */ /* 0x004fe40003fc6270 */
[----:B------:R-:W2:Y:S04]  /*19070*/  LDL R71, [R1+0x2100] ;  /* 0x0021000001477983 */ /* 0x000ea80000100800 */
[----:B------:R-:W4:Y:S04]  /*19080*/  LDL.LU R73, [R1+0x9c] ;  /* 0x00009c0001497983 */ /* 0x000f280000300800 */
[----:B------:R-:W2:Y:S04]  /*19090*/  LDL.LU R70, [R1+0x98] ;  /* 0x0000980001467983 */ /* 0x000ea80000300800 */
[----:B------:R1:W-:Y:S02]  /*190a0*/  STL [R1+0x1c7c], R5 ;  /* 0x001c7c0501007387 */ /* 0x0003e40000100800 */
[----:B-1----:R-:W-:-:S02]  /*190b0*/  SHF.R.S32.HI R5, RZ, 0x1f, R3 ;  /* 0x0000001fff057819 */ /* 0x002fc40000011403 */
        /* <DEDUP_REMOVED lines=12> */
[----:B-1----:R-:W2:Y:S01]  /*19180*/  LDL.LU R45, [R1+0x2a60] ;  /* 0x002a6000012d7983 */ /* 0x002ea20000300800 */
[----:B0-----:R-:W-:-:S05]  /*19190*/  @P0 IMAD.MOV.U32 R5, RZ, RZ, R69 ;  /* 0x000000ffff050224 */ /* 0x001fca00078e0045 */
[----:B------:R0:W2:Y:S01]  /*191a0*/  @P0 LDG.E.U8 R6, desc[UR20][R4.64] ;  /* 0x0000001404060981 */ /* 0x0000a2000c1e1100 */
[----:B------:R-:W-:Y:S02]  /*191b0*/  IMAD.MOV.U32 R3, RZ, RZ, R53 ;  /* 0x000000ffff037224 */ /* 0x000fe400078e0035 */
[----:B0-----:R-:W-:Y:S01]  /*191c0*/  IMAD.MOV.U32 R4, RZ, RZ, R68 ;  /* 0x000000ffff047224 */ /* 0x001fe200078e0044 */
[----:B---3--:R0:W-:Y:S04]  /*191d0*/  STL [R1+0x1c74], R46 ;  /* 0x001c742e01007387 */ /* 0x0081e80000100800 */
[----:B0-----:R-:W3:Y:S04]  /*191e0*/  LDL.LU R46, [R1+0x2a5c] ;  /* 0x002a5c00012e7983 */ /* 0x001ee80000300800 */
[----:B------:R0:W-:Y:S04]  /*191f0*/  STL [R1+0x16ec], R69 ;  /* 0x0016ec4501007387 */ /* 0x0001e80000100800 */
[----:B------:R-:W2:Y:S04]  /*19200*/  LDL.LU R53, [R1+0x2a58] ;  /* 0x002a580001357983 */ /* 0x000ea80000300800 */
[----:B0-----:R-:W3:Y:S04]  /*19210*/  LDL.LU R69, [R1+0x2a54] ;  /* 0x002a540001457983 */ /* 0x001ee80000300800 */
[----:B------:R-:W4:Y:S01]  /*19220*/  LDL R68, [R1+0x2118] ;  /* 0x0021180001447983 */ /* 0x000f220000100800 */
[----:B------:R-:W-:-:S02]  /*19230*/  ISETP.GT.U32.AND P5, PT, R15, R47, PT ;  /* 0x0000002f0f00720c */ /* 0x000fc40003fa4070 */
[----:B------:R-:W-:Y:S01]  /*19240*/  ISETP.GT.U32.AND P3, PT, R15, R75, PT ;  /* 0x0000004b0f00720c */ /* 0x000fe20003f64070 */
[----:B------:R-:W-:Y:S02]  /*19250*/  @!P6 IMAD.MOV R3, RZ, RZ, -R3 ;  /* 0x000000ffff03e224 */ /* 0x000fe400078e0a03 */
[----:B------:R-:W-:-:S03]  /*19260*/  @!P4 IMAD.MOV R4, RZ, RZ, -R4 ;  /* 0x000000ffff04c224 */ /* 0x000fc600078e0a04 */
[----:B------:R-:W-:-:S05]  /*19270*/  SEL R5, R14, R3, !P1 ;  /* 0x000000030e057207 */ /* 0x000fca0004800000 */
[--C-:B------:R-:W-:Y:S01]  /*19280*/  @!P5 IMAD.IADD R47, R47, 0x1, -R15.reuse ;  /* 0x000000012f2fd824 */ /* 0x100fe200078e0a0f */
[----:B------:R-:W-:Y:S01]  /*19290*/  ISETP.GE.AND P5, PT, R71, RZ, PT ;  /* 0x000000ff4700720c */ /* 0x000fe20003fa6270 */
[----:B------:R-:W-:-:S03]  /*192a0*/  @!P3 IMAD.IADD R75, R75, 0x1, -R15 ;  /* 0x000000014b4bb824 */ /* 0x000fc600078e0a0f */
[----:B------:R-:W-:Y:S01]  /*192b0*/  ISETP.GT.U32.AND P6, PT, R15, R47, PT ;  /* 0x0000002f0f00720c */ /* 0x000fe20003fc4070 */
[----:B------:R-:W-:Y:S01]  /*192c0*/  IMAD.MOV.U32 R3, RZ, RZ, R75 ;  /* 0x000000ffff037224 */ /* 0x000fe200078e004b */
[----:B------:R-:W-:Y:S01]  /*192d0*/  SEL R4, R14, R4, !P1 ;  /* 0x000000040e047207 */ /* 0x000fe20004800000 */
[----:B------:R-:W-:Y:S01]  /*192e0*/  IMAD R5, R5, UR13, RZ ;  /* 0x0000000d05057c24 */ /* 0x000fe2000f8e02ff */
[----:B------:R-:W4:Y:S01]  /*192f0*/  LDL.LU R75, [R1+0xa4] ;  /* 0x0000a400014b7983 */ /* 0x000f220000300800 */
[----:B--2---:R-:W-:Y:S02]  /*19300*/  PRMT R53, RZ, 0x7610, R53 ;  /* 0x00007610ff357816 */ /* 0x004fe40000000035 */
[----:B------:R-:W-:Y:S01]  /*19310*/  IMAD R4, R4, UR5, RZ ;  /* 0x0000000504047c24 */ /* 0x000fe2000f8e02ff */
[----:B------:R0:W-:Y:S01]  /*19320*/  STL [R1+0x1c34], R6 ;  /* 0x001c340601007387 */ /* 0x0001e20000100800 */
[----:B------:R-:W-:Y:S01]  /*19330*/  @!P5 IMAD.MOV R3, RZ, RZ, -R3 ;  /* 0x000000ffff03d224 */ /* 0x000fe200078e0a03 */
[----:B------:R-:W-:-:S03]  /*19340*/  IADD3 R71, P5, PT, R5, R13, RZ ;  /* 0x0000000d05477210 */ /* 0x000fc60007fbe0ff */
[----:B------:R-:W-:Y:S01]  /*19350*/  @!P6 IMAD.IADD R47, R47, 0x1, -R15 ;  /* 0x000000012f2fe824 */ /* 0x000fe200078e0a0f */
[----:B------:R-:W-:Y:S01]  /*19360*/  IADD3 R64, P6, PT, R4, R13, RZ ;  /* 0x0000000d04407210 */ /* 0x000fe20007fde0ff */
[----:B------:R-:W1:Y:S01]  /*19370*/  LDCU UR5, c[0x0][0x3b0] ;  /* 0x00007600ff0577ac */ /* 0x000e620008000800 */
[----:B---3--:R-:W-:Y:S02]  /*19380*/  PRMT R69, RZ, 0x7610, R69 ;  /* 0x00007610ff457816 */ /* 0x008fe40000000045 */
[----:B------:R-:W-:Y:S01]  /*19390*/  PRMT R7, RZ, 0x7610, R7 ;  /* 0x00007610ff077816 */ /* 0x000fe20000000007 */
[----:B------:R-:W2:Y:S01]  /*193a0*/  LDCU UR13, c[0x0][0x3b0] ;  /* 0x00007600ff0d77ac */ /* 0x000ea20008000800 */
[----:B0-----:R-:W-:Y:S02]  /*193b0*/  SHF.R.S32.HI R6, RZ, 0x1f, R5 ;  /* 0x0000001fff067819 */ /* 0x001fe40000011405 */
[----:B------:R-:W-:-:S03]  /*193c0*/  SHF.R.S32.HI R5, RZ, 0x1f, R4 ;  /* 0x0000001fff057819 */ /* 0x000fc60000011404 */
[--C-:B------:R-:W-:Y:S01]  /*193d0*/  IMAD.X R4, R6, 0x1, R12.reuse, P5 ;  /* 0x0000000106047824 */ /* 0x100fe200028e060c */
[----:B------:R-:W-:Y:S01]  /*193e0*/  STL [R1+0x16dc], R71 ;  /* 0x0016dc4701007387 */ /* 0x000fe20000100800 */
[----:B------:R-:W-:Y:S01]  /*193f0*/  IMAD.MOV.U32 R6, RZ, RZ, R47 ;  /* 0x000000ffff067224 */ /* 0x000fe200078e002f */
[----:B----4-:R-:W-:Y:S01]  /*19400*/  ISETP.GE.AND P5, PT, R68, RZ, PT ;  /* 0x000000ff4400720c */ /* 0x010fe20003fa6270 */
[----:B------:R-:W-:Y:S01]  /*19410*/  IMAD.X R68, R5, 0x1, R12, P6 ;  /* 0x0000000105447824 */ /* 0x000fe200030e060c */
[----:B------:R-:W3:Y:S01]  /*19420*/  LDL.LU R47, [R1+0x2a50] ;  /* 0x002a5000012f7983 */ /* 0x000ee20000300800 */
[----:B------:R-:W-:-:S03]  /*19430*/  @P0 IMAD.MOV.U32 R5, RZ, RZ, R4 ;  /* 0x000000ffff050224 */ /* 0x000fc600078e0004 */
[----:B------:R0:W-:Y:S01]  /*19440*/  STL [R1+0x101c], R4 ;  /* 0x00101c0401007387 */ /* 0x0001e20000100800 */
[----:B------:R-:W-:Y:S01]  /*19450*/  SEL R3, R14, R3, !P1 ;  /* 0x000000030e037207 */ /* 0x000fe20004800000 */
[----:B0-----:R-:W-:-:S05]  /*19460*/  @P0 IMAD.MOV.U32 R4, RZ, RZ, R71 ;  /* 0x000000ffff040224 */ /* 0x001fca00078e0047 */
[----:B------:R0:W4:Y:S02]  /*19470*/  @P0 LDG.E.U8 R53, desc[UR20][R4.64] ;  /* 0x0000001404350981 */ /* 0x000124000c1e1100 */
[----:B0-----:R-:W-:Y:S02]  /*19480*/  IMAD.MOV.U32 R5, RZ, RZ, R6 ;  /* 0x000000ffff057224 */ /* 0x001fe400078e0006 */
[----:B------:R-:W-:Y:S01]  /*19490*/  IMAD R6, R3, UR6, RZ ;  /* 0x0000000603067c24 */ /* 0x000fe2000f8e02ff */
[----:B------:R-:W-:Y:S01]  /*194a0*/  STL [R1+0x16e0], R64 ;  /* 0x0016e04001007387 */ /* 0x000fe20000100800 */
[----:B------:R-:W-:Y:S01]  /*194b0*/  IMAD.MOV.U32 R3, RZ, RZ, R5 ;  /* 0x000000ffff037224 */ /* 0x000fe200078e0005 */
[C---:B------:R-:W-:Y:S01]  /*194c0*/  ISETP.GT.U32.AND P3, PT, R15.reuse, R70, PT ;  /* 0x000000460f00720c */ /* 0x040fe20003f64070 */
[----:B------:R-:W-:Y:S01]  /*194d0*/  @P0 IMAD.MOV.U32 R4, RZ, RZ, R64 ;  /* 0x000000ffff040224 */ /* 0x000fe200078e0040 */
[----:B------:R-:W2:Y:S01]  /*194e0*/  LDL R71, [R1+0x20cc] ;  /* 0x0020cc0001477983 */ /* 0x000ea20000100800 */
[----:B------:R-:W-:Y:S01]  /*194f0*/  @P0 IMAD.MOV.U32 R5, RZ, RZ, R68 ;  /* 0x000000ffff050224 */ /* 0x000fe200078e0044 */
[----:B------:R-:W-:Y:S01]  /*19500*/  ISETP.GT.U32.AND P4, PT, R15, R73, PT ;  /* 0x000000490f00720c */ /* 0x000fe20003f84070 */
[----:B------:R-:W0:Y:S03]  /*19510*/  LDCU UR6, c[0x0][0x3b0] ;  /* 0x00007600ff0677ac */ /* 0x000e260008000800 */
[----:B------:R1:W2:Y:S04]  /*19520*/  @P0 LDG.E.U8 R69, desc[UR20][R4.64] ;  /* 0x0000001404450981 */ /* 0x0002a8000c1e1100 */
[----:B------:R-:W-:Y:S01]  /*19530*/  STL [R1+0x1020], R68 ;  /* 0x0010204401007387 */ /* 0x000fe20000100800 */
[----:B-1----:R-:W-:-:S02]  /*19540*/  SHF.R.S32.HI R4, RZ, 0x1f, R6 ;  /* 0x0000001fff047819 */ /* 0x002fc40000011406 */
[----:B------:R-:W-:-:S05]  /*19550*/  IADD3 R5, P6, PT, R6, R13, RZ ;  /* 0x0000000d06057210 */ /* 0x000fca0007fde0ff */
[----:B------:R-:W-:Y:S01]  /*19560*/  IMAD.X R4, R4, 0x1, R12, P6 ;  /* 0x0000000104047824 */ /* 0x000fe200030e060c */
[----:B----4-:R1:W-:Y:S04]  /*19570*/  STL [R1+0x1c70], R53 ;  /* 0x001c703501007387 */ /* 0x0103e80000100800 */
[----:B-1----:R-:W4:Y:S04]  /*19580*/  LDL.LU R53, [R1+0x2a4c] ;  /* 0x002a4c0001357983 */ /* 0x002f280000300800 */
[----:B------:R-:W3:Y:S04]  /*19590*/  LDL R64, [R1+0x20e4] ;  /* 0x0020e40001407983 */ /* 0x000ee80000100800 */
[----:B------:R-:W3:Y:S04]  /*195a0*/  LDL.LU R68, [R1+0xb0] ;  /* 0x0000b00001447983 */ /* 0x000ee80000300800 */
[----:B--2---:R1:W-:Y:S04]  /*195b0*/  STL [R1+0x1c6c], R69 ;  /* 0x001c6c4501007387 */ /* 0x0043e80000100800 */
[----:B-1----:R-:W2:Y:S04]  /*195c0*/  LDL.LU R69, [R1+0xac] ;  /* 0x0000ac0001457983 */ /* 0x002ea80000300800 */
[----:B------:R1:W-:Y:S04]  /*195d0*/  STL [R1+0x1028], R5 ;  /* 0x0010280501007387 */ /* 0x0003e80000100800 */
[----:B------:R0:W-:Y:S01]  /*195e0*/  STL [R1+0x1024], R4 ;  /* 0x0010240401007387 */ /* 0x0001e20000100800 */
[----:B-1----:R-:W-:-:S04]  /*195f0*/  @P0 LOP3.LUT R5, R5, R4, RZ, 0x3c, !PT ;  /* 0x0000000405050212 */ /* 0x002fc800078e3cff */
[----:B0-----:R-:W-:-:S04]  /*19600*/  @P0 LOP3.LUT R4, R5, R4, RZ, 0x3c, !PT ;  /* 0x0000000405040212 */ /* 0x001fc800078e3cff */
[----:B------:R-:W-:-:S05]  /*19610*/  @P0 LOP3.LUT R5, R5, R4, RZ, 0x3c, !PT ;  /* 0x0000000405050212 */ /* 0x000fca00078e3cff */
[----:B------:R0:W2:Y:S01]  /*19620*/  @P0 LDG.E.U8 R7, desc[UR20][R4.64] ;  /* 0x0000001404070981 */ /* 0x0000a2000c1e1100 */
[--C-:B------:R-:W-:Y:S02]  /*19630*/  @!P3 IMAD.IADD R70, R70, 0x1, -R15.reuse ;  /* 0x000000014646b824 */ /* 0x100fe400078e0a0f */
[----:B------:R-:W-:Y:S02]  /*19640*/  @!P4 IMAD.IADD R73, R73, 0x1, -R15 ;  /* 0x000000014949c824 */ /* 0x000fe400078e0a0f */
[----:B------:R-:W-:Y:S01]  /*19650*/  @!P5 IMAD.MOV R3, RZ, RZ, -R3 ;  /* 0x000000ffff03d224 */ /* 0x000fe200078e0a03 */
[C---:B------:R-:W-:Y:S02]  /*19660*/  ISETP.GT.U32.AND P3, PT, R15.reuse, R70, PT ;  /* 0x000000460f00720c */ /* 0x040fe40003f64070 */
[----:B------:R-:W-:Y:S02]  /*19670*/  ISETP.GT.U32.AND P4, PT, R15, R73, PT ;  /* 0x000000490f00720c */ /* 0x000fe40003f84070 */
[----:B------:R-:W-:-:S05]  /*19680*/  SEL R3, R14, R3, !P1 ;  /* 0x000000030e037207 */ /* 0x000fca0004800000 */
[----:B------:R-:W-:Y:S01]  /*19690*/  IMAD R3, R3, UR5, RZ ;  /* 0x0000000503037c24 */ /* 0x000fe2000f8e02ff */
[----:B------:R-:W-:Y:S01]  /*196a0*/  ISETP.GE.AND P5, PT, R71, RZ, PT ;  /* 0x000000ff4700720c */ /* 0x000fe20003fa6270 */
[----:B------:R-:W1:Y:S01]  /*196b0*/  LDCU UR5, c[0x0][0x3b0] ;  /* 0x00007600ff0577ac */ /* 0x000e620008000800 */
[----:B------:R-:W3:Y:S01]  /*196c0*/  LDL R71, [R1+0x20fc] ;  /* 0x0020fc0001477983 */ /* 0x000ee20000100800 */
[----:B------:R-:W-:Y:S01]  /*196d0*/  @!P3 IMAD.IADD R70, R70, 0x1, -R15 ;  /* 0x000000014646b824 */ /* 0x000fe200078e0a0f */
[----:B0-----:R-:W-:Y:S02]  /*196e0*/  SHF.R.S32.HI R5, RZ, 0x1f, R3 ;  /* 0x0000001fff057819 */ /* 0x001fe40000011403 */
[----:B------:R-:W-:Y:S01]  /*196f0*/  IADD3 R6, P3, PT, R3, R13, RZ ;  /* 0x0000000d03067210 */ /* 0x000fe20007f7e0ff */
[----:B------:R-:W-:-:S04]  /*19700*/  @!P4 IMAD.IADD R73, R73, 0x1, -R15 ;  /* 0x000000014949c824 */ /* 0x000fc800078e0a0f */
[----:B------:R-:W-:Y:S02]  /*19710*/  IMAD.X R5, R5, 0x1, R12, P3 ;  /* 0x0000000105057824 */ /* 0x000fe400018e060c */
[----:B------:R-:W-:Y:S02]  /*19720*/  IMAD.MOV.U32 R4, RZ, RZ, R73 ;  /* 0x000000ffff047224 */ /* 0x000fe400078e0049 */
[----:B------:R-:W4:Y:S01]  /*19730*/  LDL.LU R73, [R1+0xb4] ;  /* 0x0000b40001497983 */ /* 0x000f220000300800 */
[----:B------:R-:W-:-:S03]  /*19740*/  PRMT R46, RZ, 0x7610, R46 ;  /* 0x00007610ff2e7816 */ /* 0x000fc6000000002e */
[----:B------:R-:W-:Y:S04]  /*19750*/  STL [R1+0x1030], R6 ;  /* 0x0010300601007387 */ /* 0x000fe80000100800 */
[----:B------:R-:W-:Y:S04]  /*19760*/  STL [R1+0x102c], R5 ;  /* 0x00102c0501007387 */ /* 0x000fe80000100800 */
[----:B--2---:R0:W-:Y:S02]  /*19770*/  STL [R1+0x1c68], R7 ;  /* 0x001c680701007387 */ /* 0x0041e40000100800 */
[----:B0-----:R-:W-:-:S05]  /*19780*/  @P0 IMAD.MOV.U32 R7, RZ, RZ, R5 ;  /* 0x000000ffff070224 */ /* 0x001fca00078e0005 */
[----:B------:R0:W2:Y:S01]  /*19790*/  @P0 LDG.E.U8 R46, desc[UR20][R6.64] ;  /* 0x00000014062e0981 */ /* 0x0000a2000c1e1100 */
[----:B------:R-:W-:Y:S02]  /*197a0*/  ISETP.GT.U32.AND P6, PT, R15, R75, PT ;  /* 0x0000004b0f00720c */ /* 0x000fe40003fc4070 */
[----:B---3--:R-:W-:Y:S01]  /*197b0*/  ISETP.GE.AND P4, PT, R64, RZ, PT ;  /* 0x000000ff4000720c */ /* 0x008fe20003f86270 */
[----:B------:R-:W-:Y:S02]  /*197c0*/  IMAD.MOV.U32 R3, RZ, RZ, R70 ;  /* 0x000000ffff037224 */ /* 0x000fe400078e0046 */
[----:B------:R-:W-:Y:S01]  /*197d0*/  @!P5 IMAD.MOV R4, RZ, RZ, -R4 ;  /* 0x000000ffff04d224 */ /* 0x000fe200078e0a04 */
[----:B------:R-:W3:Y:S07]  /*197e0*/  LDL.LU R70, [R1+0xb8] ;  /* 0x0000b80001467983 */ /* 0x000eee0000300800 */
[----:B------:R-:W-:Y:S01]  /*197f0*/  @!P6 IMAD.IADD R75, R75, 0x1, -R15 ;  /* 0x000000014b4be824 */ /* 0x000fe200078e0a0f */
[C---:B------:R-:W-:Y:S01]  /*19800*/  ISETP.GT.U32.AND P6, PT, R15.reuse, R69, PT ;  /* 0x000000450f00720c */ /* 0x040fe20003fc4070 */
[----:B------:R-:W-:Y:S01]  /*19810*/  @!P4 IMAD.MOV R3, RZ, RZ, -R3 ;  /* 0x000000ffff03c224 */ /* 0x000fe200078e0a03 */
[----:B------:R-:W-:Y:S01]  /*19820*/  SEL R4, R14, R4, !P1 ;  /* 0x000000040e047207 */ /* 0x000fe20004800000 */
[----:B------:R-:W3:Y:S01]  /*19830*/  LDL R7, [R1+0x212c] ;  /* 0x00212c0001077983 */ /* 0x000ee20000100800 */
[----:B------:R-:W-:-:S02]  /*19840*/  ISETP.GT.U32.AND P5, PT, R15, R75, PT ;  /* 0x0000004b0f00720c */ /* 0x000fc40003fa4070 */
[----:B------:R-:W-:Y:S01]  /*19850*/  SEL R3, R14, R3, !P1 ;  /* 0x000000030e037207 */ /* 0x000fe20004800000 */
[----:B------:R-:W-:Y:S01]  /*19860*/  IMAD R4, R4, UR6, RZ ;  /* 0x0000000604047c24 */ /* 0x000fe2000f8e02ff */
[----:B------:R-:W-:Y:S01]  /*19870*/  ISETP.GE.AND P4, PT, R71, RZ, PT ;  /* 0x000000ff4700720c */ /* 0x000fe20003f86270 */
[----:B------:R-:W2:Y:S01]  /*19880*/  LDCU UR6, c[0x0][0x3b0] ;  /* 0x00007600ff0677ac */ /* 0x000ea20008000800 */
[----:B------:R-:W3:Y:S01]  /*19890*/  LDL R71, [R1+0x2114] ;  /* 0x0021140001477983 */ /* 0x000ee20000100800 */
[----:B-1----:R-:W-:Y:S01]  /*198a0*/  IMAD R3, R3, UR5, RZ ;  /* 0x0000000503037c24 */ /* 0x002fe2000f8e02ff */
[----:B------:R-:W-:Y:S01]  /*198b0*/  SHF.R.S32.HI R5, RZ, 0x1f, R4 ;  /* 0x0000001fff057819 */ /* 0x000fe20000011404 */
[----:B------:R-:W-:Y:S01]  /*198c0*/  @!P6 IMAD.IADD R69, R69, 0x1, -R15 ;  /* 0x000000014545e824 */ /* 0x000fe200078e0a0f */
[----:B----4-:R-:W-:Y:S01]  /*198d0*/  PRMT R53, RZ, 0x7610, R53 ;  /* 0x00007610ff357816 */ /* 0x010fe20000000035 */
[----:B------:R-:W1:Y:S02]  /*198e0*/  LDCU UR5, c[0x0][0x3b0] ;  /* 0x00007600ff0577ac */ /* 0x000e640008000800 */
[----:B------:R-:W-:Y:S01]  /*198f0*/  @!P5 IMAD.IADD R75, R75, 0x1, -R15 ;  /* 0x000000014b4bd824 */ /* 0x000fe200078e0a0f */
[----:B0-----:R-:W-:-:S02]  /*19900*/  IADD3 R6, P5, PT, R3, R13, RZ ;  /* 0x0000000d03067210 */ /* 0x001fc40007fbe0ff */
[----:B------:R-:W-:Y:S01]  /*19910*/  PRMT R47, RZ, 0x7610, R47 ;  /* 0x00007610ff2f7816 */ /* 0x000fe2000000002f */
[----:B--2---:R0:W-:Y:S02]  /*19920*/  STL [R1+0x1c64], R46 ;  /* 0x001c642e01007387 */ /* 0x0041e40000100800 */
[----:B0-----:R-:W-:Y:S02]  /*19930*/  IADD3 R46, P6, PT, R4, R13, RZ ;  /* 0x0000000d042e7210 */ /* 0x001fe40007fde0ff */
[----:B------:R-:W-:Y:S01]  /*19940*/  SHF.R.S32.HI R4, RZ, 0x1f, R3 ;  /* 0x0000001fff047819 */ /* 0x000fe20000011403 */
[----:B------:R-:W-:Y:S02]  /*19950*/  IMAD.MOV.U32 R3, RZ, RZ, R75 ;  /* 0x000000ffff037224 */ /* 0x000fe400078e004b */
[--C-:B------:R-:W-:Y:S02]  /*19960*/  IMAD.X R5, R5, 0x1, R12.reuse, P6 ;  /* 0x0000000105057824 */ /* 0x100fe400030e060c */
[----:B------:R-:W-:-:S02]  /*19970*/  IMAD.X R64, R4, 0x1, R12, P5 ;  /* 0x0000000104407824 */ /* 0x000fc400028e060c */
[----:B------:R-:W-:Y:S01]  /*19980*/  @P0 IMAD.MOV.U32 R4, RZ, RZ, R46 ;  /* 0x000000ffff040224 */ /* 0x000fe200078e002e */
[----:B------:R0:W-:Y:S04]  /*19990*/  STL [R1+0x1038], R46 ;  /* 0x0010382e01007387 */ /* 0x0001e80000100800 */
[----:B------:R-:W2:Y:S04]  /*199a0*/  LDL.LU R75, [R1+0xbc] ;  /* 0x0000bc00014b7983 */ /* 0x000ea80000300800 */
[----:B------:R-:W-:Y:S04]  /*199b0*/  STL [R1+0x1040], R6 ;  /* 0x0010400601007387 */ /* 0x000fe80000100800 */
[----:B------:R4:W-:Y:S04]  /*199c0*/  STL [R1+0x1034], R5 ;  /* 0x0010340501007387 */ /* 0x0009e80000100800 */
[----:B------:R1:W2:Y:S04]  /*199d0*/  @P0 LDG.E.U8 R53, desc[UR20][R4.64] ;  /* 0x0000001404350981 */ /* 0x0002a8000c1e1100 */
[----:B0-----:R-:W2:Y:S01]  /*199e0*/  LDL.LU R46, [R1+0x2a48] ;  /* 0x002a4800012e7983 */ /* 0x001ea20000300800 */
[----:B-1----:R-:W-:-:S02]  /*199f0*/  @P0 IMAD.MOV.U32 R4, RZ, RZ, R6 ;  /* 0x000000ffff040224 */ /* 0x002fc400078e0006 */
[----:B----4-:R-:W-:-:S05]  /*19a00*/  @P0 IMAD.MOV.U32 R5, RZ, RZ, R64 ;  /* 0x000000ffff050224 */ /* 0x010fca00078e0040 */
[----:B------:R0:W4:Y:S01]  /*19a10*/  @P0 LDG.E.U8 R47, desc[UR20][R4.64] ;  /* 0x00000014042f0981 */ /* 0x000122000c1e1100 */
[C---:B------:R-:W-:Y:S01]  /*19a20*/  ISETP.GT.U32.AND P3, PT, R15.reuse, R68, PT ;  /* 0x000000440f00720c */ /* 0x040fe20003f64070 */
[----:B------:R-:W-:Y:S01]  /*19a30*/  @!P4 IMAD.MOV R3, RZ, RZ, -R3 ;  /* 0x000000ffff03c224 */ /* 0x000fe200078e0a03 */
[----:B------:R-:W-:-:S04]  /*19a40*/  ISETP.GT.U32.AND P4, PT, R15, R73, PT ;  /* 0x000000490f00720c */ /* 0x000fc80003f84070 */
[----:B------:R-:W-:Y:S02]  /*19a50*/  SEL R3, R14, R3, !P1 ;  /* 0x000000030e037207 */ /* 0x000fe40004800000 */
[----:B------:R-:W-:-:S05]  /*19a60*/  ISETP.GT.U32.AND P6, PT, R15, R69, PT ;  /* 0x000000450f00720c */ /* 0x000fca0003fc4070 */
[--C-:B------:R-:W-:Y:S02]  /*19a70*/  @!P3 IMAD.IADD R68, R68, 0x1, -R15.reuse ;  /* 0x000000014444b824 */ /* 0x100fe400078e0a0f */
[----:B------:R-:W-:Y:S01]  /*19a80*/  IMAD R3, R3, UR13, RZ ;  /* 0x0000000d03037c24 */ /* 0x000fe2000f8e02ff */
[----:B------:R-:W-:Y:S01]  /*19a90*/  STL [R1+0x103c], R64 ;  /* 0x00103c4001007387 */ /* 0x000fe20000100800 */
[----:B------:R-:W-:Y:S01]  /*19aa0*/  @!P4 IMAD.IADD R73, R73, 0x1, -R15 ;  /* 0x000000014949c824 */ /* 0x000fe200078e0a0f */
[----:B------:R-:W-:Y:S01]  /*19ab0*/  ISETP.GT.U32.AND P3, PT, R15, R68, PT ;  /* 0x000000440f00720c */ /* 0x000fe20003f64070 */
[----:B------:R-:W1:Y:S01]  /*19ac0*/  LDCU UR13, c[0x0][0x3b0] ;  /* 0x00007600ff0d77ac */ /* 0x000e620008000800 */
[----:B0-----:R-:W-:Y:S02]  /*19ad0*/  SHF.R.S32.HI R5, RZ, 0x1f, R3 ;  /* 0x0000001fff057819 */ /* 0x001fe40000011403 */
[----:B------:R-:W-:Y:S01]  /*19ae0*/  IADD3 R6, P4, PT, R3, R13, RZ ;  /* 0x0000000d03067210 */ /* 0x000fe20007f9e0ff */
[----:B------:R-:W-:Y:S01]  /*19af0*/  @!P6 IMAD.IADD R69, R69, 0x1, -R15 ;  /* 0x000000014545e824 */ /* 0x000fe200078e0a0f */
[----:B---3--:R-:W-:-:S03]  /*19b00*/  ISETP.GE.AND P6, PT, R7, RZ, PT ;  /* 0x000000ff0700720c */ /* 0x008fc60003fc6270 */
[----:B------:R-:W-:-:S04]  /*19b10*/  IMAD.X R5, R5, 0x1, R12, P4 ;  /* 0x0000000105057824 */ /* 0x000fc800020e060c */
[----:B------:R-:W-:Y:S02]  /*19b20*/  @P0 IMAD.MOV.U32 R7, RZ, RZ, R5 ;  /* 0x000000ffff070224 */ /* 0x000fe400078e0005 */
[----:B------:R-:W-:Y:S01]  /*19b30*/  @!P3 IMAD.IADD R68, R68, 0x1, -R15 ;  /* 0x000000014444b824 */ /* 0x000fe200078e0a0f */
[----:B------:R-:W-:Y:S01]  /*19b40*/  ISETP.GE.AND P3, PT, R71, RZ, PT ;  /* 0x000000ff4700720c */ /* 0x000fe20003f66270 */
[----:B--2---:R0:W-:Y:S01]  /*19b50*/  STL [R1+0x1c60], R53 ;  /* 0x001c603501007387 */ /* 0x0041e20000100800 */
[----:B------:R-:W-:-:S03]  /*19b60*/  PRMT R46, RZ, 0x7610, R46 ;  /* 0x00007610ff2e7816 */ /* 0x000fc6000000002e */
[----:B0-----:R-:W2:Y:S04]  /*19b70*/  LDL.LU R53, [R1+0x2a44] ;  /* 0x002a440001357983 */ /* 0x001ea80000300800 */
[----:B------:R-:W3:Y:S04]  /*19b80*/  LDL.LU R64, [R1+0x2a40] ;  /* 0x002a400001407983 */ /* 0x000ee80000300800 */
[----:B----4-:R0:W-:Y:S04]  /*19b90*/  STL [R1+0x1c5c], R47 ;  /* 0x001c5c2f01007387 */ /* 0x0101e80000100800 */
[----:B------:R4:W3:Y:S04]  /*19ba0*/  @P0 LDG.E.U8 R46, desc[UR20][R6.64] ;  /* 0x00000014062e0981 */ /* 0x0008e8000c1e1100 */
[----:B0-----:R-:W3:Y:S04]  /*19bb0*/  LDL.LU R47, [R1+0xc4] ;  /* 0x0000c400012f7983 */ /* 0x001ee80000300800 */
[----:B------:R-:W3:Y:S01]  /*19bc0*/  LDL R71, [R1+0x20e0] ;  /* 0x0020e00001477983 */ /* 0x000ee20000100800 */
[----:B------:R-:W-:Y:S01]  /*19bd0*/  ISETP.GT.U32.AND P5, PT, R15, R70, PT ;  /* 0x000000460f00720c */ /* 0x000fe20003fa4070 */
[----:B------:R-:W-:-:S02]  /*19be0*/  IMAD.MOV.U32 R4, RZ, RZ, R68 ;  /* 0x000000ffff047224 */ /* 0x000fc400078e0044 */
[----:B------:R-:W-:Y:S02]  /*19bf0*/  IMAD.MOV.U32 R3, RZ, RZ, R69 ;  /* 0x000000ffff037224 */ /* 0x000fe400078e0045 */
[----:B------:R-:W-:Y:S02]  /*19c00*/  @!P3 IMAD.MOV R4, RZ, RZ, -R4 ;  /* 0x000000ffff04b224 */ /* 0x000fe400078e0a04 */
[----:B------:R-:W-:-:S06]  /*19c10*/  @!P6 IMAD.MOV R3, RZ, RZ, -R3 ;  /* 0x000000ffff03e224 */ /* 0x000fcc00078e0a03 */
[----:B------:R-:W-:Y:S01]  /*19c20*/  @!P5 IMAD.IADD R70, R70, 0x1, -R15 ;  /* 0x000000014646d824 */ /* 0x000fe200078e0a0f */
[----:B------:R-:W-:-:S04]  /*19c30*/  ISETP.GT.U32.AND P5, PT, R15, R75, PT ;  /* 0x0000004b0f00720c */ /* 0x000fc80003fa4070 */
[C---:B------:R-:W-:Y:S02]  /*19c40*/  ISETP.GT.U32.AND P3, PT, R15.reuse, R70, PT ;  /* 0x000000460f00720c */ /* 0x040fe40003f64070 */
[C---:B------:R-:W-:Y:S02]  /*19c50*/  SEL R4, R14.reuse, R4, !P1 ;  /* 0x000000040e047207 */ /* 0x040fe40004800000 */
[----:B------:R-:W-:Y:S01]  /*19c60*/  SEL R3, R14, R3, !P1 ;  /* 0x000000030e037207 */ /* 0x000fe20004800000 */
[----:B------:R-:W-:Y:S02]  /*19c70*/  STL [R1+0x1048], R6 ;  /* 0x0010480601007387 */ /* 0x000fe40000100800 */
[----:B------:R-:W-:Y:S01]  /*19c80*/  IMAD R4, R4, UR5, RZ ;  /* 0x0000000504047c24 */ /* 0x000fe2000f8e02ff */
[----:B------:R-:W-:Y:S01]  /*19c90*/  ISETP.GT.U32.AND P4, PT, R15, R73, PT ;  /* 0x000000490f00720c */ /* 0x000fe20003f84070 */
[----:B------:R0:W-:Y:S01]  /*19ca0*/  STL [R1+0x1044], R5 ;  /* 0x0010440501007387 */ /* 0x0001e20000100800 */
[----:B------:R-:W-:Y:S01]  /*19cb0*/  IMAD R3, R3, UR6, RZ ;  /* 0x0000000603037c24 */ /* 0x000fe2000f8e02ff */
[----:B------:R-:W1:Y:S02]  /*19cc0*/  LDCU UR5, c[0x0][0x3b0] ;  /* 0x00007600ff0577ac */ /* 0x000e640008000800 */
[----:B------:R-:W3:Y:S01]  /*19cd0*/  LDL R68, [R1+0x2110] ;  /* 0x0021100001447983 */ /* 0x000ee20000100800 */
[--C-:B------:R-:W-:Y:S01]  /*19ce0*/  @!P3 IMAD.IADD R70, R70, 0x1, -R15.reuse ;  /* 0x000000014646b824 */ /* 0x100fe200078e0a0f */
[----:B------:R-:W1:Y:S02]  /*19cf0*/  LDCU UR6, c[0x0][0x3b0] ;  /* 0x00007600ff0677ac */ /* 0x000e640008000800 */
[----:B------:R-:W3:Y:S01]  /*19d00*/  LDL.LU R69, [R1+0xcc] ;  /* 0x0000cc0001457983 */ /* 0x000ee20000300800 */
[----:B------:R-:W-:Y:S01]  /*19d10*/  @!P5 IMAD.IADD R75, R75, 0x1, -R15 ;  /* 0x000000014b4bd824 */ /* 0x000fe200078e0a0f */
[----:B0-----:R-:W-:-:S02]  /*19d20*/  SHF.R.S32.HI R5, RZ, 0x1f, R4 ;  /* 0x0000001fff057819 */ /* 0x001fc40000011404 */
[-C--:B----4-:R-:W-:Y:S02]  /*19d30*/  IADD3 R6, P5, PT, R3, R13.reuse, RZ ;  /* 0x0000000d03067210 */ /* 0x090fe40007fbe0ff */
[----:B--2---:R-:W-:Y:S02]  /*19d40*/  PRMT R53, RZ, 0x7610, R53 ;  /* 0x00007610ff357816 */ /* 0x004fe40000000035 */
[----:B---3--:R-:W-:Y:S02]  /*19d50*/  ISETP.GE.AND P6, PT, R71, RZ, PT ;  /* 0x000000ff4700720c */ /* 0x008fe40003fc6270 */
[----:B------:R-:W2:Y:S04]  /*19d60*/  LDL.LU R71, [R1+0xc0] ;  /* 0x0000c00001477983 */ /* 0x000ea80000300800 */
[----:B------:R0:W-:Y:S02]  /*19d70*/  STL [R1+0x1c54], R46 ;  /* 0x001c542e01007387 */ /* 0x0001e40000100800 */
[----:B0-----:R-:W-:-:S02]  /*19d80*/  IADD3 R46, P3, PT, R4, R13, RZ ;  /* 0x0000000d042e7210 */ /* 0x001fc40007f7e0ff */
[----:B------:R-:W-:Y:S02]  /*19d90*/  SHF.R.S32.HI R4, RZ, 0x1f, R3 ;  /* 0x0000001fff047819 */ /* 0x000fe40000011403 */
[----:B------:R-:W3:Y:S01]  /*19da0*/  LDL R3, [R1+0x20f8] ;  /* 0x0020f80001037983 */ /* 0x000ee20000100800 */
[--C-:B------:R-:W-:Y:S02]  /*19db0*/  IMAD.X R5, R5, 0x1, R12.reuse, P3 ;  /* 0x0000000105057824 */ /* 0x100fe400018e060c */
[----:B------:R-:W-:Y:S02]  /*19dc0*/  IMAD.X R7, R4, 0x1, R12, P5 ;  /* 0x0000000104077824 */ /* 0x000fe400028e060c */
[----:B------:R-:W-:-:S05]  /*19dd0*/  @P0 IMAD.MOV.U32 R4, RZ, RZ, R46 ;  /* 0x000000ffff040224 */ /* 0x000fca00078e002e */
[----:B------:R0:W4:Y:S01]  /*19de0*/  @P0 LDG.E.U8 R53, desc[UR20][R4.64] ;  /* 0x0000001404350981 */ /* 0x000122000c1e1100 */
[----:B------:R-:W-:Y:S01]  /*19df0*/  PRMT R64, RZ, 0x7610, R64 ;  /* 0x00007610ff407816 */ /* 0x000fe20000000040 */
[----:B------:R-:W-:Y:S02]  /*19e00*/  @!P4 IMAD.IADD R73, R73, 0x1, -R15 ;  /* 0x000000014949c824 */ /* 0x000fe400078e0a0f */
[----:B------:R1:W-:Y:S04]  /*19e10*/  STL [R1+0x1050], R46 ;  /* 0x0010502e01007387 */ /* 0x0003e80000100800 */
[----:B------:R-:W-:Y:S04]  /*19e20*/  STL [R1+0x1058], R6 ;  /* 0x0010580601007387 */ /* 0x000fe80000100800 */
[----:B------:R-:W-:Y:S01]  /*19e30*/  STL [R1+0x104c], R5 ;  /* 0x00104c0501007387 */ /* 0x000fe20000100800 */
[----:B0-----:R-:W-:-:S03]  /*19e40*/  IMAD.MOV.U32 R4, RZ, RZ, R73 ;  /* 0x000000ffff047224 */ /* 0x001fc600078e0049 */
[----:B-1----:R-:W2:Y:S04]  /*19e50*/  LDL.LU R46, [R1+0x2a3c] ;  /* 0x002a3c00012e7983 */ /* 0x002ea80000300800 */
[----:B------:R-:W2:Y:S01]  /*19e60*/  @P0 LDG.E.U8 R64, desc[UR20][R6.64] ;  /* 0x0000001406400981 */ /* 0x000ea2000c1e1100 */
[----:B------:R-:W-:Y:S02]  /*19e70*/  ISETP.GT.U32.AND P4, PT, R15, R47, PT ;  /* 0x0000002f0f00720c */ /* 0x000fe40003f84070 */
[----:B---3--:R-:W-:Y:S01]  /*19e80*/  ISETP.GE.AND P5, PT, R3, RZ, PT ;  /* 0x000000ff0300720c */ /* 0x008fe20003fa6270 */
[----:B------:R-:W-:Y:S01]  /*19e90*/  IMAD.MOV.U32 R3, RZ, RZ, R70 ;  /* 0x000000ffff037224 */ /* 0x000fe200078e0046 */
[----:B----4-:R0:W-:Y:S04]  /*19ea0*/  STL [R1+0x1c18], R53 ;  /* 0x001c183501007387 */ /* 0x0101e80000100800 */
[----:B0-----:R-:W3:Y:S04]  /*19eb0*/  LDL.LU R53, [R1+0x2a38] ;  /* 0x002a380001357983 */ /* 0x001ee80000300800 */
[----:B------:R-:W-:Y:S04]  /*19ec0*/  STL [R1+0x1054], R7 ;  /* 0x0010540701007387 */ /* 0x000fe80000100800 */
[----:B------:R-:W4:Y:S04]  /*19ed0*/  LDL.LU R73, [R1+0x2a34] ;  /* 0x002a340001497983 */ /* 0x000f280000300800 */
[----:B------:R-:W4:Y:S01]  /*19ee0*/  LDL R70, [R1+0x2128] ;  /* 0x0021280001467983 */ /* 0x000f220000100800 */
[----:B------:R-:W-:Y:S01]  /*19ef0*/  ISETP.GT.U32.AND P3, PT, R15, R75, PT ;  /* 0x0000004b0f00720c */ /* 0x000fe20003f64070 */
[----:B------:R-:W-:Y:S01]  /*19f00*/  @!P4 IMAD.IADD R47, R47, 0x1, -R15 ;  /* 0x000000012f2fc824 */ /* 0x000fe200078e0a0f */
[----:B------:R-:W-:Y:S01]  /*19f10*/  ISETP.GE.AND P4, PT, R68, RZ, PT ;  /* 0x000000ff4400720c */ /* 0x000fe20003f86270 */
[----:B------:R-:W-:Y:S01]  /*19f20*/  @!P6 IMAD.MOV R4, RZ, RZ, -R4 ;  /* 0x000000ffff04e224 */ /* 0x000fe200078e0a04 */
[----:B------:R-:W4:Y:S01]  /*19f30*/  LDL.LU R68, [R1+0xc8] ;  /* 0x0000c80001447983 */ /* 0x000f220000300800 */
[----:B------:R-:W-:Y:S01]  /*19f40*/  @!P5 IMAD.MOV R3, RZ, RZ, -R3 ;  /* 0x000000ffff03d224 */ /* 0x000fe200078e0a03 */
[----:B------:R-:W-:-:S02]  /*19f50*/  ISETP.GT.U32.AND P6, PT, R15, R47, PT ;  /* 0x0000002f0f00720c */ /* 0x000fc40003fc4070 */
[C---:B------:R-:W-:Y:S02]  /*19f60*/  SEL R5, R14.reuse, R4, !P1 ;  /* 0x000000040e057207 */ /* 0x040fe40004800000 */
[----:B------:R-:W-:-:S03]  /*19f70*/  SEL R4, R14, R3, !P1 ;  /* 0x000000030e047207 */ /* 0x000fc60004800000 */
[----:B------:R-:W-:Y:S02]  /*19f80*/  @!P3 IMAD.IADD R75, R75, 0x1, -R15 ;  /* 0x000000014b4bb824 */ /* 0x000fe400078e0a0f */
[----:B------:R-:W-:Y:S02]  /*19f90*/  IMAD R5, R5, UR13, RZ ;  /* 0x0000000d05057c24 */ /* 0x000fe4000f8e02ff */
[----:B------:R-:W-:Y:S01]  /*19fa0*/  IMAD R4, R4, UR5, RZ ;  /* 0x0000000504047c24 */ /* 0x000fe2000f8e02ff */
[----:B--2---:R0:W-:Y:S01]  /*19fb0*/  STL [R1+0x1c50], R64 ;  /* 0x001c504001007387 */ /* 0x0041e20000100800 */
[----:B------:R-:W-:Y:S01]  /*19fc0*/  IMAD.MOV.U32 R3, RZ, RZ, R75 ;  /* 0x000000ffff037224 */ /* 0x000fe200078e004b */
[----:B------:R-:W-:Y:S01]  /*19fd0*/  SHF.R.S32.HI R6, RZ, 0x1f, R5 ;  /* 0x0000001fff067819 */ /* 0x000fe20000011405 */
[----:B------:R-:W-:Y:S01]  /*19fe0*/  @!P6 IMAD.IADD R47, R47, 0x1, -R15 ;  /* 0x000000012f2fe824 */ /* 0x000fe200078e0a0f */
[----:B---3--:R-:W-:Y:S01]  /*19ff0*/  PRMT R53, RZ, 0x7610, R53 ;  /* 0x00007610ff357816 */ /* 0x008fe20000000035 */
[----:B------:R-:W-:Y:S01]  /*1a000*/  @!P4 IMAD.MOV R3, RZ, RZ, -R3 ;  /* 0x000000ffff03c224 */ /* 0x000fe200078e0a03 */
[----:B------:R-:W-:Y:S01]  /*1a010*/  IADD3 R75, P4, PT, R5, R13, RZ ;  /* 0x0000000d054b7210 */ /* 0x000fe20007f9e0ff */
[----:B------:R-:W1:Y:S01]  /*1a020*/  LDCU UR5, c[0x0][0x3b0] ;  /* 0x00007600ff0577ac */ /* 0x000e620008000800 */
[----:B------:R-:W-:-:S02]  /*1a030*/  SHF.R.S32.HI R5, RZ, 0x1f, R4 ;  /* 0x0000001fff057819 */ /* 0x000fc40000011404 */
[----:B0-----:R-:W-:Y:S01]  /*1a040*/  IADD3 R64, P6, PT, R4, R13, RZ ;  /* 0x0000000d04407210 */ /* 0x001fe20007fde0ff */
[--C-:B------:R-:W-:Y:S01]  /*1a050*/  IMAD.X R6, R6, 0x1, R12.reuse, P4 ;  /* 0x0000000106067824 */ /* 0x100fe200020e060c */
[----:B----4-:R-:W-:Y:S01]  /*1a060*/  PRMT R73, RZ, 0x7610, R73 ;  /* 0x00007610ff497816 */ /* 0x010fe20000000049 */
[----:B------:R-:W-:Y:S01]  /*1a070*/  @P0 IMAD.MOV.U32 R4, RZ, RZ, R75 ;  /* 0x000000ffff040224 */ /* 0x000fe200078e004b */
[----:B------:R-:W-:Y:S01]  /*1a080*/  PRMT R7, RZ, 0x7610, R7 ;  /* 0x00007610ff077816 */ /* 0x000fe20000000007 */
[----:B------:R-:W0:Y:S01]  /*1a090*/  LDCU UR13, c[0x0][0x3b0] ;  /* 0x00007600ff0d77ac */ /* 0x000e220008000800 */
[----:B------:R-:W-:Y:S01]  /*1a0a0*/  ISETP.GE.AND P4, PT, R70, RZ, PT ;  /* 0x000000ff4600720c */ /* 0x000fe20003f86270 */
[----:B------:R-:W-:Y:S02]  /*1a0b0*/  IMAD.X R70, R5, 0x1, R12, P6 ;  /* 0x0000000105467824 */ /* 0x000fe400030e060c */
[----:B------:R-:W-:-:S05]  /*1a0c0*/  @P0 IMAD.MOV.U32 R5, RZ, RZ, R6 ;  /* 0x000000ffff050224 */ /* 0x000fca00078e0006 */
[----:B------:R2:W3:Y:S02]  /*1a0d0*/  @P0 LDG.E.U8 R53, desc[UR20][R4.64] ;  /* 0x0000001404350981 */ /* 0x0004e4000c1e1100 */
[----:B--2---:R-:W-:Y:S02]  /*1a0e0*/  @P0 IMAD.MOV.U32 R4, RZ, RZ, R64 ;  /* 0x000000ffff040224 */ /* 0x004fe400078e0040 */
[----:B------:R-:W-:-:S05]  /*1a0f0*/  @P0 IMAD.MOV.U32 R5, RZ, RZ, R70 ;  /* 0x000000ffff050224 */ /* 0x000fca00078e0046 */
[----:B------:R2:W4:Y:S01]  /*1a100*/  @P0 LDG.E.U8 R73, desc[UR20][R4.64] ;  /* 0x0000001404490981 */ /* 0x000522000c1e1100 */
[----:B------:R-:W-:-:S03]  /*1a110*/  SEL R3, R14, R3, !P1 ;  /* 0x000000030e037207 */ /* 0x000fc60004800000 */
[----:B------:R0:W-:Y:S04]  /*1a120*/  STL [R1+0x1060], R75 ;  /* 0x0010604b01007387 */ /* 0x0001e80000100800 */
[----:B------:R-:W-:Y:S04]  /*1a130*/  STL [R1+0x1068], R64 ;  /* 0x0010684001007387 */ /* 0x000fe80000100800 */
[----:B------:R1:W-:Y:S04]  /*1a140*/  STL [R1+0x105c], R6 ;  /* 0x00105c0601007387 */ /* 0x0003e80000100800 */
[----:B0-----:R-:W4:Y:S01]  /*1a150*/  LDL R75, [R1+0x2140] ;  /* 0x00214000014b7983 */ /* 0x001f220000100800 */
[----:B-1----:R-:W-:Y:S01]  /*1a160*/  IMAD R6, R3, UR6, RZ ;  /* 0x0000000603067c24 */ /* 0x002fe2000f8e02ff */
[C---:B------:R-:W-:Y:S01]  /*1a170*/  ISETP.GT.U32.AND P3, PT, R15.reuse, R71, PT ;  /* 0x000000470f00720c */ /* 0x040fe20003f64070 */
[----:B------:R-:W-:Y:S01]  /*1a180*/  IMAD.MOV.U32 R3, RZ, RZ, R47 ;  /* 0x000000ffff037224 */ /* 0x000fe200078e002f */
[----:B------:R-:W-:Y:S01]  /*1a190*/  ISETP.GT.U32.AND P5, PT, R15, R69, PT ;  /* 0x000000450f00720c */ /* 0x000fe20003fa4070 */
[----:B------:R-:W0:Y:S01]  /*1a1a0*/  LDCU UR6, c[0x0][0x3b0] ;  /* 0x00007600ff0677ac */ /* 0x000e220008000800 */
[----:B--2---:R-:W-:-:S02]  /*1a1b0*/  SHF.R.S32.HI R4, RZ, 0x1f, R6 ;  /* 0x0000001fff047819 */ /* 0x004fc40000011406 */
[----:B------:R-:W-:-:S05]  /*1a1c0*/  IADD3 R5, P6, PT, R6, R13, RZ ;  /* 0x0000000d06057210 */ /* 0x000fca0007fde0ff */
[----:B------:R-:W-:Y:S02]  /*1a1d0*/  IMAD.X R47, R4, 0x1, R12, P6 ;  /* 0x00000001042f7824 */ /* 0x000fe400030e060c */
[----:B------:R-:W-:Y:S01]  /*1a1e0*/  @P0 IMAD.MOV.U32 R4, RZ, RZ, R5 ;  /* 0x000000ffff040224 */ /* 0x000fe200078e0005 */
[----:B---3--:R1:W-:Y:S04]  /*1a1f0*/  STL [R1+0x1c4c], R53 ;  /* 0x001c4c3501007387 */ /* 0x0083e80000100800 */
[----:B-1----:R-:W2:Y:S04]  /*1a200*/  LDL.LU R53, [R1+0x2a30] ;  /* 0x002a300001357983 */ /* 0x002ea80000300800 */
[----:B------:R1:W-:Y:S04]  /*1a210*/  STL [R1+0x1064], R70 ;  /* 0x0010644601007387 */ /* 0x0003e80000100800 */
[----:B------:R-:W3:Y:S04]  /*1a220*/  LDL R64, [R1+0x20f4] ;  /* 0x0020f40001407983 */ /* 0x000ee80000100800 */
[----:B-1----:R-:W2:Y:S04]  /*1a230*/  LDL.LU R70, [R1+0xd4] ;  /* 0x0000d40001467983 */ /* 0x002ea80000300800 */
[----:B----4-:R1:W-:Y:S04]  /*1a240*/  STL [R1+0x1c48], R73 ;  /* 0x001c484901007387 */ /* 0x0103e80000100800 */
[----:B-1----:R-:W4:Y:S04]  /*1a250*/  LDL.LU R73, [R1+0xd0] ;  /* 0x0000d00001497983 */ /* 0x002f280000300800 */
[----:B------:R1:W-:Y:S02]  /*1a260*/  STL [R1+0x1070], R5 ;  /* 0x0010700501007387 */ /* 0x0003e40000100800 */
[----:B-1----:R-:W-:-:S05]  /*1a270*/  @P0 IMAD.MOV.U32 R5, RZ, RZ, R47 ;  /* 0x000000ffff050224 */ /* 0x002fca00078e002f */
[----:B------:R1:W2:Y:S01]  /*1a280*/  @P0 LDG.E.U8 R7, desc[UR20][R4.64] ;  /* 0x0000001404070981 */ /* 0x0002a2000c1e1100 */
[--C-:B------:R-:W-:Y:S02]  /*1a290*/  @!P3 IMAD.IADD R71, R71, 0x1, -R15.reuse ;  /* 0x000000014747b824 */ /* 0x100fe400078e0a0f */
[----:B------:R-:W-:Y:S02]  /*1a2a0*/  @!P5 IMAD.IADD R69, R69, 0x1, -R15 ;  /* 0x000000014545d824 */ /* 0x000fe400078e0a0f */
[----:B------:R-:W-:Y:S01]  /*1a2b0*/  @!P4 IMAD.MOV R3, RZ, RZ, -R3 ;  /* 0x000000ffff03c224 */ /* 0x000fe200078e0a03 */
[----:B------:R-:W-:-:S04]  /*1a2c0*/  ISETP.GT.U32.AND P5, PT, R15, R71, PT ;  /* 0x000000470f00720c */ /* 0x000fc80003fa4070 */
[----:B------:R-:W-:Y:S02]  /*1a2d0*/  SEL R3, R14, R3, !P1 ;  /* 0x000000030e037207 */ /* 0x000fe40004800000 */
[----:B------:R-:W-:-:S03]  /*1a2e0*/  ISETP.GT.U32.AND P3, PT, R15, R69, PT ;  /* 0x000000450f00720c */ /* 0x000fc60003f64070 */
[----:B------:R-:W-:Y:S01]  /*1a2f0*/  IMAD R3, R3, UR5, RZ ;  /* 0x0000000503037c24 */ /* 0x000fe2000f8e02ff */
[----:B------:R-:W-:Y:S01]  /*1a300*/  STL [R1+0x106c], R47 ;  /* 0x00106c2f01007387 */ /* 0x000fe20000100800 */
[----:B------:R-:W-:Y:S01]  /*1a310*/  ISETP.GE.AND P4, PT, R75, RZ, PT ;  /* 0x000000ff4b00720c */ /* 0x000fe20003f86270 */
[----:B------:R-:W0:Y:S01]  /*1a320*/  LDCU UR5, c[0x0][0x3b0] ;  /* 0x00007600ff0577ac */ /* 0x000e220008000800 */
[----:B------:R-:W-:Y:S01]  /*1a330*/  @!P5 IMAD.IADD R71, R71, 0x1, -R15 ;  /* 0x000000014747d824 */ /* 0x000fe200078e0a0f */
[----:B-1----:R-:W-:Y:S01]  /*1a340*/  SHF.R.S32.HI R5, RZ, 0x1f, R3 ;  /* 0x0000001fff057819 */ /* 0x002fe20000011403 */
[----:B------:R-:W4:Y:S01]  /*1a350*/  LDL R75, [R1+0x210c] ;  /* 0x00210c00014b7983 */ /* 0x000f220000100800 */
[----:B------:R-:W-:-:S03]  /*1a360*/  IADD3 R6, P5, PT, R3, R13, RZ ;  /* 0x0000000d03067210 */ /* 0x000fc60007fbe0ff */
[----:B------:R-:W-:Y:S02]  /*1a370*/  @!P3 IMAD.IADD R69, R69, 0x1, -R15 ;  /* 0x000000014545b824 */ /* 0x000fe400078e0a0f */
[----:B------:R-:W-:Y:S01]  /*1a380*/  IMAD.X R5, R5, 0x1, R12, P5 ;  /* 0x0000000105057824 */ /* 0x000fe200028e060c */
[----:B------:R-:W-:Y:S02]  /*1a390*/  PRMT R46, RZ, 0x7610, R46 ;  /* 0x00007610ff2e7816 */ /* 0x000fe4000000002e */
[----:B---3--:R-:W-:Y:S02]  /*1a3a0*/  ISETP.GE.AND P3, PT, R64, RZ, PT ;  /* 0x000000ff4000720c */ /* 0x008fe40003f66270 */
[----:B------:R-:W3:Y:S04]  /*1a3b0*/  LDL.LU R64, [R1+0xe0] ;  /* 0x0000e00001407983 */ /* 0x000ee80000300800 */
[----:B------:R-:W-:Y:S04]  /*1a3c0*/  STL [R1+0x1078], R6 ;  /* 0x0010780601007387 */ /* 0x000fe80000100800 */
[----:B------:R-:W-:Y:S04]  /*1a3d0*/  STL [R1+0x1074], R5 ;  /* 0x0010740501007387 */ /* 0x000fe80000100800 */
[----:B--2---:R1:W-:Y:S02]  /*1a3e0*/  STL [R1+0x1c44], R7 ;  /* 0x001c440701007387 */ /* 0x0043e40000100800 */
[----:B-1----:R-:W-:-:S05]  /*1a3f0*/  @P0 IMAD.MOV.U32 R7, RZ, RZ, R5 ;  /* 0x000000ffff070224 */ /* 0x002fca00078e0005 */
[----:B------:R1:W2:Y:S01]  /*1a400*/  @P0 LDG.E.U8 R46, desc[UR20][R6.64] ;  /* 0x00000014062e0981 */ /* 0x0002a2000c1e1100 */
[----:B------:R-:W-:Y:S01]  /*1a410*/  ISETP.GT.U32.AND P6, PT, R15, R68, PT ;  /* 0x000000440f00720c */ /* 0x000fe20003fc4070 */
[----:B------:R-:W-:Y:S02]  /*1a420*/  IMAD.MOV.U32 R4, RZ, RZ, R69 ;  /* 0x000000ffff047224 */ /* 0x000fe400078e0045 */
[----:B------:R-:W-:Y:S02]  /*1a430*/  IMAD.MOV.U32 R3, RZ, RZ, R71 ;  /* 0x000000ffff037224 */ /* 0x000fe400078e0047 */
[----:B------:R-:W-:Y:S01]  /*1a440*/  @!P4 IMAD.MOV R4, RZ, RZ, -R4 ;  /* 0x000000ffff04c224 */ /* 0x000fe200078e0a04 */
[----:B------:R-:W3:Y:S01]  /*1a450*/  LDL.LU R71, [R1+0xd8] ;  /* 0x0000d80001477983 */ /* 0x000ee20000300800 */
[----:B------:R-:W-:-:S06]  /*1a460*/  @!P3 IMAD.MOV R3, RZ, RZ, -R3 ;  /* 0x000000ffff03b224 */ /* 0x000fcc00078e0a03 */
[----:B------:R-:W-:Y:S01]  /*1a470*/  @!P6 IMAD.IADD R68, R68, 0x1, -R15 ;  /* 0x000000014444e824 */ /* 0x000fe200078e0a0f */
[C---:B----4-:R-:W-:Y:S01]  /*1a480*/  ISETP.GT.U32.AND P6, PT, R15.reuse, R73, PT ;  /* 0x000000490f00720c */ /* 0x050fe20003fc4070 */
[----:B------:R-:W4:Y:S03]  /*1a490*/  LDL R47, [R1+0x2124] ;  /* 0x00212400012f7983 */ /* 0x000f260000100800 */
[----:B------:R-:W-:Y:S01]  /*1a4a0*/  ISETP.GT.U32.AND P4, PT, R15, R68, PT ;  /* 0x000000440f00720c */ /* 0x000fe20003f84070 */
[----:B------:R-:W3:Y:S01]  /*1a4b0*/  LDL R69, [R1+0x213c] ;  /* 0x00213c0001457983 */ /* 0x000ee20000100800 */
[C---:B------:R-:W-:Y:S02]  /*1a4c0*/  SEL R4, R14.reuse, R4, !P1 ;  /* 0x000000040e047207 */ /* 0x040fe40004800000 */
[----:B------:R-:W-:-:S03]  /*1a4d0*/  SEL R3, R14, R3, !P1 ;  /* 0x000000030e037207 */ /* 0x000fc60004800000 */
[----:B0-----:R-:W-:Y:S01]  /*1a4e0*/  IMAD R4, R4, UR6, RZ ;  /* 0x0000000604047c24 */ /* 0x001fe2000f8e02ff */
[----:B------:R-:W-:Y:S01]  /*1a4f0*/  ISETP.GE.AND P3, PT, R75, RZ, PT ;  /* 0x000000ff4b00720c */ /* 0x000fe20003f66270 */
[----:B------:R-:W-:Y:S01]  /*1a500*/  IMAD R3, R3, UR5, RZ ;  /* 0x0000000503037c24 */ /* 0x000fe2000f8e02ff */
[----:B------:R-:W3:Y:S01]  /*1a510*/  LDL.LU R75, [R1+0xdc] ;  /* 0x0000dc00014b7983 */ /* 0x000ee20000300800 */
[--C-:B------:R-:W-:Y:S01]  /*1a520*/  @!P6 IMAD.IADD R73, R73, 0x1, -R15.reuse ;  /* 0x000000014949e824 */ /* 0x100fe200078e0a0f */
[----:B------:R-:W-:Y:S01]  /*1a530*/  SHF.R.S32.HI R5, RZ, 0x1f, R4 ;  /* 0x0000001fff057819 */ /* 0x000fe20000011404 */
[----:B------:R-:W-:Y:S01]  /*1a540*/  @!P4 IMAD.IADD R68, R68, 0x1, -R15 ;  /* 0x000000014444c824 */ /* 0x000fe200078e0a0f */
[-C--:B-1----:R-:W-:Y:S01]  /*1a550*/  IADD3 R7, P6, PT, R3, R13.reuse, RZ ;  /* 0x0000000d03077210 */ /* 0x082fe20007fde0ff */
[----:B------:R-:W0:Y:S01]  /*1a560*/  LDCU UR5, c[0x0][0x3b0] ;  /* 0x00007600ff0577ac */ /* 0x000e220008000800 */
[----:B------:R-:W-:Y:S02]  /*1a570*/  PRMT R53, RZ, 0x7610, R53 ;  /* 0x00007610ff357816 */ /* 0x000fe40000000035 */
[----:B------:R-:W-:Y:S01]  /*1a580*/  PRMT R6, RZ, 0x7610, R6 ;  /* 0x00007610ff067816 */ /* 0x000fe20000000006 */
[----:B------:R-:W1:Y:S01]  /*1a590*/  LDCU UR6, c[0x0][0x3b0] ;  /* 0x00007600ff0677ac */ /* 0x000e620008000800 */
[----:B--2---:R2:W-:Y:S02]  /*1a5a0*/  STL [R1+0x1c40], R46 ;  /* 0x001c402e01007387 */ /* 0x0045e40000100800 */
[----:B--2---:R-:W-:-:S02]  /*1a5b0*/  IADD3 R46, P4, PT, R4, R13, RZ ;  /* 0x0000000d042e7210 */ /* 0x004fc40007f9e0ff */
[----:B------:R-:W-:Y:S01]  /*1a5c0*/  SHF.R.S32.HI R4, RZ, 0x1f, R3 ;  /* 0x0000001fff047819 */ /* 0x000fe20000011403 */
[----:B------:R-:W-:Y:S02]  /*1a5d0*/  IMAD.MOV.U32 R3, RZ, RZ, R68 ;  /* 0x000000ffff037224 */ /* 0x000fe400078e0044 */
[--C-:B------:R-:W-:Y:S02]  /*1a5e0*/  IMAD.X R5, R5, 0x1, R12.reuse, P4 ;  /* 0x0000000105057824 */ /* 0x100fe400020e060c */
[----:B------:R-:W-:Y:S02]  /*1a5f0*/  IMAD.X R68, R4, 0x1, R12, P6 ;  /* 0x0000000104447824 */ /* 0x000fe400030e060c */
[----:B------:R-:W-:Y:S01]  /*1a600*/  @P0 IMAD.MOV.U32 R4, RZ, RZ, R46 ;  /* 0x000000ffff040224 */ /* 0x000fe200078e002e */
[----:B------:R2:W-:Y:S04]  /*1a610*/  STL [R1+0x1080], R46 ;  /* 0x0010802e01007387 */ /* 0x0005e80000100800 */
[----:B------:R-:W-:Y:S04]  /*1a620*/  STL [R1+0x1088], R7 ;  /* 0x0010880701007387 */ /* 0x000fe80000100800 */
[----:B------:R0:W-:Y:S04]  /*1a630*/  STL [R1+0x107c], R5 ;  /* 0x00107c0501007387 */ /* 0x0001e80000100800 */
[----:B------:R0:W4:Y:S04]  /*1a640*/  @P0 LDG.E.U8 R53, desc[UR20][R4.64] ;  /* 0x0000001404350981 */ /* 0x000128000c1e1100 */
[----:B--2---:R-:W2:Y:S01]  /*1a650*/  LDL.LU R46, [R1+0x2a2c] ;  /* 0x002a2c00012e7983 */ /* 0x004ea20000300800 */
[----:B0-----:R-:W-:-:S02]  /*1a660*/  @P0 IMAD.MOV.U32 R4, RZ, RZ, R7 ;  /* 0x000000ffff040224 */ /* 0x001fc400078e0007 */
[----:B------:R-:W-:-:S05]  /*1a670*/  @P0 IMAD.MOV.U32 R5, RZ, RZ, R68 ;  /* 0x000000ffff050224 */ /* 0x000fca00078e0044 */
[----:B------:R0:W2:Y:S01]  /*1a680*/  @P0 LDG.E.U8 R6, desc[UR20][R4.64] ;  /* 0x0000001404060981 */ /* 0x0000a2000c1e1100 */
[----:B------:R-:W-:Y:S01]  /*1a690*/  @!P3 IMAD.MOV R3, RZ, RZ, -R3 ;  /* 0x000000ffff03b224 */ /* 0x000fe200078e0a03 */
[----:B---3--:R-:W-:-:S04]  /*1a6a0*/  ISETP.GT.U32.AND P3, PT, R15, R64, PT ;  /* 0x000000400f00720c */ /* 0x008fc80003f64070 */
[----:B------:R-:W-:Y:S01]  /*1a6b0*/  SEL R3, R14, R3, !P1 ;  /* 0x000000030e037207 */ /* 0x000fe20004800000 */
[----:B------:R-:W-:Y:S04]  /*1a6c0*/  STL [R1+0x1084], R68 ;  /* 0x0010844401007387 */ /* 0x000fe80000100800 */
[----:B------:R-:W-:Y:S01]  /*1a6d0*/  IMAD R3, R3, UR13, RZ ;  /* 0x0000000d03037c24 */ /* 0x000fe2000f8e02ff */
[----:B------:R-:W-:Y:S01]  /*1a6e0*/  ISETP.GT.U32.AND P5, PT, R15, R70, PT ;  /* 0x000000460f00720c */ /* 0x000fe20003fa4070 */
[----:B------:R-:W3:Y:S02]  /*1a6f0*/  LDCU UR13, c[0x0][0x3b0] ;  /* 0x00007600ff0d77ac */ /* 0x000ee40008000800 */
[----:B------:R-:W-:Y:S01]  /*1a700*/  @!P3 IMAD.IADD R64, R64, 0x1, -R15 ;  /* 0x000000014040b824 */ /* 0x000fe200078e0a0f */
[----:B0-----:R-:W-:Y:S01]  /*1a710*/  SHF.R.S32.HI R5, RZ, 0x1f, R3 ;  /* 0x0000001fff057819 */ /* 0x001fe20000011403 */
[----:B----4-:R0:W-:Y:S04]  /*1a720*/  STL [R1+0x1c3c], R53 ;  /* 0x001c3c3501007387 */ /* 0x0101e80000100800 */
[----:B0-----:R-:W4:Y:S04]  /*1a730*/  LDL.LU R53, [R1+0x2a28] ;  /* 0x002a280001357983 */ /* 0x001f280000300800 */
[----:B------:R-:W3:Y:S04]  /*1a740*/  LDL.LU R68, [R1+0xe4] ;  /* 0x0000e40001447983 */ /* 0x000ee80000300800 */
[----:B--2---:R0:W-:Y:S01]  /*1a750*/  STL [R1+0x1c38], R6 ;  /* 0x001c380601007387 */ /* 0x0041e20000100800 */
[----:B------:R-:W-:-:S02]  /*1a760*/  PRMT R46, RZ, 0x7610, R46 ;  /* 0x00007610ff2e7816 */ /* 0x000fc4000000002e */
[----:B0-----:R-:W-:-:S05]  /*1a770*/  IADD3 R6, P3, PT, R3, R13, RZ ;  /* 0x0000000d03067210 */ /* 0x001fca0007f7e0ff */
[----:B------:R-:W-:-:S04]  /*1a780*/  IMAD.X R5, R5, 0x1, R12, P3 ;  /* 0x0000000105057824 */ /* 0x000fc800018e060c */
[----:B------:R-:W-:-:S05]  /*1a790*/  @P0 IMAD.MOV.U32 R7, RZ, RZ, R5 ;  /* 0x000000ffff070224 */ /* 0x000fca00078e0005 */
[----:B------:R0:W2:Y:S01]  /*1a7a0*/  @P0 LDG.E.U8 R46, desc[UR20][R6.64] ;  /* 0x00000014062e0981 */ /* 0x0000a2000c1e1100 */
[----:B------:R-:W-:Y:S01]  /*1a7b0*/  @!P5 IMAD.IADD R70, R70, 0x1, -R15 ;  /* 0x000000014646d824 */ /* 0x000fe200078e0a0f */
[----:B------:R-:W-:-:S04]  /*1a7c0*/  ISETP.GT.U32.AND P4, PT, R15, R73, PT ;  /* 0x000000490f00720c */ /* 0x000fc80003f84070 */
[C---:B------:R-:W-:Y:S02]  /*1a7d0*/  ISETP.GT.U32.AND P5, PT, R15.reuse, R70, PT ;  /* 0x000000460f00720c */ /* 0x040fe40003fa4070 */
[----:B------:R-:W-:-:S07]  /*1a7e0*/  ISETP.GT.U32.AND P6, PT, R15, R71, PT ;  /* 0x000000470f00720c */ /* 0x000fce0003fc4070 */
[----:B------:R-:W-:Y:S01]  /*1a7f0*/  @!P4 IMAD.IADD R73, R73, 0x1, -R15 ;  /* 0x000000014949c824 */ /* 0x000fe200078e0a0f */
[----:B------:R-:W-:-:S03]  /*1a800*/  ISETP.GE.AND P4, PT, R69, RZ, PT ;  /* 0x000000ff4500720c */ /* 0x000fc60003f86270 */
[--C-:B------:R-:W-:Y:S01]  /*1a810*/  @!P5 IMAD.IADD R70, R70, 0x1, -R15.reuse ;  /* 0x000000014646d824 */ /* 0x100fe200078e0a0f */
[----:B------:R-:W-:Y:S01]  /*1a820*/  ISETP.GE.AND P5, PT, R47, RZ, PT ;  /* 0x000000ff2f00720c */ /* 0x000fe20003fa6270 */
[----:B------:R-:W-:Y:S02]  /*1a830*/  @!P6 IMAD.IADD R71, R71, 0x1, -R15 ;  /* 0x000000014747e824 */ /* 0x000fe400078e0a0f */
[----:B------:R-:W-:Y:S02]  /*1a840*/  IMAD.MOV.U32 R4, RZ, RZ, R70 ;  /* 0x000000ffff047224 */ /* 0x000fe400078e0046 */
[----:B------:R-:W-:Y:S01]  /*1a850*/  IMAD.MOV.U32 R3, RZ, RZ, R73 ;  /* 0x000000ffff037224 */ /* 0x000fe200078e0049 */
[----:B------:R-:W-:-:S03]  /*1a860*/  ISETP.GT.U32.AND P3, PT, R15, R75, PT ;  /* 0x0000004b0f00720c */ /* 0x000fc60003f64070 */
[----:B------:R-:W-:-:S04]  /*1a870*/  @!P4 IMAD.MOV R3, RZ, RZ, -R3 ;  /* 0x000000ffff03c224 */ /* 0x000fc800078e0a03 */
[----:B------:R-:W-:Y:S01]  /*1a880*/  @!P5 IMAD.MOV R4, RZ, RZ, -R4 ;  /* 0x000000ffff04d224 */ /* 0x000fe200078e0a04 */
[----:B------:R-:W-:Y:S02]  /*1a890*/  ISETP.GT.U32.AND P5, PT, R15, R71, PT ;  /* 0x000000470f00720c */ /* 0x000fe40003fa4070 */
[C---:B------:R-:W-:Y:S02]  /*1a8a0*/  SEL R3, R14.reuse, R3, !P1 ;  /* 0x000000030e037207 */ /* 0x040fe40004800000 */
[----:B------:R-:W-:Y:S01]  /*1a8b0*/  SEL R4, R14, R4, !P1 ;  /* 0x000000040e047207 */ /* 0x000fe20004800000 */
[----:B------:R0:W-:Y:S02]  /*1a8c0*/  STL [R1+0x1090], R6 ;  /* 0x0010900601007387 */ /* 0x0001e40000100800 */
[----:B-1----:R-:W-:Y:S01]  /*1a8d0*/  IMAD R3, R3, UR6, RZ ;  /* 0x0000000603037c24 */ /* 0x002fe2000f8e02ff */
[----:B------:R-:W-:Y:S01]  /*1a8e0*/  ISETP.GT.U32.AND P6, PT, R15, R64, PT ;  /* 0x000000400f00720c */ /* 0x000fe20003fc4070 */
[----:B------:R-:W-:Y:S01]  /*1a8f0*/  IMAD R4, R4, UR5, RZ ;  /* 0x0000000504047c24 */ /* 0x000fe2000f8e02ff */
[----:B------:R1:W-:Y:S01]  /*1a900*/  STL [R1+0x108c], R5 ;  /* 0x00108c0501007387 */ /* 0x0003e20000100800 */
[--C-:B------:R-:W-:Y:S01]  /*1a910*/  @!P3 IMAD.IADD R75, R75, 0x1, -R15.reuse ;  /* 0x000000014b4bb824 */ /* 0x100fe200078e0a0f */
[----:B------:R-:W2:Y:S02]  /*1a920*/  LDCU UR5, c[0x0][0x3b0] ;  /* 0x00007600ff0577ac */ /* 0x000ea40008000800 */
[----:B------:R-:W3:Y:S01]  /*1a930*/  LDL R47, [R1+0x2154] ;  /* 0x00215400012f7983 */ /* 0x000ee20000100800 */
[----:B------:R-:W-:Y:S01]  /*1a940*/  IADD3 R69, P3, PT, R4, R13, RZ ;  /* 0x0000000d04457210 */ /* 0x000fe20007f7e0ff */
[----:B------:R-:W-:Y:S01]  /*1a950*/  @!P5 IMAD.IADD R71, R71, 0x1, -R15 ;  /* 0x000000014747d824 */ /* 0x000fe200078e0a0f */
[----:B0-----:R-:W-:Y:S01]  /*1a960*/  PRMT R6, RZ, 0x7610, R6 ;  /* 0x00007610ff067816 */ /* 0x001fe20000000006 */
[----:B------:R-:W3:Y:S01]  /*1a970*/  LDL R73, [R1+0x2120] ;  /* 0x0021200001497983 */ /* 0x000ee20000100800 */
[----:B------:R-:W0:Y:S01]  /*1a980*/  LDCU UR6, c[0x0][0x3b0] ;  /* 0x00007600ff0677ac */ /* 0x000e220008000800 */
[----:B-1----:R-:W-:-:S02]  /*1a990*/  SHF.R.S32.HI R5, RZ, 0x1f, R4 ;  /* 0x0000001fff057819 */ /* 0x002fc40000011404 */
[----:B------:R-:W3:Y:S01]  /*1a9a0*/  LDL.LU R70, [R1+0xe8] ;  /* 0x0000e80001467983 */ /* 0x000ee20000300800 */
[----:B------:R-:W-:-:S03]  /*1a9b0*/  SHF.R.S32.HI R4, RZ, 0x1f, R3 ;  /* 0x0000001fff047819 */ /* 0x000fc60000011403 */
[----:B------:R-:W3:Y:S04]  /*1a9c0*/  LDL.LU R7, [R1+0xf0] ;  /* 0x0000f00001077983 */ /* 0x000ee80000300800 */
[----:B--2---:R1:W-:Y:S02]  /*1a9d0*/  STL [R1+0x1bf4], R46 ;  /* 0x001bf42e01007387 */ /* 0x0043e40000100800 */
[----:B-1----:R-:W-:Y:S02]  /*1a9e0*/  IADD3 R46, P5, PT, R3, R13, RZ ;  /* 0x0000000d032e7210 */ /* 0x002fe40007fbe0ff */
[----:B------:R-:W2:Y:S01]  /*1a9f0*/  LDL R3, [R1+0x2108] ;  /* 0x0021080001037983 */ /* 0x000ea20000100800 */
[----:B------:R-:W-:Y:S01]  /*1aa00*/  IMAD.X R5, R5, 0x1, R12, P3 ;  /* 0x0000000105057824 */ /* 0x000fe200018e060c */
[----:B----4-:R-:W-:Y:S01]  /*1aa10*/  PRMT R53, RZ, 0x7610, R53 ;  /* 0x00007610ff357816 */ /* 0x010fe20000000035 */
[----:B------:R-:W-:Y:S01]  /*1aa20*/  @!P6 IMAD.IADD R64, R64, 0x1, -R15 ;  /* 0x000000014040e824 */ /* 0x000fe200078e0a0f */
[----:B------:R1:W-:Y:S01]  /*1aa30*/  STL [R1+0x1098], R69 ;  /* 0x0010984501007387 */ /* 0x0003e20000100800 */
[----:B---3--:R-:W-:-:S03]  /*1aa40*/  ISETP.GE.AND P6, PT, R47, RZ, PT ;  /* 0x000000ff2f00720c */ /* 0x008fc60003fc6270 */
[----:B------:R-:W3:Y:S04]  /*1aa50*/  LDL.LU R47, [R1+0x2a24] ;  /* 0x002a2400012f7983 */ /* 0x000ee80000300800 */
[----:B------:R-:W-:Y:S04]  /*1aa60*/  STL [R1+0x10a0], R46 ;  /* 0x0010a02e01007387 */ /* 0x000fe80000100800 */
[----:B------:R4:W-:Y:S01]  /*1aa70*/  STL [R1+0x1094], R5 ;  /* 0x0010940501007387 */ /* 0x0009e20000100800 */
[----:B--2---:R-:W-:Y:S01]  /*1aa80*/  ISETP.GE.AND P3, PT, R3, RZ, PT ;  /* 0x000000ff0300720c */ /* 0x004fe20003f66270 */
[----:B------:R-:W-:-:S02]  /*1aa90*/  IMAD.X R3, R4, 0x1, R12, P5 ;  /* 0x0000000104037824 */ /* 0x000fc400028e060c */
[----:B------:R-:W-:Y:S02]  /*1aaa0*/  @P0 IMAD.MOV.U32 R4, RZ, RZ, R69 ;  /* 0x000000ffff040224 */ /* 0x000fe400078e0045 */
[----:B-1----:R-:W2:Y:S04]  /*1aab0*/  LDL.LU R69, [R1+0x2a20] ;  /* 0x002a200001457983 */ /* 0x002ea80000300800 */
[----:B------:R1:W2:Y:S02]  /*1aac0*/  @P0 LDG.E.U8 R53, desc[UR20][R4.64] ;  /* 0x0000001404350981 */ /* 0x0002a4000c1e1100 */
[----:B-1----:R-:W-:Y:S02]  /*1aad0*/  @P0 IMAD.MOV.U32 R4, RZ, RZ, R46 ;  /* 0x000000ffff040224 */ /* 0x002fe400078e002e */
[----:B----4-:R-:W-:-:S05]  /*1aae0*/  @P0 IMAD.MOV.U32 R5, RZ, RZ, R3 ;  /* 0x000000ffff050224 */ /* 0x010fca00078e0003 */
[----:B------:R1:W4:Y:S01]  /*1aaf0*/  @P0 LDG.E.U8 R6, desc[UR20][R4.64] ;  /* 0x0000001404060981 */ /* 0x000322000c1e1100 */
[C---:B------:R-:W-:Y:S02]  /*1ab00*/  ISETP.GT.U32.AND P4, PT, R15.reuse, R68, PT ;  /* 0x000000440f00720c */ /* 0x040fe40003f84070 */
[----:B------:R-:W-:Y:S01]  /*1ab10*/  ISETP.GT.U32.AND P5, PT, R15, R75, PT ;  /* 0x0000004b0f00720c */ /* 0x000fe20003fa4070 */
[----:B------:R0:W-:Y:S01]  /*1ab20*/  STL [R1+0x109c], R3 ;  /* 0x00109c0301007387 */ /* 0x0001e20000100800 */
[----:B-1----:R-:W-:-:S09]  /*1ab30*/  IMAD.MOV.U32 R4, RZ, RZ, R64 ;  /* 0x000000ffff047224 */ /* 0x002fd200078e0040 */
[----:B------:R-:W-:Y:S02]  /*1ab40*/  @!P4 IMAD.IADD R68, R68, 0x1, -R15 ;  /* 0x000000014444c824 */ /* 0x000fe400078e0a0f */
[----:B0-----:R-:W-:Y:S02]  /*1ab50*/  IMAD.MOV.U32 R3, RZ, RZ, R71 ;  /* 0x000000ffff037224 */ /* 0x001fe400078e0047 */
[----:B------:R-:W-:Y:S01]  /*1ab60*/  @!P6 IMAD.MOV R4, RZ, RZ, -R4 ;  /* 0x000000ffff04e224 */ /* 0x000fe200078e0a04 */
[----:B------:R-:W-:Y:S01]  /*1ab70*/  ISETP.GE.AND P4, PT, R73, RZ, PT ;  /* 0x000000ff4900720c */ /* 0x000fe20003f86270 */
[----:B------:R-:W-:Y:S01]  /*1ab80*/  @!P3 IMAD.MOV R3, RZ, RZ, -R3 ;  /* 0x000000ffff03b224 */ /* 0x000fe200078e0a03 */
[----:B------:R-:W-:Y:S01]  /*1ab90*/  ISETP.GT.U32.AND P6, PT, R15, R68, PT ;  /* 0x000000440f00720c */ /* 0x000fe20003fc4070 */
[----:B------:R-:W-:Y:S01]  /*1aba0*/  @!P5 IMAD.IADD R75, R75, 0x1, -R15 ;  /* 0x000000014b4bd824 */ /* 0x000fe200078e0a0f */
[C---:B------:R-:W-:Y:S01]  /*1abb0*/  SEL R5, R14.reuse, R4, !P1 ;  /* 0x000000040e057207 */ /* 0x040fe20004800000 */
[----:B------:R-:W4:Y:S01]  /*1abc0*/  LDL R71, [R1+0x2138] ;  /* 0x0021380001477983 */ /* 0x000f220000100800 */
[----:B------:R-:W-:Y:S01]  /*1abd0*/  SEL R4, R14, R3, !P1 ;  /* 0x000000030e047207 */ /* 0x000fe20004800000 */
[----:B------:R-:W-:-:S02]  /*1abe0*/  IMAD.MOV.U32 R3, RZ, RZ, R75 ;  /* 0x000000ffff037224 */ /* 0x000fc400078e004b */
[----:B------:R-:W-:Y:S01]  /*1abf0*/  IMAD R5, R5, UR13, RZ ;  /* 0x0000000d05057c24 */ /* 0x000fe2000f8e02ff */
[----:B------:R-:W4:Y:S01]  /*1ac00*/  LDL R75, [R1+0x2150] ;  /* 0x00215000014b7983 */ /* 0x000f220000100800 */
[----:B------:R-:W-:-:S04]  /*1ac10*/  IMAD R4, R4, UR5, RZ ;  /* 0x0000000504047c24 */ /* 0x000fc8000f8e02ff */
[----:B------:R-:W-:Y:S02]  /*1ac20*/  @!P6 IMAD.IADD R68, R68, 0x1, -R15 ;  /* 0x000000014444e824 */ /* 0x000fe400078e0a0f */
[----:B------:R-:W-:Y:S01]  /*1ac30*/  @!P4 IMAD.MOV R3, RZ, RZ, -R3 ;  /* 0x000000ffff03c224 */ /* 0x000fe200078e0a03 */
[----:B------:R-:W-:Y:S01]  /*1ac40*/  IADD3 R64, P6, PT, R4, R13, RZ ;  /* 0x0000000d04407210 */ /* 0x000fe20007fde0ff */
[----:B------:R-:W0:Y:S01]  /*1ac50*/  LDCU UR5, c[0x0][0x3b0] ;  /* 0x00007600ff0577ac */ /* 0x000e220008000800 */
[----:B---3--:R-:W-:Y:S02]  /*1ac60*/  PRMT R47, RZ, 0x7610, R47 ;  /* 0x00007610ff2f7816 */ /* 0x008fe4000000002f */
[----:B--2---:R-:W-:Y:S01]  /*1ac70*/  PRMT R69, RZ, 0x7610, R69 ;  /* 0x00007610ff457816 */ /* 0x004fe20000000045 */
[----:B------:R-:W1:Y:S01]  /*1ac80*/  LDCU UR13, c[0x0][0x3b0] ;  /* 0x00007600ff0d77ac */ /* 0x000e620008000800 */
[----:B------:R2:W-:Y:S04]  /*1ac90*/  STL [R1+0x1c30], R53 ;  /* 0x001c303501007387 */ /* 0x0005e80000100800 */
[----:B--2---:R-:W2:Y:S04]  /*1aca0*/  LDL.LU R53, [R1+0xec] ;  /* 0x0000ec0001357983 */ /* 0x004ea80000300800 */
[----:B----4-:R3:W-:Y:S02]  /*1acb0*/  STL [R1+0x1c2c], R6 ;  /* 0x001c2c0601007387 */ /* 0x0107e40000100800 */
[----:B---3--:R-:W-:-:S02]  /*1acc0*/  SHF.R.S32.HI R6, RZ, 0x1f, R5 ;  /* 0x0000001fff067819 */ /* 0x008fc40000011405 */
[----:B------:R-:W-:-:S05]  /*1acd0*/  IADD3 R5, P4, PT, R5, R13, RZ ;  /* 0x0000000d05057210 */ /* 0x000fca0007f9e0ff */
[----:B------:R-:W-:Y:S01]  /*1ace0*/  IMAD.X R46, R6, 0x1, R12, P4 ;  /* 0x00000001062e7824 */ /* 0x000fe200020e060c */
[----:B------:R-:W-:Y:S01]  /*1acf0*/  LEA.HI.X.SX32 R6, R4, R12, 0x1, P6 ;  /* 0x0000000c04067211 */ /* 0x000fe200030f0eff */
[----:B------:R3:W-:Y:S01]  /*1ad00*/  STL [R1+0x10a8], R5 ;  /* 0x0010a80501007387 */ /* 0x0007e20000100800 */
[----:B------:R-:W-:Y:S02]  /*1ad10*/  @P0 IMAD.MOV.U32 R4, RZ, RZ, R5 ;  /* 0x000000ffff040224 */ /* 0x000fe400078e0005 */
[----:B---3--:R-:W-:-:S05]  /*1ad20*/  @P0 IMAD.MOV.U32 R5, RZ, RZ, R46 ;  /* 0x000000ffff050224 */ /* 0x008fca00078e002e */
[----:B------:R3:W4:Y:S02]  /*1ad30*/  @P0 LDG.E.U8 R47, desc[UR20][R4.64] ;  /* 0x00000014042f0981 */ /* 0x000724000c1e1100 */
[----:B---3--:R-:W-:Y:S02]  /*1ad40*/  @P0 IMAD.MOV.U32 R4, RZ, RZ, R64 ;  /* 0x000000ffff040224 */ /* 0x008fe400078e0040 */
[----:B------:R-:W-:-:S05]  /*1ad50*/  @P0 IMAD.MOV.U32 R5, RZ, RZ, R6 ;  /* 0x000000ffff050224 */ /* 0x000fca00078e0006 */
[----:B------:R-:W3:Y:S01]  /*1ad60*/  @P0 LDG.E.U8 R69, desc[UR20][R4.64] ;  /* 0x0000001404450981 */ /* 0x000ee2000c1e1100 */
[----:B------:R-:W-:-:S03]  /*1ad70*/  ISETP.GT.U32.AND P3, PT, R15, R70, PT ;  /* 0x000000460f00720c */ /* 0x000fc60003f64070 */
[----:B------:R-:W-:Y:S04]  /*1ad80*/  STL [R1+0x10b0], R64 ;  /* 0x0010b04001007387 */ /* 0x000fe80000100800 */
[----:B------:R0:W-:Y:S06]  /*1ad90*/  STL [R1+0x10a4], R46 ;  /* 0x0010a42e01007387 */ /* 0x0001ec0000100800 */
[----:B------:R-:W-:Y:S01]  /*1ada0*/  @!P3 IMAD.IADD R70, R70, 0x1, -R15 ;  /* 0x000000014646b824 */ /* 0x000fe200078e0a0f */
[----:B------:R-:W-:-:S02]  /*1adb0*/  ISETP.GE.AND P3, PT, R71, RZ, PT ;  /* 0x000000ff4700720c */ /* 0x000fc40003f66270 */
[----:B------:R-:W2:Y:S04]  /*1adc0*/  LDL R71, [R1+0x2168] ;  /* 0x0021680001477983 */ /* 0x000ea80000100800 */
[----:B------:R-:W2:Y:S04]  /*1add0*/  LDL.LU R73, [R1+0xf8] ;  /* 0x0000f80001497983 */ /* 0x000ea80000300800 */
[----:B0-----:R-:W2:Y:S04]  /*1ade0*/  LDL.LU R46, [R1+0x2a1c] ;  /* 0x002a1c00012e7983 */ /* 0x001ea80000300800 */
[----:B------:R-:W-:Y:S04]  /*1adf0*/  STL [R1+0x10ac], R6 ;  /* 0x0010ac0601007387 */ /* 0x000fe80000100800 */
[----:B----4-:R0:W-:Y:S04]  /*1ae00*/  STL [R1+0x1c28], R47 ;  /* 0x001c282f01007387 */ /* 0x0101e80000100800 */
[----:B0-----:R-:W4:Y:S04]  /*1ae10*/  LDL.LU R47, [R1+0x2a18] ;  /* 0x002a1800012f7983 */ /* 0x001f280000300800 */
[----:B------:R-:W2:Y:S04]  /*1ae20*/  LDL.LU R64, [R1+0x2a14] ;  /* 0x002a140001407983 */ /* 0x000ea80000300800 */
[----:B---3--:R0:W-:Y:S04]  /*1ae30*/  STL [R1+0x1c24], R69 ;  /* 0x001c244501007387 */ /* 0x0081e80000100800 */
[----:B0-----:R-:W3:Y:S01]  /*1ae40*/  LDL.LU R69, [R1+0x2a10] ;  /* 0x002a100001457983 */ /* 0x001ee20000300800 */
[----:B------:R-:W-:-:S02]  /*1ae50*/  ISETP.GT.U32.AND P5, PT, R15, R7, PT ;  /* 0x000000070f00720c */ /* 0x000fc40003fa4070 */
[----:B------:R-:W-:Y:S01]  /*1ae60*/  SEL R3, R14, R3, !P1 ;  /* 0x000000030e037207 */ /* 0x000fe20004800000 */
[----:B------:R-:W-:Y:S01]  /*1ae70*/  IMAD.MOV.U32 R4, RZ, RZ, R68 ;  /* 0x000000ffff047224 */ /* 0x000fe200078e0044 */
[----:B------:R-:W-:Y:S01]  /*1ae80*/  ISETP.GE.AND P4, PT, R75, RZ, PT ;  /* 0x000000ff4b00720c */ /* 0x000fe20003f86270 */
[----:B------:R-:W2:Y:S02]  /*1ae90*/  LDL.LU R68, [R1+0xf4] ;  /* 0x0000f40001447983 */ /* 0x000ea40000300800 */
[----:B------:R-:W-:Y:S01]  /*1aea0*/  IMAD R3, R3, UR6, RZ ;  /* 0x0000000603037c24 */ /* 0x000fe2000f8e02ff */
[----:B------:R-:W-:Y:S01]  /*1aeb0*/  ISETP.GT.U32.AND P6, PT, R15, R70, PT ;  /* 0x000000460f00720c */ /* 0x000fe20003fc4070 */
[----:B------:R-:W-:Y:S01]  /*1aec0*/  @!P3 IMAD.MOV R4, RZ, RZ, -R4 ;  /* 0x000000ffff04b224 */ /* 0x000fe200078e0a04 */
[----:B------:R-:W0:Y:S03]  /*1aed0*/  LDCU UR6, c[0x0][0x3b0] ;  /* 0x00007600ff0677ac */ /* 0x000e260008000800 */
[----:B------:R-:W-:Y:S01]  /*1aee0*/  @!P5 IMAD.IADD R7, R7, 0x1, -R15 ;  /* 0x000000010707d824 */ /* 0x000fe200078e0a0f */
[----:B------:R-:W-:-:S04]  /*1aef0*/  IADD3 R5, P5, PT, R3, R13, RZ ;  /* 0x0000000d03057210 */ /* 0x000fc80007fbe0ff */
[----:B------:R-:W-:Y:S01]  /*1af00*/  LEA.HI.X.SX32 R75, R3, R12, 0x1, P5 ;  /* 0x0000000c034b7211 */ /* 0x000fe200028f0eff */
[----:B------:R0:W-:Y:S01]  /*1af10*/  STL [R1+0x10b8], R5 ;  /* 0x0010b80501007387 */ /* 0x0001e20000100800 */
[----:B------:R-:W-:Y:S01]  /*1af20*/  SEL R6, R14, R4, !P1 ;  /* 0x000000040e067207 */ /* 0x000fe20004800000 */
[----:B------:R-:W-:Y:S02]  /*1af30*/  @P0 IMAD.MOV.U32 R4, RZ, RZ, R5 ;  /* 0x000000ffff040224 */ /* 0x000fe400078e0005 */
[----:B0-----:R-:W-:Y:S01]  /*1af40*/  @P0 IMAD.MOV.U32 R5, RZ, RZ, R75 ;  /* 0x000000ffff050224 */ /* 0x001fe200078e004b */
[----:B---3--:R-:W-:-:S06]  /*1af50*/  PRMT R69, RZ, 0x7610, R69 ;  /* 0x00007610ff457816 */ /* 0x008fcc0000000045 */
[----:B------:R0:W3:Y:S01]  /*1af60*/  @P0 LDG.E.U8 R69, desc[UR20][R4.64] ;  /* 0x0000001404450981 */ /* 0x0000e2000c1e1100 */
[----:B------:R-:W-:Y:S01]  /*1af70*/  ISETP.GT.U32.AND P3, PT, R15, R7, PT ;  /* 0x000000070f00720c */ /* 0x000fe20003f64070 */
[----:B------:R-:W-:-:S04]  /*1af80*/  @!P6 IMAD.IADD R70, R70, 0x1, -R15 ;  /* 0x000000014646e824 */ /* 0x000fc800078e0a0f */
[----:B------:R-:W-:Y:S02]  /*1af90*/  IMAD.MOV.U32 R3, RZ, RZ, R70 ;  /* 0x000000ffff037224 */ /* 0x000fe400078e0046 */
[----:B------:R-:W-:Y:S01]  /*1afa0*/  IMAD R6, R6, UR5, RZ ;  /* 0x0000000506067c24 */ /* 0x000fe2000f8e02ff */
[----:B------:R-:W4:Y:S01]  /*1afb0*/  LDL.LU R70, [R1+0x2a0c] ;  /* 0x002a0c0001467983 */ /* 0x000f220000300800 */
[----:B------:R-:W-:-:S04]  /*1afc0*/  @!P4 IMAD.MOV R3, RZ, RZ, -R3 ;  /* 0x000000ffff03c224 */ /* 0x000fc800078e0a03 */
[----:B------:R-:W-:Y:S01]  /*1afd0*/  @!P3 IMAD.IADD R7, R7, 0x1, -R15 ;  /* 0x000000010707b824 */ /* 0x000fe200078e0a0f */
[----:B0-----:R-:W-:Y:S01]  /*1afe0*/  SEL R4, R14, R3, !P1 ;  /* 0x000000030e047207 */ /* 0x001fe20004800000 */
[----:B------:R-:W0:Y:S01]  /*1aff0*/  LDCU UR5, c[0x0][0x3b0] ;  /* 0x00007600ff0577ac */ /* 0x000e220008000800 */
[----:B------:R-:W-:Y:S01]  /*1b000*/  IADD3 R5, P3, PT, R6, R13, RZ ;  /* 0x0000000d06057210 */ /* 0x000fe20007f7e0ff */
[----:B------:R1:W-:Y:S01]  /*1b010*/  STL [R1+0x10b4], R75 ;  /* 0x0010b44b01007387 */ /* 0x0003e20000100800 */
[----:B------:R-:W-:Y:S02]  /*1b020*/  IMAD.MOV.U32 R3, RZ, RZ, R7 ;  /* 0x000000ffff037224 */ /* 0x000fe400078e0007 */
[----:B------:R-:W-:Y:S01]  /*1b030*/  IMAD R7, R4, UR6, RZ ;  /* 0x0000000604077c24 */ /* 0x000fe2000f8e02ff */
[----:B------:R-:W-:Y:S01]  /*1b040*/  LEA.HI.X.SX32 R4, R6, R12, 0x1, P3 ;  /* 0x0000000c06047211 */ /* 0x000fe200018f0eff */
[----:B------:R-:W0:Y:S01]  /*1b050*/  LDCU UR6, c[0x0][0x3b0] ;  /* 0x00007600ff0677ac */ /* 0x000e220008000800 */
[----:B--2---:R-:W-:Y:S01]  /*1b060*/  ISETP.GE.AND P5, PT, R71, RZ, PT ;  /* 0x000000ff4700720c */ /* 0x004fe20003fa6270 */
[----:B-1----:R-:W2:Y:S01]  /*1b070*/  LDL.LU R75, [R1+0x2a08] ;  /* 0x002a0800014b7983 */ /* 0x002ea20000300800 */
[----:B------:R-:W-:-:S03]  /*1b080*/  PRMT R64, RZ, 0x7610, R64 ;  /* 0x00007610ff407816 */ /* 0x000fc60000000040 */
[----:B---3--:R1:W-:Y:S04]  /*1b090*/  STL [R1+0x1c20], R69 ;  /* 0x001c204501007387 */ /* 0x0083e80000100800 */
[----:B-1----:R-:W3:Y:S04]  /*1b0a0*/  LDL.LU R69, [R1+0x100] ;  /* 0x0001000001457983 */ /* 0x002ee80000300800 */
[----:B------:R-:W3:Y:S04]  /*1b0b0*/  LDL.LU R71, [R1+0x104] ;  /* 0x0001040001477983 */ /* 0x000ee80000300800 */
[----:B------:R1:W-:Y:S04]  /*1b0c0*/  STL [R1+0x10c0], R5 ;  /* 0x0010c00501007387 */ /* 0x0003e80000100800 */
[----:B------:R0:W-:Y:S01]  /*1b0d0*/  STL [R1+0x10bc], R4 ;  /* 0x0010bc0401007387 */ /* 0x0001e20000100800 */
[----:B-1----:R-:W-:-:S04]  /*1b0e0*/  @P0 LOP3.LUT R5, R5, R4, RZ, 0x3c, !PT ;  /* 0x0000000405050212 */ /* 0x002fc800078e3cff */
[----:B0-----:R-:W-:-:S04]  /*1b0f0*/  @P0 LOP3.LUT R4, R5, R4, RZ, 0x3c, !PT ;  /* 0x0000000405040212 */ /* 0x001fc800078e3cff */
[----:B------:R-:W-:-:S05]  /*1b100*/  @P0 LOP3.LUT R5, R5, R4, RZ, 0x3c, !PT ;  /* 0x0000000405050212 */ /* 0x000fca00078e3cff */
[----:B------:R0:W3:Y:S04]  /*1b110*/  @P0 LDG.E.U8 R64, desc[UR20][R4.64] ;  /* 0x0000001404400981 */ /* 0x0000e8000c1e1100 */
[----:B------:R-:W3:Y:S01]  /*1b120*/  LDL R4, [R1+0x211c] ;  /* 0x00211c0001047983 */ /* 0x000ee20000100800 */
[----:B------:R-:W-:Y:S02]  /*1b130*/  ISETP.GT.U32.AND P6, PT, R15, R53, PT ;  /* 0x000000350f00720c */ /* 0x000fe40003fc4070 */
[----:B--2---:R-:W-:-:S11]  /*1b140*/  PRMT R75, RZ, 0x7610, R75 ;  /* 0x00007610ff4b7816 */ /* 0x004fd6000000004b */
[----:B------:R-:W-:Y:S01]  /*1b150*/  @!P6 IMAD.IADD R53, R53, 0x1, -R15 ;  /* 0x000000013535e824 */ /* 0x000fe200078e0a0f */
[----:B------:R-:W-:-:S04]  /*1b160*/  IADD3 R6, P6, PT, R7, R13, RZ ;  /* 0x0000000d07067210 */ /* 0x000fc80007fde0ff */
[----:B0-----:R-:W-:Y:S02]  /*1b170*/  LEA.HI.X.SX32 R5, R7, R12, 0x1, P6 ;  /* 0x0000000c07057211 */ /* 0x001fe400030f0eff */
[----:B---3--:R-:W-:Y:S01]  /*1b180*/  ISETP.GE.AND P6, PT, R4, RZ, PT ;  /* 0x000000ff0400720c */ /* 0x008fe20003fc6270 */
[----:B------:R-:W-:-:S05]  /*1b190*/  @P0 IMAD.MOV.U32 R4, RZ, RZ, R6 ;  /* 0x000000ffff040224 */ /* 0x000fca00078e0006 */
[----:B------:R0:W2:Y:S01]  /*1b1a0*/  @P0 LDG.E.U8 R75, desc[UR20][R4.64] ;  /* 0x00000014044b0981 */ /* 0x0000a2000c1e1100 */
[----:B------:R-:W-:Y:S01]  /*1b1b0*/  @!P5 IMAD.MOV R3, RZ, RZ, -R3 ;  /* 0x000000ffff03d224 */ /* 0x000fe200078e0a03 */
[C---:B------:R-:W-:Y:S02]  /*1b1c0*/  ISETP.GT.U32.AND P5, PT, R15.reuse, R68, PT ;  /* 0x000000440f00720c */ /* 0x040fe40003fa4070 */
[----:B------:R-:W-:Y:S02]  /*1b1d0*/  ISETP.GT.U32.AND P3, PT, R15, R53, PT ;  /* 0x000000350f00720c */ /* 0x000fe40003f64070 */
[----:B------:R-:W-:Y:S01]  /*1b1e0*/  SEL R3, R14, R3, !P1 ;  /* 0x000000030e037207 */ /* 0x000fe20004800000 */
[----:B------:R1:W-:Y:S04]  /*1b1f0*/  STL [R1+0x1c1c], R64 ;  /* 0x001c1c4001007387 */ /* 0x0003e80000100800 */
[----:B0-----:R-:W-:Y:S01]  /*1b200*/  IMAD R4, R3, UR13, RZ ;  /* 0x0000000d03047c24 */ /* 0x001fe2000f8e02ff */
[----:B----4-:R-:W-:Y:S01]  /*1b210*/  PRMT R70, RZ, 0x7610, R70 ;  /* 0x00007610ff467816 */ /* 0x010fe20000000046 */
[----:B------:R-:W0:Y:S02]  /*1b220*/  LDCU UR13, c[0x0][0x3b0] ;  /* 0x00007600ff0d77ac */ /* 0x000e240008000800 */
[--C-:B------:R-:W-:Y:S01]  /*1b230*/  @!P5 IMAD.IADD R68, R68, 0x1, -R15.reuse ;  /* 0x000000014444d824 */ /* 0x100fe200078e0a0f */
[----:B-1----:R-:W3:Y:S01]  /*1b240*/  LDL R64, [R1+0x2134] ;  /* 0x0021340001407983 */ /* 0x002ee20000100800 */
[----:B------:R-:W-:-:S03]  /*1b250*/  @!P3 IMAD.IADD R53, R53, 0x1, -R15 ;  /* 0x000000013535b824 */ /* 0x000fc600078e0a0f */
[----:B------:R1:W-:Y:S04]  /*1b260*/  STL [R1+0x10c8], R6 ;  /* 0x0010c80601007387 */ /* 0x0003e80000100800 */
[----:B------:R4:W-:Y:S01]  /*1b270*/  STL [R1+0x10c4], R5 ;  /* 0x0010c40501007387 */ /* 0x0009e20000100800 */
[----:B------:R-:W-:-:S03]  /*1b280*/  IMAD.MOV.U32 R3, RZ, RZ, R53 ;  /* 0x000000ffff037224 */ /* 0x000fc600078e0035 */
[----:B-1----:R-:W3:Y:S01]  /*1b290*/  LDL R6, [R1+0x214c] ;  /* 0x00214c0001067983 */ /* 0x002ee20000100800 */
[----:B----4-:R-:W-:-:S04]  /*1b2a0*/  IADD3 R5, P5, PT, R4, R13, RZ ;  /* 0x0000000d04057210 */ /* 0x010fc80007fbe0ff */
[----:B------:R-:W-:Y:S01]  /*1b2b0*/  LEA.HI.X.SX32 R4, R4, R12, 0x1, P5 ;  /* 0x0000000c04047211 */ /* 0x000fe200028f0eff */
[----:B--2---:R1:W-:Y:S04]  /*1b2c0*/  STL [R1+0x1c14], R75 ;  /* 0x001c144b01007387 */ /* 0x0043e80000100800 */
[----:B-1----:R-:W2:Y:S04]  /*1b2d0*/  LDL.LU R75, [R1+0xfc] ;  /* 0x0000fc00014b7983 */ /* 0x002ea80000300800 */
[----:B------:R-:W4:Y:S04]  /*1b2e0*/  LDL.LU R53, [R1+0x2a04] ;  /* 0x002a040001357983 */ /* 0x000f280000300800 */
[----:B------:R1:W-:Y:S04]  /*1b2f0*/  STL [R1+0x10d0], R5 ;  /* 0x0010d00501007387 */ /* 0x0003e80000100800 */
[----:B------:R0:W-:Y:S01]  /*1b300*/  STL [R1+0x10cc], R4 ;  /* 0x0010cc0401007387 */ /* 0x0001e20000100800 */
[----:B-1----:R-:W-:-:S04]  /*1b310*/  @P0 LOP3.LUT R5, R5, R4, RZ, 0x3c, !PT ;  /* 0x0000000405050212 */ /* 0x002fc800078e3cff */
[----:B0-----:R-:W-:-:S04]  /*1b320*/  @P0 LOP3.LUT R4, R5, R4, RZ, 0x3c, !PT ;  /* 0x0000000405040212 */ /* 0x001fc800078e3cff */
[----:B------:R-:W-:-:S05]  /*1b330*/  @P0 LOP3.LUT R5, R5, R4, RZ, 0x3c, !PT ;  /* 0x0000000405050212 */ /* 0x000fca00078e3cff */
[----:B------:R0:W2:Y:S01]  /*1b340*/  @P0 LDG.E.U8 R70, desc[UR20][R4.64] ;  /* 0x0000001404460981 */ /* 0x0000a2000c1e1100 */
[----:B------:R-:W-:-:S13]  /*1b350*/  ISETP.GT.U32.AND P4, PT, R15, R73, PT ;  /* 0x000000490f00720c */ /* 0x000fda0003f84070 */
[----:B------:R-:W-:-:S05]  /*1b360*/  @!P4 IMAD.IADD R73, R73, 0x1, -R15 ;  /* 0x000000014949c824 */ /* 0x000fca00078e0a0f */
[C---:B------:R-:W-:Y:S01]  /*1b370*/  ISETP.GT.U32.AND P4, PT, R15.reuse, R73, PT ;  /* 0x000000490f00720c */ /* 0x040fe20003f84070 */
[----:B------:R-:W-:Y:S01]  /*1b380*/  @!P6 IMAD.MOV R3, RZ, RZ, -R3 ;  /* 0x000000ffff03e224 */ /* 0x000fe200078e0a03 */
[C---:B------:R-:W-:Y:S02]  /*1b390*/  ISETP.GT.U32.AND P5, PT, R15.reuse, R71, PT ;  /* 0x000000470f00720c */ /* 0x040fe40003fa4070 */
[----:B------:R-:W-:Y:S02]  /*1b3a0*/  ISETP.GT.U32.AND P3, PT, R15, R68, PT ;  /* 0x000000440f00720c */ /* 0x000fe40003f64070 */
[----:B------:R-:W-:-:S07]  /*1b3b0*/  SEL R3, R14, R3, !P1 ;  /* 0x000000030e037207 */ /* 0x000fce0004800000 */
[----:B------:R-:W-:Y:S01]  /*1b3c0*/  @!P4 IMAD.IADD R73, R73, 0x1, -R15 ;  /* 0x000000014949c824 */ /* 0x000fe200078e0a0f */
[----:B---3--:R-:W-:Y:S01]  /*1b3d0*/  ISETP.GE.AND P4, PT, R64, RZ, PT ;  /* 0x000000ff4000720c */ /* 0x008fe20003f86270 */
[----:B0-----:R-:W-:Y:S01]  /*1b3e0*/  IMAD R5, R3, UR5, RZ ;  /* 0x0000000503057c24 */ /* 0x001fe2000f8e02ff */
[----:B------:R-:W-:Y:S01]  /*1b3f0*/  PRMT R7, RZ, 0x7610, R7 ;  /* 0x00007610ff077816 */ /* 0x000fe20000000007 */
[----:B------:R-:W-:Y:S01]  /*1b400*/  IMAD.MOV.U32 R4, RZ, RZ, R73 ;  /* 0x000000ffff047224 */ /* 0x000fe200078e0049 */
[----:B------:R-:W3:Y:S01]  /*1b410*/  LDL.LU R64, [R1+0x108] ;  /* 0x0001080001407983 */ /* 0x000ee20000300800 */
[--C-:B------:R-:W-:Y:S01]  /*1b420*/  @!P5 IMAD.IADD R71, R71, 0x1, -R15.reuse ;  /* 0x000000014747d824 */ /* 0x100fe200078e0a0f */
[C---:B------:R-:W-:Y:S01]  /*1b430*/  IADD3 R73, P5, PT, R5.reuse, R13, RZ ;  /* 0x0000000d05497210 */ /* 0x040fe20007fbe0ff */
[----:B------:R-:W-:Y:S01]  /*1b440*/  @!P3 IMAD.IADD R68, R68, 0x1, -R15 ;  /* 0x000000014444b824 */ /* 0x000fe200078e0a0f */
[----:B------:R-:W-:Y:S01]  /*1b450*/  ISETP.GE.AND P3, PT, R6, RZ, PT ;  /* 0x000000ff0600720c */ /* 0x000fe20003f66270 */
[----:B------:R-:W0:Y:S04]  /*1b460*/  LDCU UR5, c[0x0][0x3b0] ;  /* 0x00007600ff0577ac */ /* 0x000e280008000800 */
[----:B------:R-:W-:Y:S01]  /*1b470*/  @!P4 IMAD.MOV R4, RZ, RZ, -R4 ;  /* 0x000000ffff04c224 */ /* 0x000fe200078e0a04 */
[----:B------:R-:W-:-:S04]  /*1b480*/  LEA.HI.X.SX32 R5, R5, R12, 0x1, P5 ;  /* 0x0000000c05057211 */ /* 0x000fc800028f0eff */
[----:B------:R-:W-:Y:S01]  /*1b490*/  SEL R6, R14, R4, !P1 ;  /* 0x000000040e067207 */ /* 0x000fe20004800000 */
[----:B------:R-:W-:-:S05]  /*1b4a0*/  @P0 IMAD.MOV.U32 R4, RZ, RZ, R73 ;  /* 0x000000ffff040224 */ /* 0x000fca00078e0049 */
[----:B------:R1:W3:Y:S04]  /*1b4b0*/  @P0 LDG.E.U8 R7, desc[UR20][R4.64] ;  /* 0x0000001404070981 */ /* 0x0002e8000c1e1100 */
[----:B--2---:R2:W-:Y:S04]  /*1b4c0*/  STL [R1+0x1bd4], R70 ;  /* 0x001bd44601007387 */ /* 0x0045e80000100800 */
[----:B--2---:R-:W2:Y:S01]  /*1b4d0*/  LDL R70, [R1+0x2164] ;  /* 0x0021640001467983 */ /* 0x004ea20000100800 */
[C---:B------:R-:W-:Y:S01]  /*1b4e0*/  ISETP.GT.U32.AND P6, PT, R15.reuse, R69, PT ;  /* 0x000000450f00720c */ /* 0x040fe20003fc4070 */
[----:B------:R-:W-:Y:S01]  /*1b4f0*/  IMAD.MOV.U32 R3, RZ, RZ, R68 ;  /* 0x000000ffff037224 */ /* 0x000fe200078e0044 */
[----:B------:R-:W-:Y:S01]  /*1b500*/  ISETP.GT.U32.AND P5, PT, R15, R71, PT ;  /* 0x000000470f00720c */ /* 0x000fe20003fa4070 */
[----:B------:R-:W3:Y:S02]  /*1b510*/  LDL R68, [R1+0x217c] ;  /* 0x00217c0001447983 */ /* 0x000ee40000100800 */
[----:B------:R-:W-:-:S08]  /*1b520*/  @!P3 IMAD.MOV R3, RZ, RZ, -R3 ;  /* 0x000000ffff03b224 */ /* 0x000fd000078e0a03 */
[--C-:B------:R-:W-:Y:S01]  /*1b530*/  @!P6 IMAD.IADD R69, R69, 0x1, -R15.reuse ;  /* 0x000000014545e824 */ /* 0x100fe200078e0a0f */
[----:B------:R-:W-:Y:S02]  /*1b540*/  ISETP.GT.U32.AND P6, PT, R15, R75, PT ;  /* 0x0000004b0f00720c */ /* 0x000fe40003fc4070 */
[----:B------:R-:W-:Y:S01]  /*1b550*/  SEL R3, R14, R3, !P1 ;  /* 0x000000030e037207 */ /* 0x000fe20004800000 */
[----:B------:R0:W-:Y:S01]  /*1b560*/  STL [R1+0x10d8], R73 ;  /* 0x0010d84901007387 */ /* 0x0001e20000100800 */
[----:B------:R-:W-:Y:S02]  /*1b570*/  IMAD R6, R6, UR6, RZ ;  /* 0x0000000606067c24 */ /* 0x000fe4000f8e02ff */
[--C-:B------:R-:W-:Y:S01]  /*1b580*/  @!P5 IMAD.IADD R71, R71, 0x1, -R15.reuse ;  /* 0x000000014747d824 */ /* 0x100fe200078e0a0f */
[----:B------:R4:W-:Y:S01]  /*1b590*/  STL [R1+0x10d4], R5 ;  /* 0x0010d40501007387 */ /* 0x0009e20000100800 */
[----:B------:R-:W-:Y:S01]  /*1b5a0*/  IMAD R3, R3, UR13, RZ ;  /* 0x0000000d03037c24 */ /* 0x000fe2000f8e02ff */
[C---:B-1----:R-:W-:Y:S01]  /*1b5b0*/  IADD3 R4, P5, PT, R6.reuse, R13, RZ ;  /* 0x0000000d06047210 */ /* 0x042fe20007fbe0ff */
[----:B------:R-:W1:Y:S01]  /*1b5c0*/  LDCU UR6, c[0x0][0x3b0] ;  /* 0x00007600ff0677ac */ /* 0x000e620008000800 */
[----:B0-----:R-:W3:Y:S02]  /*1b5d0*/  LDL.LU R73, [R1+0x2a00] ;  /* 0x002a000001497983 */ /* 0x001ee40000300800 */
[----:B------:R-:W-:Y:S01]  /*1b5e0*/  @!P6 IMAD.IADD R75, R75, 0x1, -R15 ;  /* 0x000000014b4be824 */ /* 0x000fe200078e0a0f */
[----:B----4-:R-:W-:Y:S01]  /*1b5f0*/  PRMT R53, RZ, 0x7610, R53 ;  /* 0x00007610ff357816 */ /* 0x010fe20000000035 */
[----:B------:R-:W0:Y:S01]  /*1b600*/  LDCU UR13, c[0x0][0x3b0] ;  /* 0x00007600ff0d77ac */ /* 0x000e220008000800 */
[----:B------:R-:W-:-:S02]  /*1b610*/  LEA.HI.X.SX32 R5, R6, R12, 0x1, P5 ;  /* 0x0000000c06057211 */ /* 0x000fc400028f0eff */
[----:B------:R-:W-:-:S03]  /*1b620*/  PRMT R46, RZ, 0x7610, R46 ;  /* 0x00007610ff2e7816 */ /* 0x000fc6000000002e */
[----:B------:R4:W4:Y:S01]  /*1b630*/  @P0 LDG.E.U8 R53, desc[UR20][R4.64] ;  /* 0x0000001404350981 */ /* 0x000922000c1e1100 */
[----:B--2---:R-:W-:-:S03]  /*1b640*/  ISETP.GE.AND P3, PT, R70, RZ, PT ;  /* 0x000000ff4600720c */ /* 0x004fc60003f66270 */
[----:B------:R-:W2:Y:S04]  /*1b650*/  LDL R70, [R1+0x2130] ;  /* 0x0021300001467983 */ /* 0x000ea80000100800 */
[----:B---3--:R3:W-:Y:S02]  /*1b660*/  STL [R1+0x1c10], R7 ;  /* 0x001c100701007387 */ /* 0x0087e40000100800 */
[C---:B---3--:R-:W-:Y:S02]  /*1b670*/  IADD3 R7, P6, PT, R3.reuse, R13, RZ ;  /* 0x0000000d03077210 */ /* 0x048fe40007fde0ff */
[----:B------:R-:W-:Y:S02]  /*1b680*/  STL [R1+0x10e0], R4 ;  /* 0x0010e00401007387 */ /* 0x000fe40000100800 */
[----:B------:R-:W-:-:S02]  /*1b690*/  LEA.HI.X.SX32 R3, R3, R12, 0x1, P6 ;  /* 0x0000000c03037211 */ /* 0x000fc400030f0eff */
[----:B------:R3:W-:Y:S01]  /*1b6a0*/  STL [R1+0x10e8], R7 ;  /* 0x0010e80701007387 */ /* 0x0007e20000100800 */
[----:B------:R-:W-:Y:S02]  /*1b6b0*/  @P0 IMAD.MOV.U32 R6, RZ, RZ, R7 ;  /* 0x000000ffff060224 */ /* 0x000fe400078e0007 */
[----:B---3--:R-:W-:-:S05]  /*1b6c0*/  @P0 IMAD.MOV.U32 R7, RZ, RZ, R3 ;  /* 0x000000ffff070224 */ /* 0x008fca00078e0003 */
[----:B------:R-:W3:Y:S01]  /*1b6d0*/  @P0 LDG.E.U8 R46, desc[UR20][R6.64] ;  /* 0x00000014062e0981 */ /* 0x000ee2000c1e1100 */
[----:B------:R-:W-:Y:S02]  /*1b6e0*/  ISETP.GT.U32.AND P4, PT, R15, R69, PT ;  /* 0x000000450f00720c */ /* 0x000fe40003f84070 */
[----:B------:R-:W-:-:S11]  /*1b6f0*/  ISETP.GE.AND P5, PT, R68, RZ, PT ;  /* 0x000000ff4400720c */ /* 0x000fd60003fa6270 */
[----:B------:R-:W-:Y:S01]  /*1b700*/  @!P4 IMAD.IADD R69, R69, 0x1, -R15 ;  /* 0x000000014545c824 */ /* 0x000fe200078e0a0f */
[C---:B------:R-:W-:Y:S02]  /*1b710*/  ISETP.GT.U32.AND P4, PT, R15.reuse, R64, PT ;  /* 0x000000400f00720c */ /* 0x040fe40003f84070 */
[----:B------:R-:W-:Y:S01]  /*1b720*/  ISETP.GT.U32.AND P6, PT, R15, R75, PT ;  /* 0x0000004b0f00720c */ /* 0x000fe20003fc4070 */
[----:B------:R-:W-:Y:S01]  /*1b730*/  STL [R1+0x10dc], R5 ;  /* 0x0010dc0501007387 */ /* 0x000fe20000100800 */
[----:B----4-:R-:W-:-:S03]  /*1b740*/  IMAD.MOV.U32 R4, RZ, RZ, R69 ;  /* 0x000000ffff047224 */ /* 0x010fc600078e0045 */
[----:B------:R4:W-:Y:S01]  /*1b750*/  STL [R1+0x10e4], R3 ;  /* 0x0010e40301007387 */ /* 0x0009e20000100800 */
[----:B------:R-:W-:-:S03]  /*1b760*/  @!P3 IMAD.MOV R4, RZ, RZ, -R4 ;  /* 0x000000ffff04b224 */ /* 0x000fc600078e0a04 */
[----:B------:R-:W3:Y:S02]  /*1b770*/  LDL.LU R6, [R1+0x10c] ;  /* 0x00010c0001067983 */ /* 0x000ee40000300800 */
[----:B------:R-:W-:Y:S02]  /*1b780*/  @!P4 IMAD.IADD R64, R64, 0x1, -R15 ;  /* 0x000000014040c824 */ /* 0x000fe400078e0a0f */
[----:B----4-:R-:W-:Y:S01]  /*1b790*/  IMAD.MOV.U32 R3, RZ, RZ, R71 ;  /* 0x000000ffff037224 */ /* 0x010fe200078e0047 */
[C---:B------:R-:W-:Y:S01]  /*1b7a0*/  SEL R5, R14.reuse, R4, !P1 ;  /* 0x000000040e057207 */ /* 0x040fe20004800000 */
[----:B------:R-:W-:Y:S01]  /*1b7b0*/  @!P6 IMAD.IADD R75, R75, 0x1, -R15 ;  /* 0x000000014b4be824 */ /* 0x000fe200078e0a0f */
[----:B------:R-:W4:Y:S01]  /*1b7c0*/  LDL.LU R7, [R1+0x110] ;  /* 0x0001100001077983 */ /* 0x000f220000300800 */
[----:B------:R-:W-:Y:S01]  /*1b7d0*/  @!P5 IMAD.MOV R3, RZ, RZ, -R3 ;  /* 0x000000ffff03d224 */ /* 0x000fe200078e0a03 */
[----:B------:R-:W-:Y:S01]  /*1b7e0*/  ISETP.GT.U32.AND P5, PT, R15, R64, PT ;  /* 0x000000400f00720c */ /* 0x000fe20003fa4070 */
[----:B------:R-:W-:Y:S01]  /*1b7f0*/  IMAD R5, R5, UR5, RZ ;  /* 0x0000000505057c24 */ /* 0x000fe2000f8e02ff */
[----:B------:R-:W4:Y:S01]  /*1b800*/  LDL R71, [R1+0x2148] ;  /* 0x0021480001477983 */ /* 0x000f220000100800 */
[----:B------:R-:W-:Y:S01]  /*1b810*/  PRMT R47, RZ, 0x7610, R47 ;  /* 0x00007610ff2f7816 */ /* 0x000fe2000000002f */
[----:B------:R-:W0:Y:S01]  /*1b820*/  LDCU UR5, c[0x0][0x3b0] ;  /* 0x00007600ff0577ac */ /* 0x000e220008000800 */
[----:B------:R-:W-:Y:S01]  /*1b830*/  SEL R4, R14, R3, !P1 ;  /* 0x000000030e047207 */ /* 0x000fe20004800000 */
[----:B------:R-:W-:-:S02]  /*1b840*/  IMAD.MOV.U32 R3, RZ, RZ, R75 ;  /* 0x000000ffff037224 */ /* 0x000fc400078e004b */
[----:B------:R-:W4:Y:S02]  /*1b850*/  LDL R75, [R1+0x2160] ;  /* 0x00216000014b7983 */ /* 0x000f240000100800 */
[----:B-1----:R-:W-:Y:S01]  /*1b860*/  IMAD R4, R4, UR6, RZ ;  /* 0x0000000604047c24 */ /* 0x002fe2000f8e02ff */
[----:B------:R-:W-:Y:S01]  /*1b870*/  PRMT R73, RZ, 0x7610, R73 ;  /* 0x00007610ff497816 */ /* 0x000fe20000000049 */
[----:B------:R1:W-:Y:S01]  /*1b880*/  STL [R1+0x1c0c], R53 ;  /* 0x001c0c3501007387 */ /* 0x0003e20000100800 */
[----:B------:R-:W-:Y:S01]  /*1b890*/  @!P5 IMAD.IADD R64, R64, 0x1, -R15 ;  /* 0x000000014040d824 */ /* 0x000fe200078e0a0f */
[----:B------:R-:W0:Y:S01]  /*1b8a0*/  LDCU UR6, c[0x0][0x3b0] ;  /* 0x00007600ff0677ac */ /* 0x000e220008000800 */
[C---:B------:R-:W-:Y:S01]  /*1b8b0*/  IADD3 R69, P5, PT, R4.reuse, R13, RZ ;  /* 0x0000000d04457210 */ /* 0x040fe20007fbe0ff */
[----:B-1----:R-:W4:Y:S03]  /*1b8c0*/  LDL.LU R53, [R1+0x11c] ;  /* 0x00011c0001357983 */ /* 0x002f260000300800 */
[----:B------:R-:W-:-:S02]  /*1b8d0*/  LEA.HI.X.SX32 R68, R4, R12, 0x1, P5 ;  /* 0x0000000c04447211 */ /* 0x000fc400028f0eff */
[----:B--2---:R-:W-:-:S13]  /*1b8e0*/  ISETP.GE.AND P3, PT, R70, RZ, PT ;  /* 0x000000ff4600720c */ /* 0x004fda0003f66270 */
[----:B------:R-:W-:Y:S01]  /*1b8f0*/  @!P3 IMAD.MOV R3, RZ, RZ, -R3 ;  /* 0x000000ffff03b224 */ /* 0x000fe200078e0a03 */
[----:B---3--:R1:W-:Y:S02]  /*1b900*/  STL [R1+0x1c08], R46 ;  /* 0x001c082e01007387 */ /* 0x0083e40000100800 */
[----:B-1----:R-:W-:-:S04]  /*1b910*/  IADD3 R46, P3, PT, R5, R13, RZ ;  /* 0x0000000d052e7210 */ /* 0x002fc80007f7e0ff */
[----:B------:R-:W-:Y:S01]  /*1b920*/  LEA.HI.X.SX32 R5, R5, R12, 0x1, P3 ;  /* 0x0000000c05057211 */ /* 0x000fe200018f0eff */
[----:B------:R-:W-:-:S05]  /*1b930*/  @P0 IMAD.MOV.U32 R4, RZ, RZ, R46 ;  /* 0x000000ffff040224 */ /* 0x000fca00078e002e */
[----:B------:R1:W2:Y:S04]  /*1b940*/  @P0 LDG.E.U8 R47, desc[UR20][R4.64] ;  /* 0x00000014042f0981 */ /* 0x0002a8000c1e1100 */
[----:B------:R-:W-:Y:S04]  /*1b950*/  STL [R1+0x10f0], R46 ;  /* 0x0010f02e01007387 */ /* 0x000fe80000100800 */
[----:B------:R-:W-:Y:S01]  /*1b960*/  STL [R1+0x10f8], R69 ;  /* 0x0010f84501007387 */ /* 0x000fe20000100800 */
[----:B-1----:R-:W-:-:S03]  /*1b970*/  @P0 IMAD.MOV.U32 R4, RZ, RZ, R69 ;  /* 0x000000ffff040224 */ /* 0x002fc600078e0045 */
[----:B------:R1:W-:Y:S01]  /*1b980*/  STL [R1+0x10ec], R5 ;  /* 0x0010ec0501007387 */ /* 0x0003e20000100800 */
[----:B----4-:R-:W-:-:S03]  /*1b990*/  ISETP.GE.AND P3, PT, R71, RZ, PT ;  /* 0x000000ff4700720c */ /* 0x010fc60003f66270 */
[----:B------:R-:W3:Y:S01]  /*1b9a0*/  LDL R71, [R1+0x2178] ;  /* 0x0021780001477983 */ /* 0x000ee20000100800 */
[----:B-1----:R-:W-:-:S03]  /*1b9b0*/  @P0 IMAD.MOV.U32 R5, RZ, RZ, R68 ;  /* 0x000000ffff050224 */ /* 0x002fc600078e0044 */
[----:B------:R-:W4:Y:S04]  /*1b9c0*/  LDL.LU R70, [R1+0x118] ;  /* 0x0001180001467983 */ /* 0x000f280000300800 */
[----:B------:R-:W3:Y:S04]  /*1b9d0*/  LDL.LU R46, [R1+0x29fc] ;  /* 0x0029fc00012e7983 */ /* 0x000ee80000300800 */
[----:B------:R-:W-:Y:S04]  /*1b9e0*/  STL [R1+0x10f4], R68 ;  /* 0x0010f44401007387 */ /* 0x000fe80000100800 */
[----:B------:R1:W3:Y:S04]  /*1b9f0*/  @P0 LDG.E.U8 R73, desc[UR20][R4.64] ;  /* 0x0000001404490981 */ /* 0x0002e8000c1e1100 */
[----:B--2---:R2:W-:Y:S04]  /*1ba00*/  STL [R1+0x1c04], R47 ;  /* 0x001c042f01007387 */ /* 0x0045e80000100800 */
[----:B--2---:R-:W2:Y:S04]  /*1ba10*/  LDL.LU R47, [R1+0x29f8] ;  /* 0x0029f800012f7983 */ /* 0x004ea80000300800 */
[----:B------:R-:W2:Y:S04]  /*1ba20*/  LDL.LU R68, [R1+0x29f4] ;  /* 0x0029f40001447983 */ /* 0x000ea80000300800 */
[----:B------:R-:W2:Y:S01]  /*1ba30*/  LDL.LU R69, [R1+0x29f0] ;  /* 0x0029f00001457983 */ /* 0x000ea20000300800 */
[----:B------:R-:W-:-:S02]  /*1ba40*/  ISETP.GT.U32.AND P4, PT, R15, R6, PT ;  /* 0x000000060f00720c */ /* 0x000fc40003f84070 */
[----:B------:R-:W-:Y:S02]  /*1ba50*/  ISETP.GT.U32.AND P6, PT, R15, R7, PT ;  /* 0x000000070f00720c */ /* 0x000fe40003fc4070 */
[----:B------:R-:W-:-:S09]  /*1ba60*/  SEL R3, R14, R3, !P1 ;  /* 0x000000030e037207 */ /* 0x000fd20004800000 */
[----:B------:R-:W-:-:S05]  /*1ba70*/  @!P4 IMAD.IADD R6, R6, 0x1, -R15 ;  /* 0x000000010606c824 */ /* 0x000fca00078e0a0f */
[----:B------:R-:W-:Y:S01]  /*1ba80*/  ISETP.GT.U32.AND P5, PT, R15, R6, PT ;  /* 0x000000060f00720c */ /* 0x000fe20003fa4070 */
[----:B0-----:R-:W-:Y:S02]  /*1ba90*/  IMAD R3, R3, UR13, RZ ;  /* 0x0000000d03037c24 */ /* 0x001fe4000f8e02ff */
[----:B-1----:R-:W-:Y:S02]  /*1baa0*/  IMAD.MOV.U32 R4, RZ, RZ, R64 ;  /* 0x000000ffff047224 */ /* 0x002fe400078e0040 */
[--C-:B------:R-:W-:Y:S01]  /*1bab0*/  @!P6 IMAD.IADD R7, R7, 0x1, -R15.reuse ;  /* 0x000000010707e824 */ /* 0x100fe200078e0a0f */
[----:B------:R-:W-:Y:S01]  /*1bac0*/  IADD3 R5, P6, PT, R3, R13, RZ ;  /* 0x0000000d03057210 */ /* 0x000fe20007fde0ff */
[----:B------:R-:W-:Y:S01]  /*1bad0*/  @!P3 IMAD.MOV R4, RZ, RZ, -R4 ;  /* 0x000000ffff04b224 */ /* 0x000fe200078e0a04 */
[----:B------:R-:W-:Y:S01]  /*1bae0*/  ISETP.GE.AND P4, PT, R75, RZ, PT ;  /* 0x000000ff4b00720c */ /* 0x000fe20003f86270 */
[----:B---3--:R0:W-:Y:S01]  /*1baf0*/  STL [R1+0x1c00], R73 ;  /* 0x001c004901007387 */ /* 0x0081e20000100800 */
[----:B------:R-:W-:Y:S01]  /*1bb00*/  LEA.HI.X.SX32 R75, R3, R12, 0x1, P6 ;  /* 0x0000000c034b7211 */ /* 0x000fe200030f0eff */
[----:B------:R-:W1:Y:S02]  /*1bb10*/  LDCU UR13, c[0x0][0x3b0] ;  /* 0x00007600ff0d77ac */ /* 0x000e640008000800 */
[----:B------:R-:W-:-:S04]  /*1bb20*/  @!P5 IMAD.IADD R6, R6, 0x1, -R15 ;  /* 0x000000010606d824 */ /* 0x000fc800078e0a0f */
[----:B------:R-:W-:Y:S01]  /*1bb30*/  IMAD.MOV.U32 R3, RZ, RZ, R6 ;  /* 0x000000ffff037224 */ /* 0x000fe200078e0006 */
[----:B------:R-:W-:Y:S01]  /*1bb40*/  SEL R6, R14, R4, !P1 ;  /* 0x000000040e067207 */ /* 0x000fe20004800000 */
[----:B0-----:R-:W3:Y:S01]  /*1bb50*/  LDL.LU R73, [R1+0x29ec] ;  /* 0x0029ec0001497983 */ /* 0x001ee20000300800 */
[----:B------:R-:W-:-:S03]  /*1bb60*/  @P0 IMAD.MOV.U32 R4, RZ, RZ, R5 ;  /* 0x000000ffff040224 */ /* 0x000fc600078e0005 */
[----:B------:R-:W3:Y:S04]  /*1bb70*/  LDL.LU R64, [R1+0x114] ;  /* 0x0001140001407983 */ /* 0x000ee80000300800 */
[----:B------:R0:W-:Y:S02]  /*1bb80*/  STL [R1+0x1100], R5 ;  /* 0x0011000501007387 */ /* 0x0001e40000100800 */
[----:B0-----:R-:W-:Y:S01]  /*1bb90*/  @P0 IMAD.MOV.U32 R5, RZ, RZ, R75 ;  /* 0x000000ffff050224 */ /* 0x001fe200078e004b */
[----:B--2---:R-:W-:-:S06]  /*1bba0*/  PRMT R69, RZ, 0x7610, R69 ;  /* 0x00007610ff457816 */ /* 0x004fcc0000000045 */
[----:B------:R0:W2:Y:S01]  /*1bbb0*/  @P0 LDG.E.U8 R69, desc[UR20][R4.64] ;  /* 0x0000001404450981 */ /* 0x0000a2000c1e1100 */
[----:B------:R-:W-:Y:S01]  /*1bbc0*/  ISETP.GT.U32.AND P3, PT, R15, R7, PT ;  /* 0x000000070f00720c */ /* 0x000fe20003f64070 */
[----:B------:R-:W-:Y:S02]  /*1bbd0*/  @!P4 IMAD.MOV R3, RZ, RZ, -R3 ;  /* 0x000000ffff03c224 */ /* 0x000fe400078e0a03 */
[----:B------:R-:W-:Y:S01]  /*1bbe0*/  IMAD R6, R6, UR5, RZ ;  /* 0x0000000506067c24 */ /* 0x000fe2000f8e02ff */
[----:B------:R1:W-:Y:S01]  /*1bbf0*/  STL [R1+0x10fc], R75 ;  /* 0x0010fc4b01007387 */ /* 0x0003e20000100800 */
[----:B------:R-:W-:Y:S01]  /*1bc00*/  ISETP.GE.AND P5, PT, R71, RZ, PT ;  /* 0x000000ff4700720c */ /* 0x000fe20003fa6270 */
[----:B------:R-:W2:Y:S01]  /*1bc10*/  LDCU UR5, c[0x0][0x3b0] ;  /* 0x00007600ff0577ac */ /* 0x000ea20008000800 */
[----:B0-----:R-:W-:-:S06]  /*1bc20*/  SEL R4, R14, R3, !P1 ;  /* 0x000000030e047207 */ /* 0x001fcc0004800000 */
[----:B------:R-:W-:Y:S01]  /*1bc30*/  @!P3 IMAD.IADD R7, R7, 0x1, -R15 ;  /* 0x000000010707b824 */ /* 0x000fe200078e0a0f */
[----:B------:R-:W-:Y:S01]  /*1bc40*/  IADD3 R5, P3, PT, R6, R13, RZ ;  /* 0x0000000d06057210 */ /* 0x000fe20007f7e0ff */
[----:B-1----:R-:W3:Y:S02]  /*1bc50*/  LDL.LU R75, [R1+0x29e8] ;  /* 0x0029e800014b7983 */ /* 0x002ee40000300800 */
[----:B------:R-:W-:Y:S02]  /*1bc60*/  IMAD.MOV.U32 R3, RZ, RZ, R7 ;  /* 0x000000ffff037224 */ /* 0x000fe400078e0007 */
[----:B------:R-:W-:Y:S01]  /*1bc70*/  IMAD R7, R4, UR6, RZ ;  /* 0x0000000604077c24 */ /* 0x000fe2000f8e02ff */
[----:B------:R-:W-:Y:S02]  /*1bc80*/  LEA.HI.X.SX32 R4, R6, R12, 0x1, P3 ;  /* 0x0000000c06047211 */ /* 0x000fe400018f0eff */
[----:B------:R-:W-:Y:S01]  /*1bc90*/  PRMT R68, RZ, 0x7610, R68 ;  /* 0x00007610ff447816 */ /* 0x000fe20000000044 */
[----:B--2---:R0:W-:Y:S01]  /*1bca0*/  STL [R1+0x1bfc], R69 ;  /* 0x001bfc4501007387 */ /* 0x0041e20000100800 */
[----:B------:R-:W-:-:S02]  /*1bcb0*/  ISETP.GT.U32.AND P6, PT, R15, R53, PT ;  /* 0x000000350f00720c */ /* 0x000fc40003fc4070 */
[----:B---3--:R-:W-:Y:S01]  /*1bcc0*/  PRMT R75, RZ, 0x7610, R75 ;  /* 0x00007610ff4b7816 */ /* 0x008fe2000000004b */
[----:B0-----:R-:W2:Y:S01]  /*1bcd0*/  LDL.LU R69, [R1+0x120] ;  /* 0x0001200001457983 */ /* 0x001ea20000300800 */
[----:B------:R-:W-:Y:S01]  /*1bce0*/  @!P5 IMAD.MOV R3, RZ, RZ, -R3 ;  /* 0x000000ffff03d224 */ /* 0x000fe200078e0a03 */
[----:B------:R-:W-:Y:S01]  /*1bcf0*/  PRMT R73, RZ, 0x7610, R73 ;  /* 0x00007610ff497816 */ /* 0x000fe20000000049 */
[----:B------:R-:W0:Y:S01]  /*1bd00*/  LDCU UR6, c[0x0][0x3b0] ;  /* 0x00007600ff0677ac */ /* 0x000e220008000800 */
[----:B------:R-:W3:Y:S04]  /*1bd10*/  LDL.LU R71, [R1+0x124] ;  /* 0x0001240001477983 */ /* 0x000ee80000300800 */
[----:B------:R1:W-:Y:S04]  /*1bd20*/  STL [R1+0x1108], R5 ;  /* 0x0011080501007387 */ /* 0x0003e80000100800 */
[----:B------:R0:W-:Y:S01]  /*1bd30*/  STL [R1+0x1104], R4 ;  /* 0x0011040401007387 */ /* 0x0001e20000100800 */
[----:B-1----:R-:W-:-:S04]  /*1bd40*/  @P0 LOP3.LUT R5, R5, R4, RZ, 0x3c, !PT ;  /* 0x0000000405050212 */ /* 0x002fc800078e3cff */
[----:B0-----:R-:W-:-:S04]  /*1bd50*/  @P0 LOP3.LUT R4, R5, R4, RZ, 0x3c, !PT ;  /* 0x0000000405040212 */ /* 0x001fc800078e3cff */
[----:B------:R-:W-:-:S05]  /*1bd60*/  @P0 LOP3.LUT R5, R5, R4, RZ, 0x3c, !PT ;  /* 0x0000000405050212 */ /* 0x000fca00078e3cff */
[----:B------:R0:W2:Y:S04]  /*1bd70*/  @P0 LDG.E.U8 R68, desc[UR20][R4.64] ;  /* 0x0000001404440981 */ /* 0x0000a8000c1e1100 */
[----:B------:R-:W2:Y:S01]  /*1bd80*/  LDL R4, [R1+0x2190] ;  /* 0x0021900001047983 */ /* 0x000ea20000100800 */
[----:B------:R-:W-:Y:S01]  /*1bd90*/  @!P6 IMAD.IADD R53, R53, 0x1, -R15 ;  /* 0x000000013535e824 */ /* 0x000fe200078e0a0f */
[----:B------:R-:W-:-:S04]  /*1bda0*/  IADD3 R6, P6, PT, R7, R13, RZ ;  /* 0x0000000d07067210 */ /* 0x000fc80007fde0ff */
[----:B0-----:R-:W-:Y:S02]  /*1bdb0*/  LEA.HI.X.SX32 R5, R7, R12, 0x1, P6 ;  /* 0x0000000c07057211 */ /* 0x001fe400030f0eff */
[C---:B------:R-:W-:Y:S02]  /*1bdc0*/  ISETP.GT.U32.AND P5, PT, R15.reuse, R64, PT ;  /* 0x000000400f00720c */ /* 0x040fe40003fa4070 */
[----:B------:R-:W-:Y:S02]  /*1bdd0*/  ISETP.GT.U32.AND P3, PT, R15, R53, PT ;  /* 0x000000350f00720c */ /* 0x000fe40003f64070 */
[----:B--2---:R-:W-:Y:S01]  /*1bde0*/  ISETP.GE.AND P6, PT, R4, RZ, PT ;  /* 0x000000ff0400720c */ /* 0x004fe20003fc6270 */
[----:B------:R-:W-:-:S05]  /*1bdf0*/  @P0 IMAD.MOV.U32 R4, RZ, RZ, R6 ;  /* 0x000000ffff040224 */ /* 0x000fca00078e0006 */
[----:B------:R0:W2:Y:S01]  /*1be00*/  @P0 LDG.E.U8 R75, desc[UR20][R4.64] ;  /* 0x00000014044b0981 */ /* 0x0000a2000c1e1100 */
[----:B------:R-:W-:-:S03]  /*1be10*/  SEL R3, R14, R3, !P1 ;  /* 0x000000030e037207 */ /* 0x000fc60004800000 */
[----:B------:R1:W-:Y:S01]  /*1be20*/  STL [R1+0x1bf8], R68 ;  /* 0x001bf84401007387 */ /* 0x0003e20000100800 */
[--C-:B------:R-:W-:Y:S02]  /*1be30*/  @!P5 IMAD.IADD R64, R64, 0x1, -R15.reuse ;  /* 0x000000014040d824 */ /* 0x100fe400078e0a0f */
[----:B0-----:R-:W-:Y:S01]  /*1be40*/  IMAD R4, R3, UR13, RZ ;  /* 0x0000000d03047c24 */ /* 0x001fe2000f8e02ff */
[----:B----4-:R-:W-:Y:S01]  /*1be50*/  ISETP.GT.U32.AND P4, PT, R15, R70, PT ;  /* 0x000000460f00720c */ /* 0x010fe20003f84070 */
[----:B------:R-:W-:Y:S01]  /*1be60*/  @!P3 IMAD.IADD R53, R53, 0x1, -R15 ;  /* 0x000000013535b824 */ /* 0x000fe200078e0a0f */
[----:B------:R-:W-:Y:S01]  /*1be70*/  PRMT R7, RZ, 0x7610, R7 ;  /* 0x00007610ff077816 */ /* 0x000fe20000000007 */
[----:B-1----:R-:W4:Y:S01]  /*1be80*/  LDL R68, [R1+0x2144] ;  /* 0x0021440001447983 */ /* 0x002f220000100800 */
[----:B------:R-:W0:Y:S03]  /*1be90*/  LDCU UR13, c[0x0][0x3b0] ;  /* 0x00007600ff0d77ac */ /* 0x000e260008000800 */
[----:B------:R1:W-:Y:S04]  /*1bea0*/  STL [R1+0x1110], R6 ;  /* 0x0011100601007387 */ /* 0x0003e80000100800 */
[----:B------:R3:W-:Y:S01]  /*1beb0*/  STL [R1+0x110c], R5 ;  /* 0x00110c0501007387 */ /* 0x0007e20000100800 */
[----:B------:R-:W-:-:S03]  /*1bec0*/  IMAD.MOV.U32 R3, RZ, RZ, R53 ;  /* 0x000000ffff037224 */ /* 0x000fc600078e0035 */
[----:B-1----:R-:W4:Y:S01]  /*1bed0*/  LDL R6, [R1+0x215c] ;  /* 0x00215c0001067983 */ /* 0x002f220000100800 */
[----:B---3--:R-:W-:-:S04]  /*1bee0*/  IADD3 R5, P5, PT, R4, R13, RZ ;  /* 0x0000000d04057210 */ /* 0x008fc80007fbe0ff */
[----:B------:R-:W-:Y:S01]  /*1bef0*/  LEA.HI.X.SX32 R4, R4, R12, 0x1, P5 ;  /* 0x0000000c04047211 */ /* 0x000fe200028f0eff */
[----:B--2---:R1:W-:Y:S04]  /*1bf00*/  STL [R1+0x1bb0], R75 ;  /* 0x001bb04b01007387 */ /* 0x0043e80000100800 */
[----:B-1----:R-:W2:Y:S04]  /*1bf10*/  LDL.LU R75, [R1+0x12c] ;  /* 0x00012c00014b7983 */ /* 0x002ea80000300800 */
[----:B------:R-:W3:Y:S04]  /*1bf20*/  LDL.LU R53, [R1+0x29e4] ;  /* 0x0029e40001357983 */ /* 0x000ee80000300800 */
[----:B------:R1:W-:Y:S04]  /*1bf30*/  STL [R1+0x1118], R5 ;  /* 0x0011180501007387 */ /* 0x0003e80000100800 */
[----:B------:R0:W-:Y:S01]  /*1bf40*/  STL [R1+0x1114], R4 ;  /* 0x0011140401007387 */ /* 0x0001e20000100800 */
[----:B-1----:R-:W-:-:S04]  /*1bf50*/  @P0 LOP3.LUT R5, R5, R4, RZ, 0x3c, !PT ;  /* 0x0000000405050212 */ /* 0x002fc800078e3cff */
[----:B0-----:R-:W-:-:S04]  /*1bf60*/  @P0 LOP3.LUT R4, R5, R4, RZ, 0x3c, !PT ;  /* 0x0000000405040212 */ /* 0x001fc800078e3cff */
[----:B------:R-:W-:-:S05]  /*1bf70*/  @P0 LOP3.LUT R5, R5, R4, RZ, 0x3c, !PT ;  /* 0x0000000405050212 */ /* 0x000fca00078e3cff */
[----:B------:R0:W2:Y:S01]  /*1bf80*/  @P0 LDG.E.U8 R73, desc[UR20][R4.64] ;  /* 0x0000001404490981 */ /* 0x0000a2000c1e1100 */
[----:B------:R-:W-:-:S05]  /*1bf90*/  @!P4 IMAD.IADD R70, R70, 0x1, -R15 ;  /* 0x000000014646c824 */ /* 0x000fca00078e0a0f */
[C---:B------:R-:W-:Y:S01]  /*1bfa0*/  ISETP.GT.U32.AND P4, PT, R15.reuse, R70, PT ;  /* 0x000000460f00720c */ /* 0x040fe20003f84070 */
[----:B------:R-:W-:Y:S01]  /*1bfb0*/  @!P6 IMAD.MOV R3, RZ, RZ, -R3 ;  /* 0x000000ffff03e224 */ /* 0x000fe200078e0a03 */
[C---:B------:R-:W-:Y:S02]  /*1bfc0*/  ISETP.GT.U32.AND P5, PT, R15.reuse, R71, PT ;  /* 0x000000470f00720c */ /* 0x040fe40003fa4070 */
[----:B------:R-:W-:Y:S02]  /*1bfd0*/  ISETP.GT.U32.AND P3, PT, R15, R64, PT ;  /* 0x000000400f00720c */ /* 0x000fe40003f64070 */
[----:B------:R-:W-:-:S07]  /*1bfe0*/  SEL R3, R14, R3, !P1 ;  /* 0x000000030e037207 */ /* 0x000fce0004800000 */
[--C-:B------:R-:W-:Y:S01]  /*1bff0*/  @!P4 IMAD.IADD R70, R70, 0x1, -R15.reuse ;  /* 0x000000014646c824 */ /* 0x100fe200078e0a0f */
[----:B----4-:R-:W-:Y:S01]  /*1c000*/  ISETP.GE.AND P4, PT, R68, RZ, PT ;  /* 0x000000ff4400720c */ /* 0x010fe20003f86270 */
[----:B0-----:R-:W-:Y:S01]  /*1c010*/  IMAD R5, R3, UR5, RZ ;  /* 0x0000000503057c24 */ /* 0x001fe2000f8e02ff */
[----:B------:R-:W4:Y:S01]  /*1c020*/  LDL.LU R68, [R1+0x128] ;  /* 0x0001280001447983 */ /* 0x000f220000300800 */
[----:B------:R-:W-:Y:S01]  /*1c030*/  IMAD.MOV.U32 R4, RZ, RZ, R70 ;  /* 0x000000ffff047224 */ /* 0x000fe200078e0046 */
[----:B------:R-:W-:Y:S01]  /*1c040*/  ISETP.GT.U32.AND P6, PT, R15, R69, PT ;  /* 0x000000450f00720c */ /* 0x000fe20003fc4070 */
        /* <DEDUP_REMOVED lines=9> */
[----:B------:R1:W4:Y:S04]  /*1c0e0*/  @P0 LDG.E.U8 R7, desc[UR20][R4.64] ;  /* 0x0000001404070981 */ /* 0x000328000c1e1100 */
[----:B--2---:R2:W-:Y:S04]  /*1c0f0*/  STL [R1+0x1bf0], R73 ;  /* 0x001bf04901007387 */ /* 0x0045e80000100800 */
[----:B--2---:R-:W2:Y:S01]  /*1c100*/  LDL R73, [R1+0x2174] ;  /* 0x0021740001497983 */ /* 0x004ea20000100800 */
[----:B------:R-:W-:Y:S02]  /*1c110*/  IMAD.MOV.U32 R3, RZ, RZ, R64 ;  /* 0x000000ffff037224 */ /* 0x000fe400078e0040 */
[----:B------:R-:W-:Y:S01]  /*1c120*/  @!P6 IMAD.IADD R69, R69, 0x1, -R15 ;  /* 0x000000014545e824 */ /* 0x000fe200078e0a0f */
[C---:B------:R-:W-:Y:S01]  /*1c130*/  ISETP.GT.U32.AND P6, PT, R15.reuse, R75, PT ;  /* 0x0000004b0f00720c */ /* 0x040fe20003fc4070 */
[----:B------:R-:W-:Y:S01]  /*1c140*/  @!P3 IMAD.MOV R3, RZ, RZ, -R3 ;  /* 0x000000ffff03b224 */ /* 0x000fe200078e0a03 */
[----:B------:R-:W4:Y:S01]  /*1c150*/  LDL R64, [R1+0x218c] ;  /* 0x00218c0001407983 */ /* 0x000f220000100800 */
[----:B------:R-:W-:-:S03]  /*1c160*/  ISETP.GT.U32.AND P5, PT, R15, R71, PT ;  /* 0x000000470f00720c */ /* 0x000fc60003fa4070 */
[----:B------:R-:W-:Y:S01]  /*1c170*/  SEL R3, R14, R3, !P1 ;  /* 0x000000030e037207 */ /* 0x000fe20004800000 */
[----:B------:R0:W-:Y:S01]  /*1c180*/  STL [R1+0x1120], R70 ;  /* 0x0011204601007387 */ /* 0x0001e20000100800 */
[----:B------:R-:W-:Y:S01]  /*1c190*/  IMAD R6, R6, UR6, RZ ;  /* 0x0000000606067c24 */ /* 0x000fe2000f8e02ff */
[----:B---3--:R-:W-:Y:S01]  /*1c1a0*/  PRMT R53, RZ, 0x7610, R53 ;  /* 0x00007610ff357816 */ /* 0x008fe20000000035 */
[----:B------:R-:W3:Y:S01]  /*1c1b0*/  LDCU UR6, c[0x0][0x3b0] ;  /* 0x00007600ff0677ac */ /* 0x000ee20008000800 */
[----:B------:R-:W-:Y:S01]  /*1c1c0*/  IMAD R3, R3, UR13, RZ ;  /* 0x0000000d03037c24 */ /* 0x000fe2000f8e02ff */
[----:B------:R1:W-:Y:S01]  /*1c1d0*/  STL [R1+0x111c], R5 ;  /* 0x00111c0501007387 */ /* 0x0003e20000100800 */
[--C-:B------:R-:W-:Y:S01]  /*1c1e0*/  @!P6 IMAD.IADD R75, R75, 0x1, -R15.reuse ;  /* 0x000000014b4be824 */ /* 0x100fe200078e0a0f */
[----:B------:R-:W-:Y:S01]  /*1c1f0*/  PRMT R46, RZ, 0x7610, R46 ;  /* 0x00007610ff2e7816 */ /* 0x000fe2000000002e */
[----:B------:R-:W2:Y:S01]  /*1c200*/  LDCU UR13, c[0x0][0x3b0] ;  /* 0x00007600ff0d77ac */ /* 0x000ea20008000800 */
[----:B0-----:R-:W3:Y:S01]  /*1c210*/  LDL.LU R70, [R1+0x29e0] ;  /* 0x0029e00001467983 */ /* 0x001ee20000300800 */
[----:B------:R-:W-:Y:S01]  /*1c220*/  @!P5 IMAD.IADD R71, R71, 0x1, -R15 ;  /* 0x000000014747d824 */ /* 0x000fe200078e0a0f */
[----:B-1----:R-:W-:-:S04]  /*1c230*/  IADD3 R4, P5, PT, R6, R13, RZ ;  /* 0x0000000d06047210 */ /* 0x002fc80007fbe0ff */
[----:B------:R-:W-:-:S05]  /*1c240*/  LEA.HI.X.SX32 R5, R6, R12, 0x1, P5 ;  /* 0x0000000c06057211 */ /* 0x000fca00028f0eff */
[----:B------:R0:W3:Y:S01]  /*1c250*/  @P0 LDG.E.U8 R53, desc[UR20][R4.64] ;  /* 0x0000001404350981 */ /* 0x0000e2000c1e1100 */
[----:B--2---:R-:W-:-:S03]  /*1c260*/  ISETP.GE.AND P3, PT, R73, RZ, PT ;  /* 0x000000ff4900720c */ /* 0x004fc60003f66270 */
[----:B------:R-:W2:Y:S04]  /*1c270*/  LDL R73, [R1+0x21a4] ;  /* 0x0021a40001497983 */ /* 0x000ea80000100800 */
[----:B----4-:R1:W-:Y:S02]  /*1c280*/  STL [R1+0x1bec], R7 ;  /* 0x001bec0701007387 */ /* 0x0103e40000100800 */
[C---:B-1----:R-:W-:Y:S02]  /*1c290*/  IADD3 R7, P6, PT, R3.reuse, R13, RZ ;  /* 0x0000000d03077210 */ /* 0x042fe40007fde0ff */
[----:B------:R-:W-:Y:S02]  /*1c2a0*/  STL [R1+0x1128], R4 ;  /* 0x0011280401007387 */ /* 0x000fe40000100800 */
[----:B------:R-:W-:-:S02]  /*1c2b0*/  LEA.HI.X.SX32 R3, R3, R12, 0x1, P6 ;  /* 0x0000000c03037211 */ /* 0x000fc400030f0eff */
[----:B------:R1:W-:Y:S01]  /*1c2c0*/  STL [R1+0x1130], R7 ;  /* 0x0011300701007387 */ /* 0x0003e20000100800 */
[----:B------:R-:W-:Y:S02]  /*1c2d0*/  @P0 IMAD.MOV.U32 R6, RZ, RZ, R7 ;  /* 0x000000ffff060224 */ /* 0x000fe400078e0007 */
[----:B-1----:R-:W-:-:S05]  /*1c2e0*/  @P0 IMAD.MOV.U32 R7, RZ, RZ, R3 ;  /* 0x000000ffff070224 */ /* 0x002fca00078e0003 */
[----:B------:R-:W4:Y:S01]  /*1c2f0*/  @P0 LDG.E.U8 R46, desc[UR20][R6.64] ;  /* 0x00000014062e0981 */ /* 0x000f22000c1e1100 */
[----:B------:R-:W-:Y:S02]  /*1c300*/  ISETP.GT.U32.AND P4, PT, R15, R69, PT ;  /* 0x000000450f00720c */ /* 0x000fe40003f84070 */
[----:B------:R-:W-:-:S11]  /*1c310*/  ISETP.GE.AND P5, PT, R64, RZ, PT ;  /* 0x000000ff4000720c */ /* 0x000fd60003fa6270 */
[----:B------:R-:W-:Y:S01]  /*1c320*/  @!P4 IMAD.IADD R69, R69, 0x1, -R15 ;  /* 0x000000014545c824 */ /* 0x000fe200078e0a0f */
[C---:B------:R-:W-:Y:S02]  /*1c330*/  ISETP.GT.U32.AND P4, PT, R15.reuse, R68, PT ;  /* 0x000000440f00720c */ /* 0x040fe40003f84070 */
[----:B------:R-:W-:Y:S01]  /*1c340*/  ISETP.GT.U32.AND P6, PT, R15, R75, PT ;  /* 0x0000004b0f00720c */ /* 0x000fe20003fc4070 */
[----:B------:R-:W-:Y:S01]  /*1c350*/  STL [R1+0x1124], R5 ;  /* 0x0011240501007387 */ /* 0x000fe20000100800 */
[----:B0-----:R-:W-:-:S03]  /*1c360*/  IMAD.MOV.U32 R4, RZ, RZ, R69 ;  /* 0x000000ffff047224 */ /* 0x001fc600078e0045 */
[----:B------:R0:W-:Y:S01]  /*1c370*/  STL [R1+0x112c], R3 ;  /* 0x00112c0301007387 */ /* 0x0001e20000100800 */
[----:B------:R-:W-:-:S03]  /*1c380*/  @!P3 IMAD.MOV R4, RZ, RZ, -R4 ;  /* 0x000000ffff04b224 */ /* 0x000fc600078e0a04 */
[----:B------:R-:W4:Y:S02]  /*1c390*/  LDL.LU R6, [R1+0x130] ;  /* 0x0001300001067983 */ /* 0x000f240000300800 */
[----:B------:R-:W-:Y:S02]  /*1c3a0*/  @!P4 IMAD.IADD R68, R68, 0x1, -R15 ;  /* 0x000000014444c824 */ /* 0x000fe400078e0a0f */
[----:B0-----:R-:W-:Y:S01]  /*1c3b0*/  IMAD.MOV.U32 R3, RZ, RZ, R71 ;  /* 0x000000ffff037224 */ /* 0x001fe200078e0047 */
        /* <DEDUP_REMOVED lines=12> */
[----:B---3--:R-:W-:Y:S01]  /*1c480*/  IMAD R4, R4, UR6, RZ ;  /* 0x0000000604047c24 */ /* 0x008fe2000f8e02ff */
[----:B------:R-:W-:Y:S01]  /*1c490*/  PRMT R70, RZ, 0x7610, R70 ;  /* 0x00007610ff467816 */ /* 0x000fe20000000046 */
[----:B------:R1:W-:Y:S01]  /*1c4a0*/  STL [R1+0x1be8], R53 ;  /* 0x001be83501007387 */ /* 0x0003e20000100800 */
[----:B------:R-:W-:Y:S01]  /*1c4b0*/  @!P5 IMAD.IADD R68, R68, 0x1, -R15 ;  /* 0x000000014444d824 */ /* 0x000fe200078e0a0f */
[----:B------:R-:W3:Y:S01]  /*1c4c0*/  LDCU UR6, c[0x0][0x3b0] ;  /* 0x00007600ff0677ac */ /* 0x000ee20008000800 */
[C---:B------:R-:W-:Y:S01]  /*1c4d0*/  IADD3 R69, P5, PT, R4.reuse, R13, RZ ;  /* 0x0000000d04457210 */ /* 0x040fe20007fbe0ff */
[----:B-1----:R-:W3:Y:S03]  /*1c4e0*/  LDL.LU R53, [R1+0x13c] ;  /* 0x00013c0001357983 */ /* 0x002ee60000300800 */
[----:B------:R-:W-:-:S02]  /*1c4f0*/  LEA.HI.X.SX32 R64, R4, R12, 0x1, P5 ;  /* 0x0000000c04407211 */ /* 0x000fc400028f0eff */
[----:B--2---:R-:W-:-:S13]  /*1c500*/  ISETP.GE.AND P3, PT, R73, RZ, PT ;  /* 0x000000ff4900720c */ /* 0x004fda0003f66270 */
[----:B------:R-:W-:Y:S01]  /*1c510*/  @!P3 IMAD.MOV R3, RZ, RZ, -R3 ;  /* 0x000000ffff03b224 */ /* 0x000fe200078e0a03 */
[----:B----4-:R1:W-:Y:S02]  /*1c520*/  STL [R1+0x1be4], R46 ;  /* 0x001be42e01007387 */ /* 0x0103e40000100800 */
[----:B-1----:R-:W-:-:S04]  /*1c530*/  IADD3 R46, P3, PT, R5, R13, RZ ;  /* 0x0000000d052e7210 */ /* 0x002fc80007f7e0ff */
[----:B------:R-:W-:Y:S01]  /*1c540*/  LEA.HI.X.SX32 R5, R5, R12, 0x1, P3 ;  /* 0x0000000c05057211 */ /* 0x000fe200018f0eff */
[----:B------:R-:W-:-:S05]  /*1c550*/  @P0 IMAD.MOV.U32 R4, RZ, RZ, R46 ;  /* 0x000000ffff040224 */ /* 0x000fca00078e002e */
[----:B------:R1:W2:Y:S04]  /*1c560*/  @P0 LDG.E.U8 R47, desc[UR20][R4.64] ;  /* 0x00000014042f0981 */ /* 0x0002a8000c1e1100 */
[----:B------:R-:W-:Y:S04]  /*1c570*/  STL [R1+0x1138], R46 ;  /* 0x0011382e01007387 */ /* 0x000fe80000100800 */
[----:B------:R-:W-:Y:S01]  /*1c580*/  STL [R1+0x1140], R69 ;  /* 0x0011404501007387 */ /* 0x000fe20000100800 */
[----:B-1----:R-:W-:-:S03]  /*1c590*/  @P0 IMAD.MOV.U32 R4, RZ, RZ, R69 ;  /* 0x000000ffff040224 */ /* 0x002fc600078e0045 */
[----:B------:R1:W-:Y:S04]  /*1c5a0*/  STL [R1+0x1134], R5 ;  /* 0x0011340501007387 */ /* 0x0003e80000100800 */
[----:B------:R-:W4:Y:S01]  /*1c5b0*/  LDL R73, [R1+0x2188] ;  /* 0x0021880001497983 */ /* 0x000f220000100800 */
[----:B------:R-:W-:-:S03]  /*1c5c0*/  ISETP.GE.AND P3, PT, R71, RZ, PT ;  /* 0x000000ff4700720c */ /* 0x000fc60003f66270 */
[----:B------:R-:W3:Y:S01]  /*1c5d0*/  LDL.LU R71, [R1+0x140] ;  /* 0x0001400001477983 */ /* 0x000ee20000300800 */
[----:B-1----:R-:W-:-:S03]  /*1c5e0*/  @P0 IMAD.MOV.U32 R5, RZ, RZ, R64 ;  /* 0x000000ffff050224 */ /* 0x002fc600078e0040 */
[----:B------:R-:W3:Y:S04]  /*1c5f0*/  LDL.LU R46, [R1+0x29dc] ;  /* 0x0029dc00012e7983 */ /* 0x000ee80000300800 */
[----:B------:R-:W-:Y:S04]  /*1c600*/  STL [R1+0x113c], R64 ;  /* 0x00113c4001007387 */ /* 0x000fe80000100800 */
[----:B------:R1:W3:Y:S01]  /*1c610*/  @P0 LDG.E.U8 R70, desc[UR20][R4.64] ;  /* 0x0000001404460981 */ /* 0x0002e2000c1e1100 */
[----:B------:R-:W-:-:S03]  /*1c620*/  ISETP.GT.U32.AND P4, PT, R15, R6, PT ;  /* 0x000000060f00720c */ /* 0x000fc60003f84070 */
[----:B--2---:R2:W-:Y:S04]  /*1c630*/  STL [R1+0x1be0], R47 ;  /* 0x001be02f01007387 */ /* 0x0045e80000100800 */
[----:B--2---:R-:W2:Y:S04]  /*1c640*/  LDL.LU R47, [R1+0x29d8] ;  /* 0x0029d800012f7983 */ /* 0x004ea80000300800 */
[----:B------:R-:W2:Y:S04]  /*1c650*/  LDL.LU R64, [R1+0x29d4] ;  /* 0x0029d40001407983 */ /* 0x000ea80000300800 */
[----:B------:R-:W2:Y:S01]  /*1c660*/  LDL.LU R69, [R1+0x29d0] ;  /* 0x0029d00001457983 */ /* 0x000ea20000300800 */
[----:B------:R-:W-:Y:S01]  /*1c670*/  @!P4 IMAD.IADD R6, R6, 0x1, -R15 ;  /* 0x000000010606c824 */ /* 0x000fe200078e0a0f */
[----:B------:R-:W-:-:S02]  /*1c680*/  ISETP.GT.U32.AND P6, PT, R15, R7, PT ;  /* 0x000000070f00720c */ /* 0x000fc40003fc4070 */
[----:B------:R-:W-:Y:S02]  /*1c690*/  SEL R3, R14, R3, !P1 ;  /* 0x000000030e037207 */ /* 0x000fe40004800000 */
[----:B------:R-:W-:-:S03]  /*1c6a0*/  ISETP.GT.U32.AND P5, PT, R15, R6, PT ;  /* 0x000000060f00720c */ /* 0x000fc60003fa4070 */
[----:B------:R-:W-:Y:S02]  /*1c6b0*/  IMAD R3, R3, UR13, RZ ;  /* 0x0000000d03037c24 */ /* 0x000fe4000f8e02ff */
[----:B-1----:R-:W-:Y:S01]  /*1c6c0*/  IMAD.MOV.U32 R4, RZ, RZ, R68 ;  /* 0x000000ffff047224 */ /* 0x002fe200078e0044 */
[----:B------:R-:W-:Y:S01]  /*1c6d0*/  ISETP.GE.AND P4, PT, R75, RZ, PT ;  /* 0x000000ff4b00720c */ /* 0x000fe20003f86270 */
[----:B------:R-:W1:Y:S02]  /*1c6e0*/  LDCU UR13, c[0x0][0x3b0] ;  /* 0x00007600ff0d77ac */ /* 0x000e640008000800 */
[--C-:B------:R-:W-:Y:S01]  /*1c6f0*/  @!P6 IMAD.IADD R7, R7, 0x1, -R15.reuse ;  /* 0x000000010707e824 */ /* 0x100fe200078e0a0f */
[C---:B------:R-:W-:Y:S01]  /*1c700*/  IADD3 R5, P6, PT, R3.reuse, R13, RZ ;  /* 0x0000000d03057210 */ /* 0x040fe20007fde0ff */
[----:B------:R-:W-:Y:S02]  /*1c710*/  @!P3 IMAD.MOV R4, RZ, RZ, -R4 ;  /* 0x000000ffff04b224 */ /* 0x000fe400078e0a04 */
[----:B------:R-:W-:Y:S01]  /*1c720*/  @!P5 IMAD.IADD R6, R6, 0x1, -R15 ;  /* 0x000000010606d824 */ /* 0x000fe200078e0a0f */
[----:B------:R-:W-:Y:S01]  /*1c730*/  LEA.HI.X.SX32 R75, R3, R12, 0x1, P6 ;  /* 0x0000000c034b7211 */ /* 0x000fe200030f0eff */
[----:B---3--:R3:W-:Y:S02]  /*1c740*/  STL [R1+0x1bdc], R70 ;  /* 0x001bdc4601007387 */ /* 0x0087e40000100800 */
[----:B------:R-:W-:Y:S01]  /*1c750*/  IMAD.MOV.U32 R3, RZ, RZ, R6 ;  /* 0x000000ffff037224 */ /* 0x000fe200078e0006 */
[----:B------:R-:W-:Y:S01]  /*1c760*/  SEL R6, R14, R4, !P1 ;  /* 0x000000040e067207 */ /* 0x000fe20004800000 */
[----:B------:R-:W-:Y:S01]  /*1c770*/  @P0 IMAD.MOV.U32 R4, RZ, RZ, R5 ;  /* 0x000000ffff040224 */ /* 0x000fe200078e0005 */
[----:B---3--:R-:W3:Y:S04]  /*1c780*/  LDL.LU R70, [R1+0x29cc] ;  /* 0x0029cc0001467983 */ /* 0x008ee80000300800 */
        /* <DEDUP_REMOVED lines=9> */
[----:B----4-:R-:W-:Y:S01]  /*1c820*/  ISETP.GE.AND P5, PT, R73, RZ, PT ;  /* 0x000000ff4900720c */ /* 0x010fe20003fa6270 */
[----:B------:R-:W4:Y:S01]  /*1c830*/  LDCU UR5, c[0x0][0x3b0] ;  /* 0x00007600ff0577ac */ /* 0x000f220008000800 */
        /* <DEDUP_REMOVED lines=35> */
[----:B------:R-:W-:Y:S01]  /*1ca70*/  ISETP.GT.U32.AND P4, PT, R15, R71, PT ;  /* 0x000000470f00720c */ /* 0x000fe20003f84070 */
[----:B------:R-:W-:Y:S01]  /*1ca80*/  @!P3 IMAD.IADD R53, R53, 0x1, -R15 ;  /* 0x000000013535b824 */ /* 0x000fe200078e0a0f */
[----:B------:R-:W-:Y:S01]  /*1ca90*/  PRMT R7, RZ, 0x7610, R7 ;  /* 0x00007610ff077816 */ /* 0x000fe20000000007 */
[----:B-1----:R-:W3:Y:S01]  /*1caa0*/  LDL R64, [R1+0x21b8] ;  /* 0x0021b80001407983 */ /* 0x002ee20000100800 */
[----:B------:R-:W0:Y:S03]  /*1cab0*/  LDCU UR13, c[0x0][0x3b0] ;  /* 0x00007600ff0d77ac */ /* 0x000e260008000800 */
        /* <DEDUP_REMOVED lines=18> */
[C---:B---3--:R-:W-:Y:S02]  /*1cbe0*/  ISETP.GT.U32.AND P5, PT, R15.reuse, R73, PT ;  /* 0x000000490f00720c */ /* 0x048fe40003fa4070 */
[----:B------:R-:W-:Y:S02]  /*1cbf0*/  ISETP.GT.U32.AND P3, PT, R15, R68, PT ;  /* 0x000000440f00720c */ /* 0x000fe40003f64070 */
[----:B------:R-:W-:-:S07]  /*1cc00*/  SEL R3, R14, R3, !P1 ;  /* 0x000000030e037207 */ /* 0x000fce0004800000 */
[----:B------:R-:W-:Y:S01]  /*1cc10*/  @!P4 IMAD.IADD R71, R71, 0x1, -R15 ;  /* 0x000000014747c824 */ /* 0x000fe200078e0a0f */
[----:B------:R-:W-:Y:S01]  /*1cc20*/  ISETP.GE.AND P4, PT, R64, RZ, PT ;  /* 0x000000ff4000720c */ /* 0x000fe20003f86270 */
[----:B0-----:R-:W-:Y:S01]  /*1cc30*/  IMAD R5, R3, UR5, RZ ;  /* 0x0000000503057c24 */ /* 0x001fe2000f8e02ff */
[----:B------:R-:W3:Y:S01]  /*1cc40*/  LDL.LU R64, [R1+0x158] ;  /* 0x0001580001407983 */ /* 0x000ee20000300800 */
        /* <DEDUP_REMOVED lines=14> */
[----:B------:R-:W-:Y:S02]  /*1cd30*/  IMAD.MOV.U32 R3, RZ, RZ, R68 ;  /* 0x000000ffff037224 */ /* 0x000fe400078e0044 */
[----:B------:R-:W-:Y:S01]  /*1cd40*/  @!P6 IMAD.IADD R69, R69, 0x1, -R15 ;  /* 0x000000014545e824 */ /* 0x000fe200078e0a0f */
[C---:B------:R-:W-:Y:S01]  /*1cd50*/  ISETP.GT.U32.AND P6, PT, R15.reuse, R75, PT ;  /* 0x0000004b0f00720c */ /* 0x040fe20003fc4070 */
[----:B------:R-:W-:Y:S01]  /*1cd60*/  @!P3 IMAD.MOV R3, RZ, RZ, -R3 ;  /* 0x000000ffff03b224 */ /* 0x000fe200078e0a03 */
[----:B------:R-:W3:Y:S01]  /*1cd70*/  LDL R68, [R1+0x219c] ;  /* 0x00219c0001447983 */ /* 0x000ee20000100800 */
[----:B------:R-:W-:-:S03]  /*1cd80*/  ISETP.GT.U32.AND P5, PT, R15, R73, PT ;  /* 0x000000490f00720c */ /* 0x000fc60003fa4070 */
[----:B------:R-:W-:Y:S01]  /*1cd90*/  SEL R3, R14, R3, !P1 ;  /* 0x000000030e037207 */ /* 0x000fe20004800000 */
[----:B------:R0:W-:Y:S01]  /*1cda0*/  STL [R1+0x1168], R71 ;  /* 0x0011684701007387 */ /* 0x0001e20000100800 */
[----:B------:R-:W-:Y:S01]  /*1cdb0*/  IMAD R6, R6, UR6, RZ ;  /* 0x0000000606067c24 */ /* 0x000fe2000f8e02ff */
[----:B----4-:R-:W-:Y:S01]  /*1cdc0*/  PRMT R53, RZ, 0x7610, R53 ;  /* 0x00007610ff357816 */ /* 0x010fe20000000035 */
[----:B------:R-:W4:Y:S01]  /*1cdd0*/  LDCU UR6, c[0x0][0x3b0] ;  /* 0x00007600ff0677ac */ /* 0x000f220008000800 */
[----:B------:R-:W-:Y:S01]  /*1cde0*/  IMAD R3, R3, UR13, RZ ;  /* 0x0000000d03037c24 */ /* 0x000fe2000f8e02ff */
[----:B------:R1:W-:Y:S01]  /*1cdf0*/  STL [R1+0x1164], R5 ;  /* 0x0011640501007387 */ /* 0x0003e20000100800 */
[--C-:B------:R-:W-:Y:S01]  /*1ce00*/  @!P6 IMAD.IADD R75, R75, 0x1, -R15.reuse ;  /* 0x000000014b4be824 */ /* 0x100fe200078e0a0f */
[----:B------:R-:W-:Y:S01]  /*1ce10*/  PRMT R46, RZ, 0x7610, R46 ;  /* 0x00007610ff2e7816 */ /* 0x000fe2000000002e */
[----:B------:R-:W2:Y:S01]  /*1ce20*/  LDCU UR13, c[0x0][0x3b0] ;  /* 0x00007600ff0d77ac */ /* 0x000ea20008000800 */
[----:B0-----:R-:W4:Y:S01]  /*1ce30*/  LDL.LU R71, [R1+0x29c0] ;  /* 0x0029c00001477983 */ /* 0x001f220000300800 */
[----:B------:R-:W-:Y:S01]  /*1ce40*/  @!P5 IMAD.IADD R73, R73, 0x1, -R15 ;  /* 0x000000014949d824 */ /* 0x000fe200078e0a0f */
[----:B-1----:R-:W-:-:S04]  /*1ce50*/  IADD3 R4, P5, PT, R6, R13, RZ ;  /* 0x0000000d06047210 */ /* 0x002fc80007fbe0ff */
[----:B------:R-:W-:-:S05]  /*1ce60*/  LEA.HI.X.SX32 R5, R6, R12, 0x1, P5 ;  /* 0x0000000c06057211 */ /* 0x000fca00028f0eff */
[----:B------:R0:W4:Y:S01]  /*1ce70*/  @P0 LDG.E.U8 R53, desc[UR20][R4.64] ;  /* 0x0000001404350981 */ /* 0x000122000c1e1100 */
[----:B--2---:R-:W-:-:S03]  /*1ce80*/  ISETP.GE.AND P3, PT, R70, RZ, PT ;  /* 0x000000ff4600720c */ /* 0x004fc60003f66270 */
[----:B------:R-:W2:Y:S04]  /*1ce90*/  LDL R70, [R1+0x21b4] ;  /* 0x0021b40001467983 */ /* 0x000ea80000100800 */
[----:B---3--:R1:W-:Y:S02]  /*1cea0*/  STL [R1+0x1bc8], R7 ;  /* 0x001bc80701007387 */ /* 0x0083e40000100800 */
[C---:B-1----:R-:W-:Y:S02]  /*1ceb0*/  IADD3 R7, P6, PT, R3.reuse, R13, RZ ;  /* 0x0000000d03077210 */ /* 0x042fe40007fde0ff */
[----:B------:R-:W-:Y:S02]  /*1cec0*/  STL [R1+0x1170], R4 ;  /* 0x0011700401007387 */ /* 0x000fe40000100800 */
[----:B------:R-:W-:-:S02]  /*1ced0*/  LEA.HI.X.SX32 R3, R3, R12, 0x1, P6 ;  /* 0x0000000c03037211 */ /* 0x000fc400030f0eff */
[----:B------:R1:W-:Y:S01]  /*1cee0*/  STL [R1+0x1178], R7 ;  /* 0x0011780701007387 */ /* 0x0003e20000100800 */
[----:B------:R-:W-:Y:S02]  /*1cef0*/  @P0 IMAD.MOV.U32 R6, RZ, RZ, R7 ;  /* 0x000000ffff060224 */ /* 0x000fe400078e0007 */
[----:B-1----:R-:W-:-:S05]  /*1cf00*/  @P0 IMAD.MOV.U32 R7, RZ, RZ, R3 ;  /* 0x000000ffff070224 */ /* 0x002fca00078e0003 */
[----:B------:R-:W3:Y:S01]  /*1cf10*/  @P0 LDG.E.U8 R46, desc[UR20][R6.64] ;  /* 0x00000014062e0981 */ /* 0x000ee2000c1e1100 */
        /* <DEDUP_REMOVED lines=9> */
[----:B------:R-:W3:Y:S02]  /*1cfb0*/  LDL.LU R6, [R1+0x150] ;  /* 0x0001500001067983 */ /* 0x000ee40000300800 */
[----:B------:R-:W-:Y:S02]  /*1cfc0*/  @!P4 IMAD.IADD R64, R64, 0x1, -R15 ;  /* 0x000000014040c824 */ /* 0x000fe400078e0a0f */
[----:B0-----:R-:W-:Y:S01]  /*1cfd0*/  IMAD.MOV.U32 R3, RZ, RZ, R73 ;  /* 0x000000ffff037224 */ /* 0x001fe200078e0049 */
[C---:B------:R-:W-:Y:S01]  /*1cfe0*/  SEL R5, R14.reuse, R4, !P1 ;  /* 0x000000040e057207 */ /* 0x040fe20004800000 */
[----:B------:R-:W-:Y:S01]  /*1cff0*/  @!P6 IMAD.IADD R75, R75, 0x1, -R15 ;  /* 0x000000014b4be824 */ /* 0x000fe200078e0a0f */
[----:B------:R-:W3:Y:S01]  /*1d000*/  LDL.LU R7, [R1+0x154] ;  /* 0x0001540001077983 */ /* 0x000ee20000300800 */
[----:B------:R-:W-:Y:S01]  /*1d010*/  @!P5 IMAD.MOV R3, RZ, RZ, -R3 ;  /* 0x000000ffff03d224 */ /* 0x000fe200078e0a03 */
[----:B------:R-:W-:Y:S01]  /*1d020*/  ISETP.GT.U32.AND P5, PT, R15, R64, PT ;  /* 0x000000400f00720c */ /* 0x000fe20003fa4070 */
[----:B------:R-:W-:Y:S01]  /*1d030*/  IMAD R5, R5, UR5, RZ ;  /* 0x0000000505057c24 */ /* 0x000fe2000f8e02ff */
[----:B------:R-:W3:Y:S01]  /*1d040*/  LDL R73, [R1+0x21cc] ;  /* 0x0021cc0001497983 */ /* 0x000ee20000100800 */
[----:B------:R-:W-:Y:S01]  /*1d050*/  PRMT R47, RZ, 0x7610, R47 ;  /* 0x00007610ff2f7816 */ /* 0x000fe2000000002f */
[----:B------:R-:W0:Y:S01]  /*1d060*/  LDCU UR5, c[0x0][0x3b0] ;  /* 0x00007600ff0577ac */ /* 0x000e220008000800 */
[----:B------:R-:W-:Y:S01]  /*1d070*/  SEL R4, R14, R3, !P1 ;  /* 0x000000030e047207 */ /* 0x000fe20004800000 */
[----:B------:R-:W-:-:S02]  /*1d080*/  IMAD.MOV.U32 R3, RZ, RZ, R75 ;  /* 0x000000ffff037224 */ /* 0x000fc400078e004b */
[----:B------:R-:W3:Y:S02]  /*1d090*/  LDL R75, [R1+0x2180] ;  /* 0x00218000014b7983 */ /* 0x000ee40000100800 */
[----:B----4-:R-:W-:Y:S01]  /*1d0a0*/  IMAD R4, R4, UR6, RZ ;  /* 0x0000000604047c24 */ /* 0x010fe2000f8e02ff */
[----:B------:R-:W-:Y:S01]  /*1d0b0*/  PRMT R71, RZ, 0x7610, R71 ;  /* 0x00007610ff477816 */ /* 0x000fe20000000047 */
[----:B------:R1:W-:Y:S01]  /*1d0c0*/  STL [R1+0x1bc4], R53 ;  /* 0x001bc43501007387 */ /* 0x0003e20000100800 */
[----:B------:R-:W-:Y:S01]  /*1d0d0*/  @!P5 IMAD.IADD R64, R64, 0x1, -R15 ;  /* 0x000000014040d824 */ /* 0x000fe200078e0a0f */
[----:B------:R-:W4:Y:S02]  /*1d0e0*/  LDCU UR6, c[0x0][0x3b0] ;  /* 0x00007600ff0677ac */ /* 0x000f240008000800 */
[----:B-1----:R-:W4:Y:S01]  /*1d0f0*/  LDL.LU R53, [R1+0x15c] ;  /* 0x00015c0001357983 */ /* 0x002f220000300800 */
[----:B--2---:R-:W-:Y:S02]  /*1d100*/  ISETP.GE.AND P3, PT, R70, RZ, PT ;  /* 0x000000ff4600720c */ /* 0x004fe40003f66270 */
[----:B------:R-:W-:-:S04]  /*1d110*/  IADD3 R70, P5, PT, R4, R13, RZ ;  /* 0x0000000d04467210 */ /* 0x000fc80007fbe0ff */
[----:B------:R-:W-:-:S07]  /*1d120*/  LEA.HI.X.SX32 R68, R4, R12, 0x1, P5 ;  /* 0x0000000c04447211 */ /* 0x000fce00028f0eff */
        /* <DEDUP_REMOVED lines=10> */
[----:B------:R-:W-:-:S03]  /*1d1d0*/  ISETP.GE.AND P3, PT, R73, RZ, PT ;  /* 0x000000ff4900720c */ /* 0x000fc60003f66270 */
[----:B------:R-:W3:Y:S01]  /*1d1e0*/  LDL R73, [R1+0x2198] ;  /* 0x0021980001497983 */ /* 0x000ee20000100800 */
[----:B-1----:R-:W-:-:S03]  /*1d1f0*/  @P0 IMAD.MOV.U32 R5, RZ, RZ, R68 ;  /* 0x000000ffff050224 */ /* 0x002fc600078e0044 */
[----:B------:R-:W3:Y:S04]  /*1d200*/  LDL.LU R69, [R1+0x164] ;  /* 0x0001640001457983 */ /* 0x000ee80000300800 */
[----:B------:R-:W3:Y:S04]  /*1d210*/  LDL.LU R46, [R1+0x29bc] ;  /* 0x0029bc00012e7983 */ /* 0x000ee80000300800 */
[----:B------:R-:W-:Y:S04]  /*1d220*/  STL [R1+0x1184], R68 ;  /* 0x0011844401007387 */ /* 0x000fe80000100800 */
[----:B------:R1:W3:Y:S04]  /*1d230*/  @P0 LDG.E.U8 R71, desc[UR20][R4.64] ;  /* 0x0000001404470981 */ /* 0x0002e8000c1e1100 */
[----:B--2---:R2:W-:Y:S04]  /*1d240*/  STL [R1+0x1bbc], R47 ;  /* 0x001bbc2f01007387 */ /* 0x0045e80000100800 */
[----:B--2---:R-:W2:Y:S04]  /*1d250*/  LDL.LU R47, [R1+0x29b8] ;  /* 0x0029b800012f7983 */ /* 0x004ea80000300800 */
[----:B------:R-:W2:Y:S01]  /*1d260*/  LDL.LU R68, [R1+0x29b4] ;  /* 0x0029b40001447983 */ /* 0x000ea20000300800 */
[----:B------:R-:W-:-:S02]  /*1d270*/  ISETP.GT.U32.AND P4, PT, R15, R6, PT ;  /* 0x000000060f00720c */ /* 0x000fc40003f84070 */
[----:B------:R-:W-:Y:S02]  /*1d280*/  ISETP.GT.U32.AND P6, PT, R15, R7, PT ;  /* 0x000000070f00720c */ /* 0x000fe40003fc4070 */
[----:B------:R-:W-:Y:S01]  /*1d290*/  SEL R3, R14, R3, !P1 ;  /* 0x000000030e037207 */ /* 0x000fe20004800000 */
[----:B-1----:R-:W-:Y:S01]  /*1d2a0*/  IMAD.MOV.U32 R4, RZ, RZ, R64 ;  /* 0x000000ffff047224 */ /* 0x002fe200078e0040 */
[----:B------:R-:W4:Y:S07]  /*1d2b0*/  LDL.LU R70, [R1+0x29b0] ;  /* 0x0029b00001467983 */ /* 0x000f2e0000300800 */
[----:B------:R-:W-:-:S05]  /*1d2c0*/  @!P4 IMAD.IADD R6, R6, 0x1, -R15 ;  /* 0x000000010606c824 */ /* 0x000fca00078e0a0f */
[----:B------:R-:W-:Y:S01]  /*1d2d0*/  ISETP.GT.U32.AND P5, PT, R15, R6, PT ;  /* 0x000000060f00720c */ /* 0x000fe20003fa4070 */
[----:B------:R-:W-:Y:S02]  /*1d2e0*/  IMAD R3, R3, UR13, RZ ;  /* 0x0000000d03037c24 */ /* 0x000fe4000f8e02ff */
[----:B------:R-:W-:Y:S01]  /*1d2f0*/  @!P6 IMAD.IADD R7, R7, 0x1, -R15 ;  /* 0x000000010707e824 */ /* 0x000fe200078e0a0f */
[----:B------:R-:W-:Y:S01]  /*1d300*/  ISETP.GE.AND P4, PT, R75, RZ, PT ;  /* 0x000000ff4b00720c */ /* 0x000fe20003f86270 */
[----:B------:R-:W-:Y:S01]  /*1d310*/  @!P3 IMAD.MOV R4, RZ, RZ, -R4 ;  /* 0x000000ffff04b224 */ /* 0x000fe200078e0a04 */
[C---:B------:R-:W-:Y:S01]  /*1d320*/  IADD3 R5, P6, PT, R3.reuse, R13, RZ ;  /* 0x0000000d03057210 */ /* 0x040fe20007fde0ff */
[----:B---3--:R1:W-:Y:S01]  /*1d330*/  STL [R1+0x1bb8], R71 ;  /* 0x001bb84701007387 */ /* 0x0083e20000100800 */
[----:B------:R-:W3:Y:S02]  /*1d340*/  LDCU UR13, c[0x0][0x3b0] ;  /* 0x00007600ff0d77ac */ /* 0x000ee40008000800 */
[----:B------:R-:W-:-:S03]  /*1d350*/  LEA.HI.X.SX32 R75, R3, R12, 0x1, P6 ;  /* 0x0000000c034b7211 */ /* 0x000fc600030f0eff */
[----:B------:R-:W-:Y:S01]  /*1d360*/  @!P5 IMAD.IADD R6, R6, 0x1, -R15 ;  /* 0x000000010606d824 */ /* 0x000fe200078e0a0f */
[----:B-1----:R-:W3:Y:S03]  /*1d370*/  LDL.LU R71, [R1+0x29ac] ;  /* 0x0029ac0001477983 */ /* 0x002ee60000300800 */
[----:B------:R-:W-:Y:S01]  /*1d380*/  IMAD.MOV.U32 R3, RZ, RZ, R6 ;  /* 0x000000ffff037224 */ /* 0x000fe200078e0006 */
[----:B------:R-:W-:Y:S01]  /*1d390*/  SEL R6, R14, R4, !P1 ;  /* 0x000000040e067207 */ /* 0x000fe20004800000 */
[----:B------:R-:W-:Y:S01]  /*1d3a0*/  @P0 IMAD.MOV.U32 R4, RZ, RZ, R5 ;  /* 0x000000ffff040224 */ /* 0x000fe200078e0005 */
[----:B------:R-:W3:Y:S04]  /*1d3b0*/  LDL.LU R64, [R1+0x160] ;  /* 0x0001600001407983 */ /* 0x000ee80000300800 */
[----:B------:R1:W-:Y:S02]  /*1d3c0*/  STL [R1+0x1190], R5 ;  /* 0x0011900501007387 */ /* 0x0003e40000100800 */
[----:B-1----:R-:W-:Y:S01]  /*1d3d0*/  @P0 IMAD.MOV.U32 R5, RZ, RZ, R75 ;  /* 0x000000ffff050224 */ /* 0x002fe200078e004b */
[----:B--2---:R-:W-:-:S06]  /*1d3e0*/  PRMT R68, RZ, 0x7610, R68 ;  /* 0x00007610ff447816 */ /* 0x004fcc0000000044 */
[----:B------:R1:W2:Y:S01]  /*1d3f0*/  @P0 LDG.E.U8 R68, desc[UR20][R4.64] ;  /* 0x0000001404440981 */ /* 0x0002a2000c1e1100 */
[----:B------:R-:W-:Y:S01]  /*1d400*/  ISETP.GT.U32.AND P3, PT, R15, R7, PT ;  /* 0x000000070f00720c */ /* 0x000fe20003f64070 */
[----:B------:R-:W-:Y:S02]  /*1d410*/  @!P4 IMAD.MOV R3, RZ, RZ, -R3 ;  /* 0x000000ffff03c224 */ /* 0x000fe400078e0a03 */
[----:B0-----:R-:W-:Y:S01]  /*1d420*/  IMAD R6, R6, UR5, RZ ;  /* 0x0000000506067c24 */ /* 0x001fe2000f8e02ff */
[----:B------:R0:W-:Y:S01]  /*1d430*/  STL [R1+0x118c], R75 ;  /* 0x00118c4b01007387 */ /* 0x0001e20000100800 */
[----:B------:R-:W-:Y:S01]  /*1d440*/  ISETP.GE.AND P5, PT, R73, RZ, PT ;  /* 0x000000ff4900720c */ /* 0x000fe20003fa6270 */
[----:B------:R-:W2:Y:S01]  /*1d450*/  LDCU UR5, c[0x0][0x3b0] ;  /* 0x00007600ff0577ac */ /* 0x000ea20008000800 */
[----:B-1----:R-:W-:-:S06]  /*1d460*/  SEL R4, R14, R3, !P1 ;  /* 0x000000030e047207 */ /* 0x002fcc0004800000 */
[----:B------:R-:W-:Y:S01]  /*1d470*/  @!P3 IMAD.IADD R7, R7, 0x1, -R15 ;  /* 0x000000010707b824 */ /* 0x000fe200078e0a0f */
[----:B------:R-:W-:Y:S01]  /*1d480*/  IADD3 R5, P3, PT, R6, R13, RZ ;  /* 0x0000000d06057210 */ /* 0x000fe20007f7e0ff */
[----:B0-----:R-:W3:Y:S02]  /*1d490*/  LDL.LU R75, [R1+0x29a8] ;  /* 0x0029a800014b7983 */ /* 0x001ee40000300800 */
[----:B------:R-:W-:Y:S02]  /*1d4a0*/  IMAD.MOV.U32 R3, RZ, RZ, R7 ;  /* 0x000000ffff037224 */ /* 0x000fe400078e0007 */
[----:B----4-:R-:W-:Y:S01]  /*1d4b0*/  IMAD R7, R4, UR6, RZ ;  /* 0x0000000604077c24 */ /* 0x010fe2000f8e02ff */
        /* <DEDUP_REMOVED lines=13> */
[----:B----4-:R-:W-:-:S04]  /*1d590*/  @P0 LOP3.LUT R4, R5, R4, RZ, 0x3c, !PT ;  /* 0x0000000405040212 */ /* 0x010fc800078e3cff */
[----:B------:R-:W-:-:S05]  /*1d5a0*/  @P0 LOP3.LUT R5, R5, R4, RZ, 0x3c, !PT ;  /* 0x0000000405050212 */ /* 0x000fca00078e3cff */
[----:B------:R1:W4:Y:S04]  /*1d5b0*/  @P0 LDG.E.U8 R70, desc[UR20][R4.64] ;  /* 0x0000001404460981 */ /* 0x000328000c1e1100 */
[----:B------:R-:W2:Y:S01]  /*1d5c0*/  LDL R4, [R1+0x21b0] ;  /* 0x0021b00001047983 */ /* 0x000ea20000100800 */
[----:B------:R-:W-:Y:S01]  /*1d5d0*/  @!P6 IMAD.IADD R53, R53, 0x1, -R15 ;  /* 0x000000013535e824 */ /* 0x000fe200078e0a0f */
[----:B------:R-:W-:-:S04]  /*1d5e0*/  IADD3 R6, P6, PT, R7, R13, RZ ;  /* 0x0000000d07067210 */ /* 0x000fc80007fde0ff */
[----:B-1----:R-:W-:Y:S02]  /*1d5f0*/  LEA.HI.X.SX32 R5, R7, R12, 0x1, P6 ;  /* 0x0000000c07057211 */ /* 0x002fe400030f0eff */
[C---:B------:R-:W-:Y:S02]  /*1d600*/  ISETP.GT.U32.AND P5, PT, R15.reuse, R64, PT ;  /* 0x000000400f00720c */ /* 0x040fe40003fa4070 */
[----:B------:R-:W-:Y:S02]  /*1d610*/  ISETP.GT.U32.AND P3, PT, R15, R53, PT ;  /* 0x000000350f00720c */ /* 0x000fe40003f64070 */
[----:B--2---:R-:W-:Y:S01]  /*1d620*/  ISETP.GE.AND P6, PT, R4, RZ, PT ;  /* 0x000000ff0400720c */ /* 0x004fe20003fc6270 */
[----:B------:R-:W-:-:S05]  /*1d630*/  @P0 IMAD.MOV.U32 R4, RZ, RZ, R6 ;  /* 0x000000ffff040224 */ /* 0x000fca00078e0006 */
[----:B------:R1:W2:Y:S01]  /*1d640*/  @P0 LDG.E.U8 R75, desc[UR20][R4.64] ;  /* 0x00000014044b0981 */ /* 0x0002a2000c1e1100 */
[----:B------:R-:W-:-:S03]  /*1d650*/  SEL R3, R14, R3, !P1 ;  /* 0x000000030e037207 */ /* 0x000fc60004800000 */
[----:B----4-:R4:W-:Y:S01]  /*1d660*/  STL [R1+0x1bb4], R70 ;  /* 0x001bb44601007387 */ /* 0x0109e20000100800 */
[--C-:B------:R-:W-:Y:S02]  /*1d670*/  @!P5 IMAD.IADD R64, R64, 0x1, -R15.reuse ;  /* 0x000000014040d824 */ /* 0x100fe400078e0a0f */
[----:B-1----:R-:W-:Y:S01]  /*1d680*/  IMAD R4, R3, UR13, RZ ;  /* 0x0000000d03047c24 */ /* 0x002fe2000f8e02ff */
[----:B------:R-:W-:Y:S01]  /*1d690*/  ISETP.GT.U32.AND P4, PT, R15, R69, PT ;  /* 0x000000450f00720c */ /* 0x000fe20003f84070 */
[----:B------:R-:W-:Y:S01]  /*1d6a0*/  @!P3 IMAD.IADD R53, R53, 0x1, -R15 ;  /* 0x000000013535b824 */ /* 0x000fe200078e0a0f */
[----:B------:R-:W-:Y:S01]  /*1d6b0*/  PRMT R7, RZ, 0x7610, R7 ;  /* 0x00007610ff077816 */ /* 0x000fe20000000007 */
[----:B----4-:R-:W4:Y:S01]  /*1d6c0*/  LDL R70, [R1+0x21c8] ;  /* 0x0021c80001467983 */ /* 0x010f220000100800 */
[----:B------:R-:W1:Y:S03]  /*1d6d0*/  LDCU UR13, c[0x0][0x3b0] ;  /* 0x00007600ff0d77ac */ /* 0x000e660008000800 */
[----:B------:R0:W-:Y:S04]  /*1d6e0*/  STL [R1+0x11a0], R6 ;  /* 0x0011a00601007387 */ /* 0x0001e80000100800 */
[----:B------:R3:W-:Y:S01]  /*1d6f0*/  STL [R1+0x119c], R5 ;  /* 0x00119c0501007387 */ /* 0x0007e20000100800 */
[----:B------:R-:W-:-:S03]  /*1d700*/  IMAD.MOV.U32 R3, RZ, RZ, R53 ;  /* 0x000000ffff037224 */ /* 0x000fc600078e0035 */
[----:B0-----:R-:W4:Y:S01]  /*1d710*/  LDL R6, [R1+0x21e0] ;  /* 0x0021e00001067983 */ /* 0x001f220000100800 */
[----:B---3--:R-:W-:-:S04]  /*1d720*/  IADD3 R5, P5, PT, R4, R13, RZ ;  /* 0x0000000d04057210 */ /* 0x008fc80007fbe0ff */
[----:B------:R-:W-:Y:S01]  /*1d730*/  LEA.HI.X.SX32 R4, R4, R12, 0x1, P5 ;  /* 0x0000000c04047211 */ /* 0x000fe200028f0eff */
[----:B--2---:R0:W-:Y:S04]  /*1d740*/  STL [R1+0x1bac], R75 ;  /* 0x001bac4b01007387 */ /* 0x0041e80000100800 */
[----:B0-----:R-:W2:Y:S04]  /*1d750*/  LDL.LU R75, [R1+0x170] ;  /* 0x00017000014b7983 */ /* 0x001ea80000300800 */
[----:B------:R-:W3:Y:S04]  /*1d760*/  LDL.LU R53, [R1+0x29a4] ;  /* 0x0029a40001357983 */ /* 0x000ee80000300800 */
[----:B------:R0:W-:Y:S04]  /*1d770*/  STL [R1+0x11a8], R5 ;  /* 0x0011a80501007387 */ /* 0x0001e80000100800 */
[----:B------:R1:W-:Y:S01]  /*1d780*/  STL [R1+0x11a4], R4 ;  /* 0x0011a40401007387 */ /* 0x0003e20000100800 */
[----:B0-----:R-:W-:-:S04]  /*1d790*/  @P0 LOP3.LUT R5, R5, R4, RZ, 0x3c, !PT ;  /* 0x0000000405050212 */ /* 0x001fc800078e3cff */
[----:B-1----:R-:W-:-:S04]  /*1d7a0*/  @P0 LOP3.LUT R4, R5, R4, RZ, 0x3c, !PT ;  /* 0x0000000405040212 */ /* 0x002fc800078e3cff */
        /* <DEDUP_REMOVED lines=8> */
[----:B------:R-:W-:Y:S01]  /*1d830*/  @!P4 IMAD.IADD R69, R69, 0x1, -R15 ;  /* 0x000000014545c824 */ /* 0x000fe200078e0a0f */
        /* <DEDUP_REMOVED lines=74> */
[----:B------:R-:W1:Y:S01]  /*1dce0*/  LDCU UR6, c[0x0][0x3b0] ;  /* 0x00007600ff0677ac */ /* 0x000e620008000800 */
[----:B------:R-:W-:Y:S02]  /*1dcf0*/  @!P5 IMAD.IADD R70, R70, 0x1, -R15 ;  /* 0x000000014646d824 */ /* 0x000fe400078e0a0f */
[CC--:B------:R-:W-:Y:S02]  /*1dd00*/  IADD3 R64, P5, PT, R4.reuse, R13.reuse, RZ ;  /* 0x0000000d04407210 */ /* 0x0c0fe40007fbe0ff */
[----:B--2---:R-:W-:Y:S02]  /*1dd10*/  ISETP.GE.AND P3, PT, R71, RZ, PT ;  /* 0x000000ff4700720c */ /* 0x004fe40003f66270 */
[----:B------:R-:W2:Y:S04]  /*1dd20*/  LDL.LU R71, [R1+0x180] ;  /* 0x0001800001477983 */ /* 0x000ea80000300800 */
[----:B------:R3:W-:Y:S07]  /*1dd30*/  STL [R1+0x1ba0], R53 ;  /* 0x001ba03501007387 */ /* 0x0007ee0000100800 */
[----:B------:R-:W-:Y:S01]  /*1dd40*/  @!P3 IMAD.MOV R3, RZ, RZ, -R3 ;  /* 0x000000ffff03b224 */ /* 0x000fe200078e0a03 */
[----:B---3--:R-:W-:Y:S01]  /*1dd50*/  LEA.HI.X.SX32 R53, R4, R12, 0x1, P5 ;  /* 0x0000000c04357211 */ /* 0x008fe200028f0eff */
[----:B----4-:R3:W-:Y:S02]  /*1dd60*/  STL [R1+0x1b9c], R46 ;  /* 0x001b9c2e01007387 */ /* 0x0107e40000100800 */
[----:B---3--:R-:W-:-:S04]  /*1dd70*/  IADD3 R46, P3, PT, R5, R13, RZ ;  /* 0x0000000d052e7210 */ /* 0x008fc80007f7e0ff */
[----:B------:R-:W-:Y:S01]  /*1dd80*/  LEA.HI.X.SX32 R5, R5, R12, 0x1, P3 ;  /* 0x0000000c05057211 */ /* 0x000fe200018f0eff */
[----:B------:R-:W-:Y:S01]  /*1dd90*/  @P0 IMAD.MOV.U32 R4, RZ, RZ, R46 ;  /* 0x000000ffff040224 */ /* 0x000fe200078e002e */
[----:B------:R-:W-:Y:S04]  /*1dda0*/  STL [R1+0x11c8], R46 ;  /* 0x0011c82e01007387 */ /* 0x000fe80000100800 */
[----:B------:R-:W-:Y:S04]  /*1ddb0*/  STL [R1+0x11d0], R64 ;  /* 0x0011d04001007387 */ /* 0x000fe80000100800 */
[----:B------:R3:W-:Y:S04]  /*1ddc0*/  STL [R1+0x11c4], R5 ;  /* 0x0011c40501007387 */ /* 0x0007e80000100800 */
[----:B------:R4:W2:Y:S02]  /*1ddd0*/  @P0 LDG.E.U8 R47, desc[UR20][R4.64] ;  /* 0x00000014042f0981 */ /* 0x0008a4000c1e1100 */
[----:B----4-:R-:W-:-:S02]  /*1dde0*/  @P0 IMAD.MOV.U32 R4, RZ, RZ, R64 ;  /* 0x000000ffff040224 */ /* 0x010fc400078e0040 */
[----:B---3--:R-:W-:-:S05]  /*1ddf0*/  @P0 IMAD.MOV.U32 R5, RZ, RZ, R53 ;  /* 0x000000ffff050224 */ /* 0x008fca00078e0035 */
[----:B------:R-:W3:Y:S01]  /*1de00*/  @P0 LDG.E.U8 R69, desc[UR20][R4.64] ;  /* 0x0000001404450981 */ /* 0x000ee2000c1e1100 */
[----:B------:R-:W-:-:S03]  /*1de10*/  ISETP.GE.AND P3, PT, R73, RZ, PT ;  /* 0x000000ff4900720c */ /* 0x000fc60003f66270 */
[----:B------:R-:W4:Y:S04]  /*1de20*/  LDL R73, [R1+0x21a8] ;  /* 0x0021a80001497983 */ /* 0x000f280000100800 */
[----:B------:R-:W4:Y:S04]  /*1de30*/  LDL.LU R68, [R1+0x188] ;  /* 0x0001880001447983 */ /* 0x000f280000300800 */
[----:B------:R-:W4:Y:S04]  /*1de40*/  LDL.LU R46, [R1+0x299c] ;  /* 0x00299c00012e7983 */ /* 0x000f280000300800 */
[----:B------:R-:W-:Y:S04]  /*1de50*/  STL [R1+0x11cc], R53 ;  /* 0x0011cc3501007387 */ /* 0x000fe80000100800 */
[----:B--2---:R2:W-:Y:S04]  /*1de60*/  STL [R1+0x1b98], R47 ;  /* 0x001b982f01007387 */ /* 0x0045e80000100800 */
[----:B--2---:R-:W2:Y:S04]  /*1de70*/  LDL.LU R47, [R1+0x2998] ;  /* 0x00299800012f7983 */ /* 0x004ea80000300800 */
[----:B------:R-:W2:Y:S04]  /*1de80*/  LDL.LU R53, [R1+0x2994] ;  /* 0x0029940001357983 */ /* 0x000ea80000300800 */
[----:B------:R-:W2:Y:S04]  /*1de90*/  LDL.LU R64, [R1+0x2990] ;  /* 0x0029900001407983 */ /* 0x000ea80000300800 */
[----:B---3--:R3:W-:Y:S04]  /*1dea0*/  STL [R1+0x19a4], R69 ;  /* 0x0019a44501007387 */ /* 0x0087e80000100800 */
[----:B---3--:R-:W3:Y:S01]  /*1deb0*/  LDL.LU R69, [R1+0x298c] ;  /* 0x00298c0001457983 */ /* 0x008ee20000300800 */
[----:B------:R-:W-:-:S02]  /*1dec0*/  ISETP.GT.U32.AND P4, PT, R15, R6, PT ;  /* 0x000000060f00720c */ /* 0x000fc40003f84070 */
[----:B------:R-:W-:Y:S02]  /*1ded0*/  ISETP.GT.U32.AND P6, PT, R15, R7, PT ;  /* 0x000000070f00720c */ /* 0x000fe40003fc4070 */
[----:B------:R-:W-:-:S09]  /*1dee0*/  SEL R3, R14, R3, !P1 ;  /* 0x000000030e037207 */ /* 0x000fd20004800000 */
[----:B------:R-:W-:-:S05]  /*1def0*/  @!P4 IMAD.IADD R6, R6, 0x1, -R15 ;  /* 0x000000010606c824 */ /* 0x000fca00078e0a0f */
[----:B------:R-:W-:Y:S01]  /*1df00*/  ISETP.GT.U32.AND P5, PT, R15, R6, PT ;  /* 0x000000060f00720c */ /* 0x000fe20003fa4070 */
[----:B------:R-:W-:Y:S02]  /*1df10*/  IMAD R3, R3, UR13, RZ ;  /* 0x0000000d03037c24 */ /* 0x000fe4000f8e02ff */
[----:B------:R-:W-:Y:S02]  /*1df20*/  IMAD.MOV.U32 R4, RZ, RZ, R70 ;  /* 0x000000ffff047224 */ /* 0x000fe400078e0046 */
[--C-:B------:R-:W-:Y:S01]  /*1df30*/  @!P6 IMAD.IADD R7, R7, 0x1, -R15.reuse ;  /* 0x000000010707e824 */ /* 0x100fe200078e0a0f */
[----:B------:R-:W-:Y:S01]  /*1df40*/  IADD3 R5, P6, PT, R3, R13, RZ ;  /* 0x0000000d03057210 */ /* 0x000fe20007fde0ff */
[----:B------:R-:W-:Y:S01]  /*1df50*/  @!P3 IMAD.MOV R4, RZ, RZ, -R4 ;  /* 0x000000ffff04b224 */ /* 0x000fe200078e0a04 */
[----:B------:R-:W-:Y:S01]  /*1df60*/  ISETP.GE.AND P4, PT, R75, RZ, PT ;  /* 0x000000ff4b00720c */ /* 0x000fe20003f86270 */
[----:B------:R-:W2:Y:S01]  /*1df70*/  LDL.LU R70, [R1+0x184] ;  /* 0x0001840001467983 */ /* 0x000ea20000300800 */
[----:B------:R-:W-:Y:S01]  /*1df80*/  LEA.HI.X.SX32 R75, R3, R12, 0x1, P6 ;  /* 0x0000000c034b7211 */ /* 0x000fe200030f0eff */
[----:B------:R-:W0:Y:S02]  /*1df90*/  LDCU UR13, c[0x0][0x3b0] ;  /* 0x00007600ff0d77ac */ /* 0x000e240008000800 */
[----:B------:R-:W-:Y:S01]  /*1dfa0*/  @!P5 IMAD.IADD R6, R6, 0x1, -R15 ;  /* 0x000000010606d824 */ /* 0x000fe200078e0a0f */
[----:B------:R1:W-:Y:S03]  /*1dfb0*/  STL [R1+0x11d8], R5 ;  /* 0x0011d80501007387 */ /* 0x0003e60000100800 */
[----:B------:R-:W-:Y:S01]  /*1dfc0*/  IMAD.MOV.U32 R3, RZ, RZ, R6 ;  /* 0x000000ffff037224 */ /* 0x000fe200078e0006 */
[----:B------:R-:W-:Y:S01]  /*1dfd0*/  SEL R6, R14, R4, !P1 ;  /* 0x000000040e067207 */ /* 0x000fe20004800000 */
[----:B------:R-:W-:-:S02]  /*1dfe0*/  @P0 IMAD.MOV.U32 R4, RZ, RZ, R5 ;  /* 0x000000ffff040224 */ /* 0x000fc400078e0005 */
[----:B-1----:R-:W-:Y:S01]  /*1dff0*/  @P0 IMAD.MOV.U32 R5, RZ, RZ, R75 ;  /* 0x000000ffff050224 */ /* 0x002fe200078e004b */
[----:B------:R1:W-:Y:S04]  /*1e000*/  STL [R1+0x11d4], R75 ;  /* 0x0011d44b01007387 */ /* 0x0003e80000100800 */
[----:B-1----:R-:W2:Y:S01]  /*1e010*/  LDL.LU R75, [R1+0x2988] ;  /* 0x00298800014b7983 */ /* 0x002ea20000300800 */
[----:B---3--:R-:W-:-:S06]  /*1e020*/  PRMT R69, RZ, 0x7610, R69 ;  /* 0x00007610ff457816 */ /* 0x008fcc0000000045 */
[----:B------:R1:W3:Y:S01]  /*1e030*/  @P0 LDG.E.U8 R69, desc[UR20][R4.64] ;  /* 0x0000001404450981 */ /* 0x0002e2000c1e1100 */
[----:B------:R-:W-:Y:S01]  /*1e040*/  ISETP.GT.U32.AND P3, PT, R15, R7, PT ;  /* 0x000000070f00720c */ /* 0x000fe20003f64070 */
[----:B------:R-:W-:Y:S02]  /*1e050*/  @!P4 IMAD.MOV R3, RZ, RZ, -R3 ;  /* 0x000000ffff03c224 */ /* 0x000fe400078e0a03 */
[----:B0-----:R-:W-:Y:S01]  /*1e060*/  IMAD R6, R6, UR5, RZ ;  /* 0x0000000506067c24 */ /* 0x001fe2000f8e02ff */
[----:B----4-:R-:W-:Y:S01]  /*1e070*/  ISETP.GE.AND P5, PT, R73, RZ, PT ;  /* 0x000000ff4900720c */ /* 0x010fe20003fa6270 */
[----:B------:R-:W0:Y:S01]  /*1e080*/  LDCU UR5, c[0x0][0x3b0] ;  /* 0x00007600ff0577ac */ /* 0x000e220008000800 */
[----:B------:R-:W4:Y:S01]  /*1e090*/  LDL.LU R73, [R1+0x194] ;  /* 0x0001940001497983 */ /* 0x000f220000300800 */
[----:B-1----:R-:W-:-:S06]  /*1e0a0*/  SEL R4, R14, R3, !P1 ;  /* 0x000000030e047207 */ /* 0x002fcc0004800000 */
[----:B------:R-:W-:Y:S01]  /*1e0b0*/  @!P3 IMAD.IADD R7, R7, 0x1, -R15 ;  /* 0x000000010707b824 */ /* 0x000fe200078e0a0f */
[----:B------:R-:W-:-:S03]  /*1e0c0*/  IADD3 R5, P3, PT, R6, R13, RZ ;  /* 0x0000000d06057210 */ /* 0x000fc60007f7e0ff */
[----:B------:R-:W-:Y:S02]  /*1e0d0*/  IMAD.MOV.U32 R3, RZ, RZ, R7 ;  /* 0x000000ffff037224 */ /* 0x000fe400078e0007 */
[----:B------:R-:W-:Y:S01]  /*1e0e0*/  IMAD R7, R4, UR6, RZ ;  /* 0x0000000604077c24 */ /* 0x000fe2000f8e02ff */
[----:B------:R-:W-:Y:S02]  /*1e0f0*/  LEA.HI.X.SX32 R4, R6, R12, 0x1, P3 ;  /* 0x0000000c06047211 */ /* 0x000fe400018f0eff */
[----:B--2---:R-:W-:Y:S01]  /*1e100*/  PRMT R75, RZ, 0x7610, R75 ;  /* 0x00007610ff4b7816 */ /* 0x004fe2000000004b */
[----:B---3--:R1:W-:Y:S01]  /*1e110*/  STL [R1+0x1b94], R69 ;  /* 0x001b944501007387 */ /* 0x0083e20000100800 */
[C---:B------:R-:W-:Y:S01]  /*1e120*/  ISETP.GT.U32.AND P6, PT, R15.reuse, R71, PT ;  /* 0x000000470f00720c */ /* 0x040fe20003fc4070 */
[----:B------:R-:W-:Y:S01]  /*1e130*/  @!P5 IMAD.MOV R3, RZ, RZ, -R3 ;  /* 0x000000ffff03d224 */ /* 0x000fe200078e0a03 */
[----:B------:R-:W-:Y:S01]  /*1e140*/  ISETP.GT.U32.AND P4, PT, R15, R68, PT ;  /* 0x000000440f00720c */ /* 0x000fe20003f84070 */
[----:B------:R-:W2:Y:S01]  /*1e150*/  LDCU UR6, c[0x0][0x3b0] ;  /* 0x00007600ff0677ac */ /* 0x000ea20008000800 */
[----:B-1----:R-:W3:Y:S04]  /*1e160*/  LDL.LU R69, [R1+0x18c] ;  /* 0x00018c0001457983 */ /* 0x002ee80000300800 */
[----:B------:R1:W-:Y:S04]  /*1e170*/  STL [R1+0x11e0], R5 ;  /* 0x0011e00501007387 */ /* 0x0003e80000100800 */
[----:B------:R0:W-:Y:S01]  /*1e180*/  STL [R1+0x11dc], R4 ;  /* 0x0011dc0401007387 */ /* 0x0001e20000100800 */
[----:B-1----:R-:W-:-:S04]  /*1e190*/  @P0 LOP3.LUT R5, R5, R4, RZ, 0x3c, !PT ;  /* 0x0000000405050212 */ /* 0x002fc800078e3cff */
[----:B0-----:R-:W-:-:S04]  /*1e1a0*/  @P0 LOP3.LUT R4, R5, R4, RZ, 0x3c, !PT ;  /* 0x0000000405040212 */ /* 0x001fc800078e3cff */
[----:B------:R-:W-:-:S05]  /*1e1b0*/  @P0 LOP3.LUT R5, R5, R4, RZ, 0x3c, !PT ;  /* 0x0000000405050212 */ /* 0x000fca00078e3cff */
[----:B------:R-:W2:Y:S01]  /*1e1c0*/  @P0 LDG.E.U8 R75, desc[UR20][R4.64] ;  /* 0x00000014044b0981 */ /* 0x000ea2000c1e1100 */
[----:B------:R-:W-:Y:S01]  /*1e1d0*/  @!P6 IMAD.IADD R71, R71, 0x1, -R15 ;  /* 0x000000014747e824 */ /* 0x000fe200078e0a0f */
[C---:B------:R-:W-:Y:S02]  /*1e1e0*/  IADD3 R6, P6, PT, R7.reuse, R13, RZ ;  /* 0x0000000d07067210 */ /* 0x040fe40007fde0ff */
[----:B--2---:R0:W-:Y:S04]  /*1e1f0*/  STL [R1+0x1b8c], R75 ;  /* 0x001b8c4b01007387 */ /* 0x0041e80000100800 */
[----:B0-----:R-:W2:Y:S04]  /*1e200*/  LDL.LU R75, [R1+0x2984] ;  /* 0x00298400014b7983 */ /* 0x001ea80000300800 */
[----:B------:R-:W3:Y:S01]  /*1e210*/  LDL R4, [R1+0x21c0] ;  /* 0x0021c00001047983 */ /* 0x000ee20000100800 */
[----:B------:R-:W-:-:S02]  /*1e220*/  LEA.HI.X.SX32 R5, R7, R12, 0x1, P6 ;  /* 0x0000000c07057211 */ /* 0x000fc400030f0eff */
[C---:B------:R-:W-:Y:S02]  /*1e230*/  ISETP.GT.U32.AND P5, PT, R15.reuse, R70, PT ;  /* 0x000000460f00720c */ /* 0x040fe40003fa4070 */
[----:B------:R-:W-:Y:S02]  /*1e240*/  ISETP.GT.U32.AND P3, PT, R15, R71, PT ;  /* 0x000000470f00720c */ /* 0x000fe40003f64070 */
[----:B--2---:R-:W-:Y:S02]  /*1e250*/  PRMT R75, RZ, 0x7610, R75 ;  /* 0x00007610ff4b7816 */ /* 0x004fe4000000004b */
[----:B---3--:R-:W-:Y:S01]  /*1e260*/  ISETP.GE.AND P6, PT, R4, RZ, PT ;  /* 0x000000ff0400720c */ /* 0x008fe20003fc6270 */
[----:B------:R-:W-:-:S05]  /*1e270*/  @P0 IMAD.MOV.U32 R4, RZ, RZ, R6 ;  /* 0x000000ffff040224 */ /* 0x000fca00078e0006 */
[----:B------:R0:W2:Y:S01]  /*1e280*/  @P0 LDG.E.U8 R75, desc[UR20][R4.64] ;  /* 0x00000014044b0981 */ /* 0x0000a2000c1e1100 */
[----:B------:R-:W-:Y:S01]  /*1e290*/  SEL R3, R14, R3, !P1 ;  /* 0x000000030e037207 */ /* 0x000fe20004800000 */
[--C-:B------:R-:W-:Y:S02]  /*1e2a0*/  @!P5 IMAD.IADD R70, R70, 0x1, -R15.reuse ;  /* 0x000000014646d824 */ /* 0x100fe400078e0a0f */
[----:B------:R1:W-:Y:S01]  /*1e2b0*/  STL [R1+0x11e8], R6 ;  /* 0x0011e80601007387 */ /* 0x0003e20000100800 */
[----:B------:R-:W-:Y:S02]  /*1e2c0*/  @!P3 IMAD.IADD R71, R71, 0x1, -R15 ;  /* 0x000000014747b824 */ /* 0x000fe400078e0a0f */
[----:B0-----:R-:W-:Y:S01]  /*1e2d0*/  IMAD R4, R3, UR13, RZ ;  /* 0x0000000d03047c24 */ /* 0x001fe2000f8e02ff */
[----:B------:R0:W-:Y:S01]  /*1e2e0*/  STL [R1+0x11e4], R5 ;  /* 0x0011e40501007387 */ /* 0x0001e20000100800 */
[----:B------:R-:W-:Y:S02]  /*1e2f0*/  IMAD.MOV.U32 R3, RZ, RZ, R71 ;  /* 0x000000ffff037224 */ /* 0x000fe400078e0047 */
[----:B------:R-:W-:Y:S01]  /*1e300*/  @!P4 IMAD.IADD R68, R68, 0x1, -R15 ;  /* 0x000000014444c824 */ /* 0x000fe200078e0a0f */
[----:B-1----:R-:W3:Y:S01]  /*1e310*/  LDL R6, [R1+0x21f0] ;  /* 0x0021f00001067983 */ /* 0x002ee20000100800 */
[----:B------:R-:W-:Y:S01]  /*1e320*/  PRMT R47, RZ, 0x7610, R47 ;  /* 0x00007610ff2f7816 */ /* 0x000fe2000000002f */
[----:B------:R-:W1:Y:S01]  /*1e330*/  LDCU UR13, c[0x0][0x3b0] ;  /* 0x00007600ff0d77ac */ /* 0x000e620008000800 */
[----:B0-----:R-:W-:-:S04]  /*1e340*/  IADD3 R5, P5, PT, R4, R13, RZ ;  /* 0x0000000d04057210 */ /* 0x001fc80007fbe0ff */
[----:B------:R-:W-:Y:S01]  /*1e350*/  LEA.HI.X.SX32 R71, R4, R12, 0x1, P5 ;  /* 0x0000000c04477211 */ /* 0x000fe200028f0eff */
[----:B--2---:R0:W-:Y:S04]  /*1e360*/  STL [R1+0x1b88], R75 ;  /* 0x001b884b01007387 */ /* 0x0041e80000100800 */
[----:B0-----:R-:W2:Y:S04]  /*1e370*/  LDL.LU R75, [R1+0x190] ;  /* 0x00019000014b7983 */ /* 0x001ea80000300800 */
[----:B------:R0:W-:Y:S04]  /*1e380*/  STL [R1+0x11f0], R5 ;  /* 0x0011f00501007387 */ /* 0x0001e80000100800 */
[----:B------:R-:W2:Y:S01]  /*1e390*/  LDL R4, [R1+0x21d8] ;  /* 0x0021d80001047983 */ /* 0x000ea20000100800 */
[C---:B------:R-:W-:Y:S01]  /*1e3a0*/  ISETP.GT.U32.AND P4, PT, R15.reuse, R68, PT ;  /* 0x000000440f00720c */ /* 0x040fe20003f84070 */
[----:B------:R-:W-:Y:S01]  /*1e3b0*/  @!P6 IMAD.MOV R3, RZ, RZ, -R3 ;  /* 0x000000ffff03e224 */ /* 0x000fe200078e0a03 */
[----:B------:R-:W-:-:S02]  /*1e3c0*/  ISETP.GT.U32.AND P5, PT, R15, R69, PT ;  /* 0x000000450f00720c */ /* 0x000fc40003fa4070 */
[----:B------:R-:W-:Y:S02]  /*1e3d0*/  ISETP.GT.U32.AND P3, PT, R15, R70, PT ;  /* 0x000000460f00720c */ /* 0x000fe40003f64070 */
[----:B------:R-:W-:-:S07]  /*1e3e0*/  SEL R3, R14, R3, !P1 ;  /* 0x000000030e037207 */ /* 0x000fce0004800000 */
[--C-:B------:R-:W-:Y:S02]  /*1e3f0*/  @!P4 IMAD.IADD R68, R68, 0x1, -R15.reuse ;  /* 0x000000014444c824 */ /* 0x100fe400078e0a0f */
[--C-:B------:R-:W-:Y:S02]  /*1e400*/  @!P5 IMAD.IADD R69, R69, 0x1, -R15.reuse ;  /* 0x000000014545d824 */ /* 0x100fe400078e0a0f */
[----:B------:R-:W-:Y:S01]  /*1e410*/  @!P3 IMAD.IADD R70, R70, 0x1, -R15 ;  /* 0x000000014646b824 */ /* 0x000fe200078e0a0f */
[----:B---3--:R-:W-:Y:S01]  /*1e420*/  ISETP.GE.AND P3, PT, R6, RZ, PT ;  /* 0x000000ff0600720c */ /* 0x008fe20003f66270 */
[----:B------:R3:W-:Y:S01]  /*1e430*/  STL [R1+0x11ec], R71 ;  /* 0x0011ec4701007387 */ /* 0x0007e20000100800 */
[----:B------:R-:W-:Y:S02]  /*1e440*/  PRMT R7, RZ, 0x7610, R7 ;  /* 0x00007610ff077816 */ /* 0x000fe40000000007 */
[----:B--2---:R-:W-:Y:S01]  /*1e450*/  ISETP.GE.AND P4, PT, R4, RZ, PT ;  /* 0x000000ff0400720c */ /* 0x004fe20003f86270 */
[----:B------:R-:W-:-:S02]  /*1e460*/  @P0 IMAD.MOV.U32 R4, RZ, RZ, R5 ;  /* 0x000000ffff040224 */ /* 0x000fc400078e0005 */
[----:B0-----:R-:W-:Y:S02]  /*1e470*/  @P0 IMAD.MOV.U32 R5, RZ, RZ, R71 ;  /* 0x000000ffff050224 */ /* 0x001fe400078e0047 */
[----:B---3--:R-:W2:Y:S04]  /*1e480*/  LDL R71, [R1+0x2208] ;  /* 0x0022080001477983 */ /* 0x008ea80000100800 */
[----:B------:R0:W3:Y:S02]  /*1e490*/  @P0 LDG.E.U8 R47, desc[UR20][R4.64] ;  /* 0x00000014042f0981 */ /* 0x0000e4000c1e1100 */
[----:B0-----:R-:W-:Y:S01]  /*1e4a0*/  IMAD R5, R3, UR5, RZ ;  /* 0x0000000503057c24 */ /* 0x001fe2000f8e02ff */
[----:B------:R-:W-:Y:S01]  /*1e4b0*/  PRMT R53, RZ, 0x7610, R53 ;  /* 0x00007610ff357816 */ /* 0x000fe20000000035 */
[----:B------:R-:W-:Y:S01]  /*1e4c0*/  IMAD.MOV.U32 R4, RZ, RZ, R68 ;  /* 0x000000ffff047224 */ /* 0x000fe200078e0044 */
[----:B----4-:R-:W-:Y:S01]  /*1e4d0*/  ISETP.GT.U32.AND P6, PT, R15, R73, PT ;  /* 0x000000490f00720c */ /* 0x010fe20003fc4070 */
[----:B------:R-:W-:Y:S01]  /*1e4e0*/  IMAD.MOV.U32 R3, RZ, RZ, R70 ;  /* 0x000000ffff037224 */ /* 0x000fe200078e0046 */
[C---:B------:R-:W-:Y:S01]  /*1e4f0*/  IADD3 R68, P5, PT, R5.reuse, R13, RZ ;  /* 0x0000000d05447210 */ /* 0x040fe20007fbe0ff */
[----:B------:R-:W-:Y:S01]  /*1e500*/  @!P4 IMAD.MOV R4, RZ, RZ, -R4 ;  /* 0x000000ffff04c224 */ /* 0x000fe200078e0a04 */
[----:B------:R-:W-:Y:S01]  /*1e510*/  PRMT R64, RZ, 0x7610, R64 ;  /* 0x00007610ff407816 */ /* 0x000fe20000000040 */
[----:B------:R-:W0:Y:S01]  /*1e520*/  LDCU UR5, c[0x0][0x3b0] ;  /* 0x00007600ff0577ac */ /* 0x000e220008000800 */
[----:B------:R-:W-:-:S02]  /*1e530*/  LEA.HI.X.SX32 R5, R5, R12, 0x1, P5 ;  /* 0x0000000c05057211 */ /* 0x000fc400028f0eff */
[----:B------:R-:W-:Y:S01]  /*1e540*/  SEL R6, R14, R4, !P1 ;  /* 0x000000040e067207 */ /* 0x000fe20004800000 */
[----:B------:R-:W-:-:S05]  /*1e550*/  @P0 IMAD.MOV.U32 R4, RZ, RZ, R68 ;  /* 0x000000ffff040224 */ /* 0x000fca00078e0044 */
[----:B------:R4:W3:Y:S01]  /*1e560*/  @P0 LDG.E.U8 R7, desc[UR20][R4.64] ;  /* 0x0000001404070981 */ /* 0x0008e2000c1e1100 */
[----:B------:R-:W-:Y:S01]  /*1e570*/  ISETP.GT.U32.AND P5, PT, R15, R69, PT ;  /* 0x000000450f00720c */ /* 0x000fe20003fa4070 */
[----:B------:R-:W-:Y:S01]  /*1e580*/  IMAD R6, R6, UR6, RZ ;  /* 0x0000000606067c24 */ /* 0x000fe2000f8e02ff */
[----:B------:R-:W0:Y:S01]  /*1e590*/  LDCU UR6, c[0x0][0x3b0] ;  /* 0x00007600ff0677ac */ /* 0x000e220008000800 */
[----:B------:R-:W-:-:S10]  /*1e5a0*/  @!P3 IMAD.MOV R3, RZ, RZ, -R3 ;  /* 0x000000ffff03b224 */ /* 0x000fd400078e0a03 */
[----:B------:R-:W-:Y:S01]  /*1e5b0*/  @!P5 IMAD.IADD R69, R69, 0x1, -R15 ;  /* 0x000000014545d824 */ /* 0x000fe200078e0a0f */
[C---:B----4-:R-:W-:Y:S02]  /*1e5c0*/  IADD3 R4, P5, PT, R6.reuse, R13, RZ ;  /* 0x0000000d06047210 */ /* 0x050fe40007fbe0ff */
[----:B--2---:R-:W-:Y:S01]  /*1e5d0*/  ISETP.GE.AND P3, PT, R71, RZ, PT ;  /* 0x000000ff4700720c */ /* 0x004fe20003f66270 */
[----:B---3--:R2:W-:Y:S04]  /*1e5e0*/  STL [R1+0x1b84], R47 ;  /* 0x001b842f01007387 */ /* 0x0085e80000100800 */
[----:B--2---:R-:W2:Y:S04]  /*1e5f0*/  LDL.LU R47, [R1+0x198] ;  /* 0x00019800012f7983 */ /* 0x004ea80000300800 */
[----:B------:R-:W-:Y:S04]  /*1e600*/  STL [R1+0x11f8], R68 ;  /* 0x0011f84401007387 */ /* 0x000fe80000100800 */
[----:B------:R3:W-:Y:S04]  /*1e610*/  STL [R1+0x11f4], R5 ;  /* 0x0011f40501007387 */ /* 0x0007e80000100800 */
[----:B------:R-:W4:Y:S04]  /*1e620*/  LDL R71, [R1+0x21d4] ;  /* 0x0021d40001477983 */ /* 0x000f280000100800 */
[----:B------:R-:W2:Y:S01]  /*1e630*/  LDL.LU R70, [R1+0x1a4] ;  /* 0x0001a40001467983 */ /* 0x000ea20000300800 */
[----:B---3--:R-:W-:-:S03]  /*1e640*/  LEA.HI.X.SX32 R5, R6, R12, 0x1, P5 ;  /* 0x0000000c06057211 */ /* 0x008fc600028f0eff */
[----:B------:R-:W3:Y:S04]  /*1e650*/  LDL.LU R68, [R1+0x1a0] ;  /* 0x0001a00001447983 */ /* 0x000ee80000300800 */
[----:B------:R0:W-:Y:S04]  /*1e660*/  STL [R1+0x1b80], R7 ;  /* 0x001b800701007387 */ /* 0x0001e80000100800 */
[----:B------:R0:W-:Y:S04]  /*1e670*/  STL [R1+0x1200], R4 ;  /* 0x0012000401007387 */ /* 0x0001e80000100800 */
[----:B------:R-:W2:Y:S04]  /*1e680*/  LDL R6, [R1+0x21bc] ;  /* 0x0021bc0001067983 */ /* 0x000ea80000100800 */
[----:B------:R0:W3:Y:S01]  /*1e690*/  @P0 LDG.E.U8 R53, desc[UR20][R4.64] ;  /* 0x0000001404350981 */ /* 0x0000e2000c1e1100 */
[----:B------:R-:W-:Y:S01]  /*1e6a0*/  @!P6 IMAD.IADD R73, R73, 0x1, -R15 ;  /* 0x000000014949e824 */ /* 0x000fe200078e0a0f */
[----:B------:R-:W-:-:S02]  /*1e6b0*/  ISETP.GT.U32.AND P6, PT, R15, R75, PT ;  /* 0x0000004b0f00720c */ /* 0x000fc40003fc4070 */
[----:B------:R-:W-:-:S05]  /*1e6c0*/  SEL R3, R14, R3, !P1 ;  /* 0x000000030e037207 */ /* 0x000fca0004800000 */
[----:B-1----:R-:W-:Y:S01]  /*1e6d0*/  IMAD R3, R3, UR13, RZ ;  /* 0x0000000d03037c24 */ /* 0x002fe2000f8e02ff */
[----:B------:R-:W-:Y:S01]  /*1e6e0*/  ISETP.GT.U32.AND P4, PT, R15, R73, PT ;  /* 0x000000490f00720c */ /* 0x000fe20003f84070 */
[----:B------:R-:W1:Y:S04]  /*1e6f0*/  LDCU UR13, c[0x0][0x3b0] ;  /* 0x00007600ff0d77ac */ /* 0x000e680008000800 */
[----:B------:R-:W-:Y:S01]  /*1e700*/  @!P6 IMAD.IADD R75, R75, 0x1, -R15 ;  /* 0x000000014b4be824 */ /* 0x000fe200078e0a0f */
[----:B0-----:R-:W-:-:S04]  /*1e710*/  IADD3 R7, P6, PT, R3, R13, RZ ;  /* 0x0000000d03077210 */ /* 0x001fc80007fde0ff */
[----:B------:R-:W-:Y:S01]  /*1e720*/  LEA.HI.X.SX32 R3, R3, R12, 0x1, P6 ;  /* 0x0000000c03037211 */ /* 0x000fe200030f0eff */
[----:B------:R0:W-:Y:S02]  /*1e730*/  STL [R1+0x1208], R7 ;  /* 0x0012080701007387 */ /* 0x0001e40000100800 */
[----:B------:R-:W-:Y:S02]  /*1e740*/  @!P4 IMAD.IADD R73, R73, 0x1, -R15 ;  /* 0x000000014949c824 */ /* 0x000fe400078e0a0f */
[----:B------:R-:W-:Y:S02]  /*1e750*/  STL [R1+0x11fc], R5 ;  /* 0x0011fc0501007387 */ /* 0x000fe40000100800 */
[----:B------:R-:W-:Y:S01]  /*1e760*/  IMAD.MOV.U32 R4, RZ, RZ, R73 ;  /* 0x000000ffff047224 */ /* 0x000fe200078e0049 */
[----:B--2---:R-:W-:Y:S01]  /*1e770*/  ISETP.GE.AND P5, PT, R6, RZ, PT ;  /* 0x000000ff0600720c */ /* 0x004fe20003fa6270 */
[----:B------:R-:W-:Y:S02]  /*1e780*/  @P0 IMAD.MOV.U32 R6, RZ, RZ, R7 ;  /* 0x000000ffff060224 */ /* 0x000fe400078e0007 */
[----:B0-----:R-:W-:Y:S01]  /*1e790*/  @P0 IMAD.MOV.U32 R7, RZ, RZ, R3 ;  /* 0x000000ffff070224 */ /* 0x001fe200078e0003 */
[----:B---3--:R0:W-:Y:S04]  /*1e7a0*/  STL [R1+0x1b7c], R53 ;  /* 0x001b7c3501007387 */ /* 0x0081e80000100800 */
[----:B------:R2:W3:Y:S04]  /*1e7b0*/  @P0 LDG.E.U8 R64, desc[UR20][R6.64] ;  /* 0x0000001406400981 */ /* 0x0004e8000c1e1100 */
[----:B0-----:R-:W3:Y:S04]  /*1e7c0*/  LDL.LU R53, [R1+0x2980] ;  /* 0x0029800001357983 */ /* 0x001ee80000300800 */
[----:B------:R0:W-:Y:S04]  /*1e7d0*/  STL [R1+0x1204], R3 ;  /* 0x0012040301007387 */ /* 0x0001e80000100800 */
[----:B------:R-:W3:Y:S01]  /*1e7e0*/  LDL.LU R73, [R1+0x297c] ;  /* 0x00297c0001497983 */ /* 0x000ee20000300800 */
[----:B0-----:R-:W-:-:S03]  /*1e7f0*/  IMAD.MOV.U32 R3, RZ, RZ, R69 ;  /* 0x000000ffff037224 */ /* 0x001fc600078e0045 */
[----:B------:R-:W3:Y:S01]  /*1e800*/  LDL R69, [R1+0x21ec] ;  /* 0x0021ec0001457983 */ /* 0x000ee20000100800 */
[C---:B------:R-:W-:Y:S02]  /*1e810*/  ISETP.GT.U32.AND P4, PT, R15.reuse, R47, PT ;  /* 0x0000002f0f00720c */ /* 0x040fe40003f84070 */
[----:B------:R-:W-:Y:S01]  /*1e820*/  ISETP.GT.U32.AND P6, PT, R15, R75, PT ;  /* 0x0000004b0f00720c */ /* 0x000fe20003fc4070 */
[----:B------:R-:W-:Y:S02]  /*1e830*/  @!P3 IMAD.MOV R4, RZ, RZ, -R4 ;  /* 0x000000ffff04b224 */ /* 0x000fe400078e0a04 */
[----:B------:R-:W-:-:S08]  /*1e840*/  @!P5 IMAD.MOV R3, RZ, RZ, -R3 ;  /* 0x000000ffff03d224 */ /* 0x000fd000078e0a03 */
[----:B------:R-:W-:Y:S01]  /*1e850*/  @!P4 IMAD.IADD R47, R47, 0x1, -R15 ;  /* 0x000000012f2fc824 */ /* 0x000fe200078e0a0f */
[----:B----4-:R-:W-:-:S04]  /*1e860*/  ISETP.GE.AND P4, PT, R71, RZ, PT ;  /* 0x000000ff4700720c */ /* 0x010fc80003f86270 */
[----:B------:R-:W-:Y:S01]  /*1e870*/  ISETP.GT.U32.AND P3, PT, R15, R47, PT ;  /* 0x0000002f0f00720c */ /* 0x000fe20003f64070 */
[----:B------:R-:W-:Y:S01]  /*1e880*/  @!P6 IMAD.IADD R75, R75, 0x1, -R15 ;  /* 0x000000014b4be824 */ /* 0x000fe200078e0a0f */
[C---:B------:R-:W-:Y:S02]  /*1e890*/  SEL R5, R14.reuse, R4, !P1 ;  /* 0x000000040e057207 */ /* 0x040fe40004800000 */
[----:B------:R-:W-:Y:S01]  /*1e8a0*/  SEL R4, R14, R3, !P1 ;  /* 0x000000030e047207 */ /* 0x000fe20004800000 */
[----:B------:R-:W-:Y:S02]  /*1e8b0*/  IMAD.MOV.U32 R3, RZ, RZ, R75 ;  /* 0x000000ffff037224 */ /* 0x000fe400078e004b */
[----:B------:R-:W-:Y:S01]  /*1e8c0*/  IMAD R5, R5, UR5, RZ ;  /* 0x0000000505057c24 */ /* 0x000fe2000f8e02ff */
[----:B------:R-:W4:Y:S01]  /*1e8d0*/  LDL.LU R75, [R1+0x19c] ;  /* 0x00019c00014b7983 */ /* 0x000f220000300800 */
[----:B------:R-:W-:-:S04]  /*1e8e0*/  IMAD R4, R4, UR6, RZ ;  /* 0x0000000604047c24 */ /* 0x000fc8000f8e02ff */
[----:B------:R-:W-:Y:S02]  /*1e8f0*/  @!P3 IMAD.IADD R47, R47, 0x1, -R15 ;  /* 0x000000012f2fb824 */ /* 0x000fe400078e0a0f */
[----:B------:R-:W-:Y:S01]  /*1e900*/  @!P4 IMAD.MOV R3, RZ, RZ, -R3 ;  /* 0x000000ffff03c224 */ /* 0x000fe200078e0a03 */
[C---:B------:R-:W-:Y:S01]  /*1e910*/  IADD3 R71, P4, PT, R5.reuse, R13, RZ ;  /* 0x0000000d05477210 */ /* 0x040fe20007f9e0ff */
[----:B------:R-:W0:Y:S01]  /*1e920*/  LDCU UR5, c[0x0][0x3b0] ;  /* 0x00007600ff0577ac */ /* 0x000e220008000800 */
[----:B--2---:R-:W-:Y:S02]  /*1e930*/  SHF.R.S32.HI R6, RZ, 0x1f, R4 ;  /* 0x0000001fff067819 */ /* 0x004fe40000011404 */
[----:B------:R-:W-:Y:S01]  /*1e940*/  LEA.HI.X.SX32 R5, R5, R12, 0x1, P4 ;  /* 0x0000000c05057211 */ /* 0x000fe200020f0eff */
[----:B------:R-:W2:Y:S01]  /*1e950*/  LDCU UR6, c[0x0][0x3b0] ;  /* 0x00007600ff0677ac */ /* 0x000ea20008000800 */
[----:B------:R-:W-:Y:S01]  /*1e960*/  SEL R3, R14, R3, !P1 ;  /* 0x000000030e037207 */ /* 0x000fe20004800000 */
[----:B---3--:R3:W-:Y:S02]  /*1e970*/  STL [R1+0x1b78], R64 ;  /* 0x001b784001007387 */ /* 0x0087e40000100800 */
[----:B---3--:R-:W-:Y:S01]  /*1e980*/  IADD3 R64, P3, PT, R4, R13, RZ ;  /* 0x0000000d04407210 */ /* 0x008fe20007f7e0ff */
[----:B------:R-:W-:Y:S01]  /*1e990*/  IMAD.MOV.U32 R4, RZ, RZ, R47 ;  /* 0x000000ffff047224 */ /* 0x000fe200078e002f */
[----:B------:R-:W-:Y:S01]  /*1e9a0*/  PRMT R53, RZ, 0x7610, R53 ;  /* 0x00007610ff357816 */ /* 0x000fe20000000035 */
[----:B------:R-:W3:Y:S01]  /*1e9b0*/  LDL.LU R47, [R1+0x2978] ;  /* 0x00297800012f7983 */ /* 0x000ee20000300800 */
[----:B------:R-:W-:Y:S01]  /*1e9c0*/  ISETP.GE.AND P4, PT, R69, RZ, PT ;  /* 0x000000ff4500720c */ /* 0x000fe20003f86270 */
[----:B------:R-:W-:-:S02]  /*1e9d0*/  IMAD.X R69, R6, 0x1, R12, P3 ;  /* 0x0000000106457824 */ /* 0x000fc400018e060c */
[----:B------:R-:W-:Y:S02]  /*1e9e0*/  IMAD.MOV.U32 R6, RZ, RZ, R4 ;  /* 0x000000ffff067224 */ /* 0x000fe400078e0004 */
[----:B------:R-:W-:Y:S01]  /*1e9f0*/  @P0 IMAD.MOV.U32 R4, RZ, RZ, R71 ;  /* 0x000000ffff040224 */ /* 0x000fe200078e0047 */
[----:B------:R0:W-:Y:S04]  /*1ea00*/  STL [R1+0x1210], R71 ;  /* 0x0012104701007387 */ /* 0x0001e80000100800 */
[----:B------:R-:W-:Y:S04]  /*1ea10*/  STL [R1+0x1218], R64 ;  /* 0x0012184001007387 */ /* 0x000fe80000100800 */
[----:B------:R1:W-:Y:S04]  /*1ea20*/  STL [R1+0x120c], R5 ;  /* 0x00120c0501007387 */ /* 0x0003e80000100800 */
[----:B------:R1:W2:Y:S01]  /*1ea30*/  @P0 LDG.E.U8 R53, desc[UR20][R4.64] ;  /* 0x0000001404350981 */ /* 0x0002a2000c1e1100 */
[----:B------:R-:W-:-:S02]  /*1ea40*/  PRMT R73, RZ, 0x7610, R73 ;  /* 0x00007610ff497816 */ /* 0x000fc40000000049 */
[----:B------:R-:W-:Y:S01]  /*1ea50*/  ISETP.GT.U32.AND P6, PT, R15, R70, PT ;  /* 0x000000460f00720c */ /* 0x000fe20003fc4070 */
[----:B0-----:R-:W3:Y:S01]  /*1ea60*/  LDL R71, [R1+0x2204] ;  /* 0x0022040001477983 */ /* 0x001ee20000100800 */
[----:B-1----:R-:W-:Y:S02]  /*1ea70*/  IMAD.MOV.U32 R5, RZ, RZ, R6 ;  /* 0x000000ffff057224 */ /* 0x002fe400078e0006 */
[----:B------:R-:W-:Y:S02]  /*1ea80*/  IMAD R6, R3, UR13, RZ ;  /* 0x0000000d03067c24 */ /* 0x000fe4000f8e02ff */
[----:B------:R-:W-:-:S07]  /*1ea90*/  @P0 IMAD.MOV.U32 R4, RZ, RZ, R64 ;  /* 0x000000ffff040224 */ /* 0x000fce00078e0040 */
[----:B------:R-:W-:Y:S01]  /*1eaa0*/  @!P6 IMAD.IADD R70, R70, 0x1, -R15 ;  /* 0x000000014646e824 */ /* 0x000fe200078e0a0f */
[----:B------:R-:W-:Y:S01]  /*1eab0*/  STL [R1+0x1214], R69 ;  /* 0x0012144501007387 */ /* 0x000fe20000100800 */
[----:B------:R-:W-:Y:S01]  /*1eac0*/  IMAD.MOV.U32 R3, RZ, RZ, R5 ;  /* 0x000000ffff037224 */ /* 0x000fe200078e0005 */
[----:B------:R-:W-:Y:S01]  /*1ead0*/  PRMT R7, RZ, 0x7610, R7 ;  /* 0x00007610ff077816 */ /* 0x000fe20000000007 */
[----:B------:R-:W-:Y:S01]  /*1eae0*/  @P0 IMAD.MOV.U32 R5, RZ, RZ, R69 ;  /* 0x000000ffff050224 */ /* 0x000fe200078e0045 */
[----:B------:R-:W-:Y:S01]  /*1eaf0*/  ISETP.GT.U32.AND P5, PT, R15, R68, PT ;  /* 0x000000440f00720c */ /* 0x000fe20003fa4070 */
[----:B------:R-:W0:Y:S03]  /*1eb00*/  LDCU UR13, c[0x0][0x3b0] ;  /* 0x00007600ff0d77ac */ /* 0x000e260008000800 */
[----:B------:R1:W3:Y:S02]  /*1eb10*/  @P0 LDG.E.U8 R73, desc[UR20][R4.64] ;  /* 0x0000001404490981 */ /* 0x0002e4000c1e1100 */
[----:B-1----:R-:W-:-:S02]  /*1eb20*/  SHF.R.S32.HI R4, RZ, 0x1f, R6 ;  /* 0x0000001fff047819 */ /* 0x002fc40000011406 */
[----:B------:R-:W-:-:S05]  /*1eb30*/  IADD3 R5, P6, PT, R6, R13, RZ ;  /* 0x0000000d06057210 */ /* 0x000fca0007fde0ff */
[----:B------:R-:W-:Y:S01]  /*1eb40*/  IMAD.X R4, R4, 0x1, R12, P6 ;  /* 0x0000000104047824 */ /* 0x000fe200030e060c */
[----:B--2---:R1:W-:Y:S04]  /*1eb50*/  STL [R1+0x16d8], R53 ;  /* 0x0016d83501007387 */ /* 0x0043e80000100800 */
[----:B-1----:R-:W2:Y:S04]  /*1eb60*/  LDL.LU R53, [R1+0x2974] ;  /* 0x0029740001357983 */ /* 0x002ea80000300800 */
[----:B------:R-:W2:Y:S04]  /*1eb70*/  LDL R64, [R1+0x2218] ;  /* 0x0022180001407983 */ /* 0x000ea80000100800 */
[----:B------:R-:W2:Y:S04]  /*1eb80*/  LDL.LU R69, [R1+0x1ac] ;  /* 0x0001ac0001457983 */ /* 0x000ea80000300800 */
[----:B---3--:R1:W-:Y:S04]  /*1eb90*/  STL [R1+0x1b74], R73 ;  /* 0x001b744901007387 */ /* 0x0083e80000100800 */
[----:B-1----:R-:W3:Y:S04]  /*1eba0*/  LDL.LU R73, [R1+0x1a8] ;  /* 0x0001a80001497983 */ /* 0x002ee80000300800 */
[----:B------:R1:W-:Y:S04]  /*1ebb0*/  STL [R1+0x1220], R5 ;  /* 0x0012200501007387 */ /* 0x0003e80000100800 */
[----:B------:R0:W-:Y:S01]  /*1ebc0*/  STL [R1+0x121c], R4 ;  /* 0x00121c0401007387 */ /* 0x0001e20000100800 */
[----:B-1----:R-:W-:-:S04]  /*1ebd0*/  @P0 LOP3.LUT R5, R5, R4, RZ, 0x3c, !PT ;  /* 0x0000000405050212 */ /* 0x002fc800078e3cff */
[----:B0-----:R-:W-:-:S04]  /*1ebe0*/  @P0 LOP3.LUT R4, R5, R4, RZ, 0x3c, !PT ;  /* 0x0000000405040212 */ /* 0x001fc800078e3cff */
[----:B------:R-:W-:-:S05]  /*1ebf0*/  @P0 LOP3.LUT R5, R5, R4, RZ, 0x3c, !PT ;  /* 0x0000000405050212 */ /* 0x000fca00078e3cff */
[----:B------:R0:W2:Y:S01]  /*1ec00*/  @P0 LDG.E.U8 R7, desc[UR20][R4.64] ;  /* 0x0000001404070981 */ /* 0x0000a2000c1e1100 */
[----:B------:R-:W-:Y:S02]  /*1ec10*/  @!P5 IMAD.IADD R68, R68, 0x1, -R15 ;  /* 0x000000014444d824 */ /* 0x000fe400078e0a0f */
[----:B------:R-:W-:-:S03]  /*1ec20*/  @!P4 IMAD.MOV R3, RZ, RZ, -R3 ;  /* 0x000000ffff03c224 */ /* 0x000fc600078e0a03 */
        /* <DEDUP_REMOVED lines=13> */
[----:B------:R-:W3:Y:S01]  /*1ed00*/  LDL.LU R70, [R1+0x1b4] ;  /* 0x0001b40001467983 */ /* 0x000ee20000300800 */
[----:B------:R-:W-:-:S03]  /*1ed10*/  PRMT R46, RZ, 0x7610, R46 ;  /* 0x00007610ff2e7816 */ /* 0x000fc6000000002e */
[----:B------:R-:W-:Y:S04]  /*1ed20*/  STL [R1+0x1228], R6 ;  /* 0x0012280601007387 */ /* 0x000fe80000100800 */
[----:B------:R-:W-:Y:S04]  /*1ed30*/  STL [R1+0x1224], R5 ;  /* 0x0012240501007387 */ /* 0x000fe80000100800 */
[----:B--2---:R0:W-:Y:S02]  /*1ed40*/  STL [R1+0x1b6c], R7 ;  /* 0x001b6c0701007387 */ /* 0x0041e40000100800 */
[----:B0-----:R-:W-:-:S05]  /*1ed50*/  @P0 IMAD.MOV.U32 R7, RZ, RZ, R5 ;  /* 0x000000ffff070224 */ /* 0x001fca00078e0005 */
[----:B------:R0:W2:Y:S01]  /*1ed60*/  @P0 LDG.E.U8 R46, desc[UR20][R6.64] ;  /* 0x00000014062e0981 */ /* 0x0000a2000c1e1100 */
[----:B----4-:R-:W-:Y:S02]  /*1ed70*/  ISETP.GT.U32.AND P6, PT, R15, R75, PT ;  /* 0x0000004b0f00720c */ /* 0x010fe40003fc4070 */
[----:B------:R-:W-:Y:S01]  /*1ed80*/  ISETP.GE.AND P5, PT, R64, RZ, PT ;  /* 0x000000ff4000720c */ /* 0x000fe20003fa6270 */
[----:B------:R-:W-:Y:S02]  /*1ed90*/  IMAD.MOV.U32 R3, RZ, RZ, R68 ;  /* 0x000000ffff037224 */ /* 0x000fe400078e0044 */
[----:B------:R-:W-:Y:S01]  /*1eda0*/  @!P4 IMAD.MOV R4, RZ, RZ, -R4 ;  /* 0x000000ffff04c224 */ /* 0x000fe200078e0a04 */
[----:B------:R-:W4:Y:S07]  /*1edb0*/  LDL.LU R68, [R1+0x1b8] ;  /* 0x0001b80001447983 */ /* 0x000f2e0000300800 */
[----:B------:R-:W-:Y:S01]  /*1edc0*/  @!P6 IMAD.IADD R75, R75, 0x1, -R15 ;  /* 0x000000014b4be824 */ /* 0x000fe200078e0a0f */
[C---:B---3--:R-:W-:Y:S01]  /*1edd0*/  ISETP.GT.U32.AND P6, PT, R15.reuse, R73, PT ;  /* 0x000000490f00720c */ /* 0x048fe20003fc4070 */
        /* <DEDUP_REMOVED lines=12> */
[----:B------:R-:W-:Y:S01]  /*1eea0*/  PRMT R53, RZ, 0x7610, R53 ;  /* 0x00007610ff357816 */ /* 0x000fe20000000035 */
        /* <DEDUP_REMOVED lines=16> */
[----:B0-----:R-:W4:Y:S01]  /*1efb0*/  LDL.LU R46, [R1+0x2970] ;  /* 0x00297000012e7983 */ /* 0x001f220000300800 */
[----:B-1----:R-:W-:-:S02]  /*1efc0*/  @P0 IMAD.MOV.U32 R4, RZ, RZ, R6 ;  /* 0x000000ffff040224 */ /* 0x002fc400078e0006 */
[----:B------:R-:W-:-:S05]  /*1efd0*/  @P0 IMAD.MOV.U32 R5, RZ, RZ, R64 ;  /* 0x000000ffff050224 */ /* 0x000fca00078e0040 */
        /* <DEDUP_REMOVED lines=17> */
[----:B------:R-:W-:Y:S01]  /*1f0f0*/  @!P3 IMAD.IADD R69, R69, 0x1, -R15 ;  /* 0x000000014545b824 */ /* 0x000fe200078e0a0f */
[----:B------:R-:W-:Y:S01]  /*1f100*/  ISETP.GE.AND P3, PT, R71, RZ, PT ;  /* 0x000000ff4700720c */ /* 0x000fe20003f66270 */
[----:B------:R-:W-:Y:S01]  /*1f110*/  @P0 IMAD.MOV.U32 R7, RZ, RZ, R5 ;  /* 0x000000ffff070224 */ /* 0x000fe200078e0005 */
[----:B--2---:R0:W-:Y:S01]  /*1f120*/  STL [R1+0x1b64], R53 ;  /* 0x001b643501007387 */ /* 0x0041e20000100800 */
[----:B----4-:R-:W-:-:S03]  /*1f130*/  PRMT R46, RZ, 0x7610, R46 ;  /* 0x00007610ff2e7816 */ /* 0x010fc6000000002e */
[----:B0-----:R-:W2:Y:S04]  /*1f140*/  LDL.LU R53, [R1+0x296c] ;  /* 0x00296c0001357983 */ /* 0x001ea80000300800 */
[----:B------:R-:W3:Y:S04]  /*1f150*/  LDL.LU R64, [R1+0x2968] ;  /* 0x0029680001407983 */ /* 0x000ee80000300800 */
[----:B------:R0:W-:Y:S04]  /*1f160*/  STL [R1+0x1b60], R47 ;  /* 0x001b602f01007387 */ /* 0x0001e80000100800 */
[----:B------:R4:W3:Y:S04]  /*1f170*/  @P0 LDG.E.U8 R46, desc[UR20][R6.64] ;  /* 0x00000014062e0981 */ /* 0x0008e8000c1e1100 */
[----:B0-----:R-:W3:Y:S04]  /*1f180*/  LDL.LU R47, [R1+0x1bc] ;  /* 0x0001bc00012f7983 */ /* 0x001ee80000300800 */
[----:B------:R-:W3:Y:S01]  /*1f190*/  LDL R71, [R1+0x2214] ;  /* 0x0022140001477983 */ /* 0x000ee20000100800 */
[----:B------:R-:W-:Y:S01]  /*1f1a0*/  ISETP.GT.U32.AND P6, PT, R15, R68, PT ;  /* 0x000000440f00720c */ /* 0x000fe20003fc4070 */
[----:B------:R-:W-:-:S02]  /*1f1b0*/  IMAD.MOV.U32 R4, RZ, RZ, R69 ;  /* 0x000000ffff047224 */ /* 0x000fc400078e0045 */
[----:B------:R-:W-:Y:S02]  /*1f1c0*/  IMAD.MOV.U32 R3, RZ, RZ, R73 ;  /* 0x000000ffff037224 */ /* 0x000fe400078e0049 */
[----:B------:R-:W-:Y:S01]  /*1f1d0*/  @!P3 IMAD.MOV R4, RZ, RZ, -R4 ;  /* 0x000000ffff04b224 */ /* 0x000fe200078e0a04 */
[----:B------:R-:W-:Y:S01]  /*1f1e0*/  ISETP.GT.U32.AND P3, PT, R15, R75, PT ;  /* 0x0000004b0f00720c */ /* 0x000fe20003f64070 */
[----:B------:R-:W-:-:S06]  /*1f1f0*/  @!P4 IMAD.MOV R3, RZ, RZ, -R3 ;  /* 0x000000ffff03c224 */ /* 0x000fcc00078e0a03 */
[----:B------:R-:W-:Y:S01]  /*1f200*/  @!P6 IMAD.IADD R68, R68, 0x1, -R15 ;  /* 0x000000014444e824 */ /* 0x000fe200078e0a0f */
[----:B------:R-:W-:-:S04]  /*1f210*/  SEL R4, R14, R4, !P1 ;  /* 0x000000040e047207 */ /* 0x000fc80004800000 */
[C---:B------:R-:W-:Y:S02]  /*1f220*/  ISETP.GT.U32.AND P6, PT, R15.reuse, R68, PT ;  /* 0x000000440f00720c */ /* 0x040fe40003fc4070 */
[----:B------:R-:W-:Y:S01]  /*1f230*/  SEL R3, R14, R3, !P1 ;  /* 0x000000030e037207 */ /* 0x000fe20004800000 */
[----:B------:R4:W-:Y:S01]  /*1f240*/  STL [R1+0x1240], R6 ;  /* 0x0012400601007387 */ /* 0x0009e20000100800 */
[----:B------:R-:W-:Y:S01]  /*1f250*/  IMAD R4, R4, UR5, RZ ;  /* 0x0000000504047c24 */ /* 0x000fe2000f8e02ff */
[----:B------:R-:W-:Y:S01]  /*1f260*/  ISETP.GT.U32.AND P5, PT, R15, R70, PT ;  /* 0x000000460f00720c */ /* 0x000fe20003fa4070 */
[--C-:B------:R-:W-:Y:S01]  /*1f270*/  @!P3 IMAD.IADD R75, R75, 0x1, -R15.reuse ;  /* 0x000000014b4bb824 */ /* 0x100fe200078e0a0f */
[----:B------:R0:W-:Y:S01]  /*1f280*/  STL [R1+0x123c], R5 ;  /* 0x00123c0501007387 */ /* 0x0001e20000100800 */
[----:B------:R-:W-:Y:S01]  /*1f290*/  IMAD R3, R3, UR6, RZ ;  /* 0x0000000603037c24 */ /* 0x000fe2000f8e02ff */
[----:B------:R-:W1:Y:S04]  /*1f2a0*/  LDCU UR5, c[0x0][0x3b0] ;  /* 0x00007600ff0577ac */ /* 0x000e680008000800 */
[----:B------:R-:W-:Y:S01]  /*1f2b0*/  @!P6 IMAD.IADD R68, R68, 0x1, -R15 ;  /* 0x000000014444e824 */ /* 0x000fe200078e0a0f */
[----:B----4-:R-:W-:Y:S01]  /*1f2c0*/  IADD3 R6, P3, PT, R3, R13, RZ ;  /* 0x0000000d03067210 */ /* 0x010fe20007f7e0ff */
[----:B------:R-:W4:Y:S01]  /*1f2d0*/  LDCU UR6, c[0x0][0x3b0] ;  /* 0x00007600ff0677ac */ /* 0x000f220008000800 */
[----:B0-----:R-:W-:-:S02]  /*1f2e0*/  SHF.R.S32.HI R5, RZ, 0x1f, R4 ;  /* 0x0000001fff057819 */ /* 0x001fc40000011404 */
[----:B--2---:R-:W-:Y:S02]  /*1f2f0*/  PRMT R53, RZ, 0x7610, R53 ;  /* 0x00007610ff357816 */ /* 0x004fe40000000035 */
[----:B---3--:R-:W-:Y:S02]  /*1f300*/  ISETP.GE.AND P4, PT, R71, RZ, PT ;  /* 0x000000ff4700720c */ /* 0x008fe40003f86270 */
[----:B------:R-:W2:Y:S04]  /*1f310*/  LDL R71, [R1+0x21e4] ;  /* 0x0021e40001477983 */ /* 0x000ea80000100800 */
[----:B------:R-:W3:Y:S04]  /*1f320*/  LDL.LU R73, [R1+0x1c4] ;  /* 0x0001c40001497983 */ /* 0x000ee80000300800 */
[----:B------:R-:W2:Y:S04]  /*1f330*/  LDL.LU R69, [R1+0x1c0] ;  /* 0x0001c00001457983 */ /* 0x000ea80000300800 */
[----:B------:R0:W-:Y:S02]  /*1f340*/  STL [R1+0x1b5c], R46 ;  /* 0x001b5c2e01007387 */ /* 0x0001e40000100800 */
[----:B0-----:R-:W-:-:S02]  /*1f350*/  IADD3 R46, P6, PT, R4, R13, RZ ;  /* 0x0000000d042e7210 */ /* 0x001fc40007fde0ff */
[----:B------:R-:W-:Y:S02]  /*1f360*/  SHF.R.S32.HI R4, RZ, 0x1f, R3 ;  /* 0x0000001fff047819 */ /* 0x000fe40000011403 */
[----:B------:R-:W2:Y:S01]  /*1f370*/  LDL R3, [R1+0x222c] ;  /* 0x00222c0001037983 */ /* 0x000ea20000100800 */
[--C-:B------:R-:W-:Y:S02]  /*1f380*/  IMAD.X R5, R5, 0x1, R12.reuse, P6 ;  /* 0x0000000105057824 */ /* 0x100fe400030e060c */
[----:B------:R-:W-:Y:S02]  /*1f390*/  IMAD.X R7, R4, 0x1, R12, P3 ;  /* 0x0000000104077824 */ /* 0x000fe400018e060c */
[----:B------:R-:W-:-:S05]  /*1f3a0*/  @P0 IMAD.MOV.U32 R4, RZ, RZ, R46 ;  /* 0x000000ffff040224 */ /* 0x000fca00078e002e */
[----:B------:R0:W3:Y:S01]  /*1f3b0*/  @P0 LDG.E.U8 R53, desc[UR20][R4.64] ;  /* 0x0000001404350981 */ /* 0x0000e2000c1e1100 */
[----:B------:R-:W-:Y:S01]  /*1f3c0*/  PRMT R64, RZ, 0x7610, R64 ;  /* 0x00007610ff407816 */ /* 0x000fe20000000040 */
[----:B------:R-:W-:Y:S02]  /*1f3d0*/  @!P5 IMAD.IADD R70, R70, 0x1, -R15 ;  /* 0x000000014646d824 */ /* 0x000fe400078e0a0f */
[----:B------:R1:W-:Y:S04]  /*1f3e0*/  STL [R1+0x1248], R46 ;  /* 0x0012482e01007387 */ /* 0x0003e80000100800 */
[----:B------:R-:W-:Y:S04]  /*1f3f0*/  STL [R1+0x1250], R6 ;  /* 0x0012500601007387 */ /* 0x000fe80000100800 */
[----:B------:R-:W-:Y:S01]  /*1f400*/  STL [R1+0x1244], R5 ;  /* 0x0012440501007387 */ /* 0x000fe20000100800 */
[----:B0-----:R-:W-:-:S03]  /*1f410*/  IMAD.MOV.U32 R4, RZ, RZ, R70 ;  /* 0x000000ffff047224 */ /* 0x001fc600078e0046 */
[----:B-1----:R-:W4:Y:S04]  /*1f420*/  LDL.LU R46, [R1+0x2964] ;  /* 0x00296400012e7983 */ /* 0x002f280000300800 */
[----:B------:R0:W4:Y:S01]  /*1f430*/  @P0 LDG.E.U8 R64, desc[UR20][R6.64] ;  /* 0x0000001406400981 */ /* 0x000122000c1e1100 */
[----:B------:R-:W-:Y:S02]  /*1f440*/  ISETP.GT.U32.AND P5, PT, R15, R47, PT ;  /* 0x0000002f0f00720c */ /* 0x000fe40003fa4070 */
[----:B--2---:R-:W-:Y:S01]  /*1f450*/  ISETP.GE.AND P3, PT, R3, RZ, PT ;  /* 0x000000ff0300720c */ /* 0x004fe20003f66270 */
[----:B------:R-:W-:Y:S01]  /*1f460*/  IMAD.MOV.U32 R3, RZ, RZ, R68 ;  /* 0x000000ffff037224 */ /* 0x000fe200078e0044 */
[----:B---3--:R1:W-:Y:S04]  /*1f470*/  STL [R1+0x1b58], R53 ;  /* 0x001b583501007387 */ /* 0x0083e80000100800 */
[----:B-1----:R-:W2:Y:S04]  /*1f480*/  LDL.LU R53, [R1+0x2960] ;  /* 0x0029600001357983 */ /* 0x002ea80000300800 */
[----:B------:R-:W-:Y:S04]  /*1f490*/  STL [R1+0x124c], R7 ;  /* 0x00124c0701007387 */ /* 0x000fe80000100800 */
[----:B------:R-:W3:Y:S04]  /*1f4a0*/  LDL.LU R70, [R1+0x295c] ;  /* 0x00295c0001467983 */ /* 0x000ee80000300800 */
[----:B------:R-:W3:Y:S01]  /*1f4b0*/  LDL R68, [R1+0x21fc] ;  /* 0x0021fc0001447983 */ /* 0x000ee20000100800 */
[----:B------:R-:W-:Y:S01]  /*1f4c0*/  ISETP.GT.U32.AND P6, PT, R15, R75, PT ;  /* 0x0000004b0f00720c */ /* 0x000fe20003fc4070 */
[----:B------:R-:W-:Y:S01]  /*1f4d0*/  @!P5 IMAD.IADD R47, R47, 0x1, -R15 ;  /* 0x000000012f2fd824 */ /* 0x000fe200078e0a0f */
[----:B------:R-:W-:Y:S01]  /*1f4e0*/  ISETP.GE.AND P5, PT, R71, RZ, PT ;  /* 0x000000ff4700720c */ /* 0x000fe20003fa6270 */
[----:B------:R-:W-:-:S02]  /*1f4f0*/  @!P4 IMAD.MOV R4, RZ, RZ, -R4 ;  /* 0x000000ffff04c224 */ /* 0x000fc400078e0a04 */
[----:B------:R-:W-:Y:S01]  /*1f500*/  @!P3 IMAD.MOV R3, RZ, RZ, -R3 ;  /* 0x000000ffff03b224 */ /* 0x000fe200078e0a03 */
[----:B------:R-:W-:Y:S02]  /*1f510*/  ISETP.GT.U32.AND P4, PT, R15, R47, PT ;  /* 0x0000002f0f00720c */ /* 0x000fe40003f84070 */
[C---:B------:R-:W-:Y:S02]  /*1f520*/  SEL R5, R14.reuse, R4, !P1 ;  /* 0x000000040e057207 */ /* 0x040fe40004800000 */
[----:B------:R-:W-:-:S03]  /*1f530*/  SEL R4, R14, R3, !P1 ;  /* 0x000000030e047207 */ /* 0x000fc60004800000 */
[--C-:B------:R-:W-:Y:S02]  /*1f540*/  @!P6 IMAD.IADD R75, R75, 0x1, -R15.reuse ;  /* 0x000000014b4be824 */ /* 0x100fe400078e0a0f */
[----:B------:R-:W-:Y:S02]  /*1f550*/  IMAD R5, R5, UR13, RZ ;  /* 0x0000000d05057c24 */ /* 0x000fe4000f8e02ff */
[----:B------:R-:W-:Y:S02]  /*1f560*/  IMAD R4, R4, UR5, RZ ;  /* 0x0000000504047c24 */ /* 0x000fe4000f8e02ff */
[----:B------:R-:W-:Y:S02]  /*1f570*/  @!P4 IMAD.IADD R47, R47, 0x1, -R15 ;  /* 0x000000012f2fc824 */ /* 0x000fe400078e0a0f */
[----:B------:R-:W-:Y:S01]  /*1f580*/  IMAD.MOV.U32 R3, RZ, RZ, R75 ;  /* 0x000000ffff037224 */ /* 0x000fe200078e004b */
[----:B0-----:R-:W-:Y:S01]  /*1f590*/  SHF.R.S32.HI R6, RZ, 0x1f, R5 ;  /* 0x0000001fff067819 */ /* 0x001fe20000011405 */
[----:B------:R-:W3:Y:S01]  /*1f5a0*/  LDL.LU R75, [R1+0x1d0] ;  /* 0x0001d000014b7983 */ /* 0x000ee20000300800 */
[----:B--2---:R-:W-:Y:S01]  /*1f5b0*/  PRMT R53, RZ, 0x7610, R53 ;  /* 0x00007610ff357816 */ /* 0x004fe20000000035 */
[----:B------:R-:W-:Y:S01]  /*1f5c0*/  @!P5 IMAD.MOV R3, RZ, RZ, -R3 ;  /* 0x000000ffff03d224 */ /* 0x000fe200078e0a03 */
[-C--:B------:R-:W-:Y:S01]  /*1f5d0*/  IADD3 R71, P5, PT, R5, R13.reuse, RZ ;  /* 0x0000000d05477210 */ /* 0x080fe20007fbe0ff */
[----:B----4-:R0:W-:Y:S01]  /*1f5e0*/  STL [R1+0x16d4], R64 ;  /* 0x0016d44001007387 */ /* 0x0101e20000100800 */
[----:B------:R-:W-:Y:S01]  /*1f5f0*/  SHF.R.S32.HI R5, RZ, 0x1f, R4 ;  /* 0x0000001fff057819 */ /* 0x000fe20000011404 */
[----:B------:R-:W1:Y:S02]  /*1f600*/  LDCU UR5, c[0x0][0x3b0] ;  /* 0x00007600ff0577ac */ /* 0x000e640008000800 */
[----:B------:R-:W-:Y:S01]  /*1f610*/  STL [R1+0x1258], R71 ;  /* 0x0012584701007387 */ /* 0x000fe20000100800 */
[----:B---3--:R-:W-:Y:S01]  /*1f620*/  PRMT R70, RZ, 0x7610, R70 ;  /* 0x00007610ff467816 */ /* 0x008fe20000000046 */
[----:B------:R-:W2:Y:S01]  /*1f630*/  LDCU UR13, c[0x0][0x3b0] ;  /* 0x00007600ff0d77ac */ /* 0x000ea20008000800 */
[----:B0-----:R-:W-:Y:S01]  /*1f640*/  IADD3 R64, P4, PT, R4, R13, RZ ;  /* 0x0000000d04407210 */ /* 0x001fe20007f9e0ff */
[----:B------:R-:W-:Y:S01]  /*1f650*/  IMAD.X R4, R6, 0x1, R12, P5 ;  /* 0x0000000106047824 */ /* 0x000fe200028e060c */
[----:B------:R-:W-:Y:S01]  /*1f660*/  ISETP.GE.AND P5, PT, R68, RZ, PT ;  /* 0x000000ff4400720c */ /* 0x000fe20003fa6270 */
[----:B------:R-:W-:-:S02]  /*1f670*/  IMAD.MOV.U32 R6, RZ, RZ, R47 ;  /* 0x000000ffff067224 */ /* 0x000fc400078e002f */
[----:B------:R-:W3:Y:S01]  /*1f680*/  LDL.LU R47, [R1+0x2958] ;  /* 0x00295800012f7983 */ /* 0x000ee20000300800 */
[----:B------:R-:W-:Y:S02]  /*1f690*/  IMAD.X R68, R5, 0x1, R12, P4 ;  /* 0x0000000105447824 */ /* 0x000fe400020e060c */
[----:B------:R-:W-:Y:S01]  /*1f6a0*/  @P0 IMAD.MOV.U32 R5, RZ, RZ, R4 ;  /* 0x000000ffff050224 */ /* 0x000fe200078e0004 */
[----:B------:R0:W-:Y:S01]  /*1f6b0*/  STL [R1+0x1254], R4 ;  /* 0x0012540401007387 */ /* 0x0001e20000100800 */
[----:B------:R-:W-:Y:S01]  /*1f6c0*/  SEL R3, R14, R3, !P1 ;  /* 0x000000030e037207 */ /* 0x000fe20004800000 */
[----:B0-----:R-:W-:-:S05]  /*1f6d0*/  @P0 IMAD.MOV.U32 R4, RZ, RZ, R71 ;  /* 0x000000ffff040224 */ /* 0x001fca00078e0047 */
[----:B------:R0:W4:Y:S02]  /*1f6e0*/  @P0 LDG.E.U8 R53, desc[UR20][R4.64] ;  /* 0x0000001404350981 */ /* 0x000124000c1e1100 */
[----:B0-----:R-:W-:Y:S02]  /*1f6f0*/  IMAD.MOV.U32 R5, RZ, RZ, R6 ;  /* 0x000000ffff057224 */ /* 0x001fe400078e0006 */
[----:B------:R-:W-:Y:S01]  /*1f700*/  IMAD R6, R3, UR6, RZ ;  /* 0x0000000603067c24 */ /* 0x000fe2000f8e02ff */
[C---:B------:R-:W-:Y:S01]  /*1f710*/  ISETP.GT.U32.AND P6, PT, R15.reuse, R73, PT ;  /* 0x000000490f00720c */ /* 0x040fe20003fc4070 */
[----:B------:R-:W-:Y:S01]  /*1f720*/  IMAD.MOV.U32 R3, RZ, RZ, R5 ;  /* 0x000000ffff037224 */ /* 0x000fe200078e0005 */
[----:B------:R-:W-:Y:S01]  /*1f730*/  STL [R1+0x1260], R64 ;  /* 0x0012604001007387 */ /* 0x000fe20000100800 */
[----:B------:R-:W-:Y:S01]  /*1f740*/  @P0 IMAD.MOV.U32 R4, RZ, RZ, R64 ;  /* 0x000000ffff040224 */ /* 0x000fe200078e0040 */
[----:B------:R-:W-:Y:S01]  /*1f750*/  PRMT R7, RZ, 0x7610, R7 ;  /* 0x00007610ff077816 */ /* 0x000fe20000000007 */
[----:B------:R-:W-:Y:S01]  /*1f760*/  @P0 IMAD.MOV.U32 R5, RZ, RZ, R68 ;  /* 0x000000ffff050224 */ /* 0x000fe200078e0044 */
[----:B------:R-:W2:Y:S01]  /*1f770*/  LDL R71, [R1+0x2220] ;  /* 0x0022200001477983 */ /* 0x000ea20000100800 */
[----:B------:R-:W-:Y:S01]  /*1f780*/  ISETP.GT.U32.AND P3, PT, R15, R69, PT ;  /* 0x000000450f00720c */ /* 0x000fe20003f64070 */
[----:B------:R-:W0:Y:S02]  /*1f790*/  LDCU UR6, c[0x0][0x3b0] ;  /* 0x00007600ff0677ac */ /* 0x000e240008000800 */
[----:B------:R1:W2:Y:S03]  /*1f7a0*/  @P0 LDG.E.U8 R70, desc[UR20][R4.64] ;  /* 0x0000001404460981 */ /* 0x0002a6000c1e1100 */
[----:B------:R-:W-:Y:S01]  /*1f7b0*/  @!P6 IMAD.IADD R73, R73, 0x1, -R15 ;  /* 0x000000014949e824 */ /* 0x000fe200078e0a0f */
        /* <DEDUP_REMOVED lines=156> */
[----:B------:R-:W-:-:S02]  /*20180*/  @!P4 IMAD.IADD R47, R47, 0x1, -R15 ;  /* 0x000000012f2fc824 */ /* 0x000fc400078e0a0f */
[----:B------:R-:W-:Y:S01]  /*20190*/  @!P5 IMAD.MOV R4, RZ, RZ, -R4 ;  /* 0x000000ffff04d224 */ /* 0x000fe200078e0a04 */
[----:B------:R-:W-:Y:S01]  /*201a0*/  ISETP.GE.AND P5, PT, R71, RZ, PT ;  /* 0x000000ff4700720c */ /* 0x000fe20003fa6270 */
        /* <DEDUP_REMOVED lines=552> */
[----:B------:R4:W2:Y:S04]  /*22430*/  @P0 LDG.E.U8 R46, desc[UR20][R6.64] ;  /* 0x00000014062e0981 */ /* 0x0008a8000c1e1100 */
[----:B0-----:R-:W2:Y:S04]  /*22440*/  LDL.LU R47, [R1+0x24c] ;  /* 0x00024c00012f7983 */ /* 0x001ea80000300800 */
[----:B------:R-:W2:Y:S01]  /*22450*/  LDL R71, [R1+0x22c4] ;  /* 0x0022c40001477983 */ /* 0x000ea20000100800 */
        /* <DEDUP_REMOVED lines=16> */
[----:B------:R-:W1:Y:S02]  /*22560*/  LDCU UR5, c[0x0][0x3b0] ;  /* 0x00007600ff0577ac */ /* 0x000e640008000800 */
[----:B------:R-:W2:Y:S02]  /*22570*/  LDL R69, [R1+0x2284] ;  /* 0x0022840001457983 */ /* 0x000ea40000100800 */
[----:B------:R-:W-:Y:S01]  /*22580*/  @!P6 IMAD.IADD R68, R68, 0x1, -R15 ;  /* 0x000000014444e824 */ /* 0x000fe200078e0a0f */
[----:B----4-:R-:W-:Y:S01]  /*22590*/  IADD3 R6, P3, PT, R3, R13, RZ ;  /* 0x0000000d03067210 */ /* 0x010fe20007f7e0ff */
[----:B------:R-:W4:Y:S01]  /*225a0*/  LDCU UR6, c[0x0][0x3b0] ;  /* 0x00007600ff0677ac */ /* 0x000f220008000800 */
[----:B0-----:R-:W-:-:S02]  /*225b0*/  SHF.R.S32.HI R5, RZ, 0x1f, R4 ;  /* 0x0000001fff057819 */ /* 0x001fc40000011404 */
[----:B---3--:R-:W-:Y:S02]  /*225c0*/  PRMT R64, RZ, 0x7610, R64 ;  /* 0x00007610ff407816 */ /* 0x008fe40000000040 */
[----:B--2---:R-:W-:Y:S02]  /*225d0*/  ISETP.GE.AND P5, PT, R71, RZ, PT ;  /* 0x000000ff4700720c */ /* 0x004fe40003fa6270 */
[----:B------:R-:W2:Y:S04]  /*225e0*/  LDL.LU R71, [R1+0x258] ;  /* 0x0002580001477983 */ /* 0x000ea80000300800 */
[----:B------:R-:W3:Y:S04]  /*225f0*/  LDL.LU R73, [R1+0x254] ;  /* 0x0002540001497983 */ /* 0x000ee80000300800 */
[----:B------:R0:W-:Y:S02]  /*22600*/  STL [R1+0x1ae0], R46 ;  /* 0x001ae02e01007387 */ /* 0x0001e40000100800 */
[----:B0-----:R-:W-:-:S02]  /*22610*/  IADD3 R46, P6, PT, R4, R13, RZ ;  /* 0x0000000d042e7210 */ /* 0x001fc40007fde0ff */
[----:B------:R-:W-:Y:S02]  /*22620*/  SHF.R.S32.HI R4, RZ, 0x1f, R3 ;  /* 0x0000001fff047819 */ /* 0x000fe40000011403 */
[----:B------:R-:W2:Y:S01]  /*22630*/  LDL R3, [R1+0x227c] ;  /* 0x00227c0001037983 */ /* 0x000ea20000100800 */
[--C-:B------:R-:W-:Y:S02]  /*22640*/  IMAD.X R5, R5, 0x1, R12.reuse, P6 ;  /* 0x0000000105057824 */ /* 0x100fe400030e060c */
[----:B------:R-:W-:Y:S02]  /*22650*/  IMAD.X R7, R4, 0x1, R12, P3 ;  /* 0x0000000104077824 */ /* 0x000fe400018e060c */
[----:B------:R-:W-:-:S05]  /*22660*/  @P0 IMAD.MOV.U32 R4, RZ, RZ, R46 ;  /* 0x000000ffff040224 */ /* 0x000fca00078e002e */
[----:B------:R0:W2:Y:S01]  /*22670*/  @P0 LDG.E.U8 R64, desc[UR20][R4.64] ;  /* 0x0000001404400981 */ /* 0x0000a2000c1e1100 */
[----:B------:R-:W-:Y:S01]  /*22680*/  PRMT R53, RZ, 0x7610, R53 ;  /* 0x00007610ff357816 */ /* 0x000fe20000000035 */
[----:B------:R-:W-:Y:S02]  /*22690*/  @!P4 IMAD.IADD R70, R70, 0x1, -R15 ;  /* 0x000000014646c824 */ /* 0x000fe400078e0a0f */
[----:B------:R1:W-:Y:S04]  /*226a0*/  STL [R1+0x1368], R46 ;  /* 0x0013682e01007387 */ /* 0x0003e80000100800 */
[----:B------:R-:W-:Y:S01]  /*226b0*/  STL [R1+0x1370], R6 ;  /* 0x0013700601007387 */ /* 0x000fe20000100800 */
[----:B0-----:R-:W-:-:S03]  /*226c0*/  IMAD.MOV.U32 R4, RZ, RZ, R70 ;  /* 0x000000ffff047224 */ /* 0x001fc600078e0046 */
[----:B------:R-:W-:Y:S04]  /*226d0*/  STL [R1+0x1364], R5 ;  /* 0x0013640501007387 */ /* 0x000fe80000100800 */
[----:B-1----:R-:W3:Y:S01]  /*226e0*/  LDL.LU R46, [R1+0x28e4] ;  /* 0x0028e400012e7983 */ /* 0x002ee20000300800 */
[----:B------:R-:W-:-:S03]  /*226f0*/  @!P5 IMAD.MOV R4, RZ, RZ, -R4 ;  /* 0x000000ffff04d224 */ /* 0x000fc600078e0a04 */
[----:B------:R0:W3:Y:S01]  /*22700*/  @P0 LDG.E.U8 R53, desc[UR20][R6.64] ;  /* 0x0000001406350981 */ /* 0x0000e2000c1e1100 */
[----:B------:R-:W-:Y:S02]  /*22710*/  ISETP.GE.AND P5, PT, R69, RZ, PT ;  /* 0x000000ff4500720c */ /* 0x000fe40003fa6270 */
[C---:B------:R-:W-:Y:S02]  /*22720*/  ISETP.GT.U32.AND P4, PT, R15.reuse, R47, PT ;  /* 0x0000002f0f00720c */ /* 0x040fe40003f84070 */
[----:B------:R-:W-:Y:S01]  /*22730*/  ISETP.GT.U32.AND P6, PT, R15, R75, PT ;  /* 0x0000004b0f00720c */ /* 0x000fe20003fc4070 */
[----:B--2---:R1:W-:Y:S04]  /*22740*/  STL [R1+0x1adc], R64 ;  /* 0x001adc4001007387 */ /* 0x0043e80000100800 */
[----:B-1----:R-:W2:Y:S04]  /*22750*/  LDL.LU R64, [R1+0x28e0] ;  /* 0x0028e00001407983 */ /* 0x002ea80000300800 */
[----:B------:R-:W-:Y:S04]  /*22760*/  STL [R1+0x136c], R7 ;  /* 0x00136c0701007387 */ /* 0x000fe80000100800 */
[----:B------:R-:W4:Y:S04]  /*22770*/  LDL.LU R70, [R1+0x28dc] ;  /* 0x0028dc0001467983 */ /* 0x000f280000300800 */
[----:B------:R-:W4:Y:S01]  /*22780*/  LDL R69, [R1+0x228c] ;  /* 0x00228c0001457983 */ /* 0x000f220000100800 */
[----:B------:R-:W-:Y:S01]  /*22790*/  ISETP.GE.AND P3, PT, R3, RZ, PT ;  /* 0x000000ff0300720c */ /* 0x000fe20003f66270 */
[----:B------:R-:W-:-:S02]  /*227a0*/  @!P4 IMAD.IADD R47, R47, 0x1, -R15 ;  /* 0x000000012f2fc824 */ /* 0x000fc400078e0a0f */
[----:B------:R-:W-:Y:S01]  /*227b0*/  IMAD.MOV.U32 R3, RZ, RZ, R68 ;  /* 0x000000ffff037224 */ /* 0x000fe200078e0044 */
[----:B------:R-:W-:Y:S01]  /*227c0*/  SEL R5, R14, R4, !P1 ;  /* 0x000000040e057207 */ /* 0x000fe20004800000 */
[----:B------:R-:W-:Y:S01]  /*227d0*/  @!P6 IMAD.IADD R75, R75, 0x1, -R15 ;  /* 0x000000014b4be824 */ /* 0x000fe200078e0a0f */
[----:B------:R-:W-:-:S07]  /*227e0*/  ISETP.GT.U32.AND P4, PT, R15, R47, PT ;  /* 0x0000002f0f00720c */ /* 0x000fce0003f84070 */
[----:B------:R-:W-:Y:S02]  /*227f0*/  @!P3 IMAD.MOV R3, RZ, RZ, -R3 ;  /* 0x000000ffff03b224 */ /* 0x000fe400078e0a03 */
[----:B------:R-:W-:-:S04]  /*22800*/  IMAD R5, R5, UR13, RZ ;  /* 0x0000000d05057c24 */ /* 0x000fc8000f8e02ff */
[----:B------:R-:W-:Y:S01]  /*22810*/  @!P4 IMAD.IADD R47, R47, 0x1, -R15 ;  /* 0x000000012f2fc824 */ /* 0x000fe200078e0a0f */
[----:B------:R-:W-:Y:S01]  /*22820*/  SEL R4, R14, R3, !P1 ;  /* 0x000000030e047207 */ /* 0x000fe20004800000 */
[----:B------:R-:W-:Y:S01]  /*22830*/  IMAD.MOV.U32 R3, RZ, RZ, R75 ;  /* 0x000000ffff037224 */ /* 0x000fe200078e004b */
[----:B0-----:R-:W-:Y:S01]  /*22840*/  SHF.R.S32.HI R6, RZ, 0x1f, R5 ;  /* 0x0000001fff067819 */ /* 0x001fe20000011405 */
[----:B------:R-:W-:Y:S01]  /*22850*/  IMAD.MOV.U32 R75, RZ, RZ, R76 ;  /* 0x000000ffff4b7224 */ /* 0x000fe200078e004c */
[----:B--2---:R-:W-:Y:S01]  /*22860*/  PRMT R64, RZ, 0x7610, R64 ;  /* 0x00007610ff407816 */ /* 0x004fe20000000040 */
[----:B------:R-:W-:Y:S01]  /*22870*/  IMAD R4, R4, UR5, RZ ;  /* 0x0000000504047c24 */ /* 0x000fe2000f8e02ff */
[----:B------:R-:W2:Y:S01]  /*22880*/  LDL.LU R76, [R1+0x250] ;  /* 0x00025000014c7983 */ /* 0x000ea20000300800 */
[----:B------:R-:W-:Y:S01]  /*22890*/  @!P5 IMAD.MOV R3, RZ, RZ, -R3 ;  /* 0x000000ffff03d224 */ /* 0x000fe200078e0a03 */
[----:B------:R-:W-:Y:S01]  /*228a0*/  IADD3 R68, P5, PT, R5, R13, RZ ;  /* 0x0000000d05447210 */ /* 0x000fe20007fbe0ff */
[----:B------:R-:W0:Y:S01]  /*228b0*/  LDCU UR5, c[0x0][0x3b0] ;  /* 0x00007600ff0577ac */ /* 0x000e220008000800 */
[----:B---3--:R1:W-:Y:S01]  /*228c0*/  STL [R1+0x1ad8], R53 ;  /* 0x001ad83501007387 */ /* 0x0083e20000100800 */
[----:B------:R-:W-:-:S02]  /*228d0*/  SHF.R.S32.HI R5, RZ, 0x1f, R4 ;  /* 0x0000001fff057819 */ /* 0x000fc40000011404 */
[----:B----4-:R-:W-:Y:S01]  /*228e0*/  PRMT R70, RZ, 0x7610, R70 ;  /* 0x00007610ff467816 */ /* 0x010fe20000000046 */
[----:B------:R-:W-:Y:S01]  /*228f0*/  STL [R1+0x1378], R68 ;  /* 0x0013784401007387 */ /* 0x000fe20000100800 */
[----:B------:R-:W-:Y:S01]  /*22900*/  ISETP.GT.U32.AND P6, PT, R15, R71, PT ;  /* 0x000000470f00720c */ /* 0x000fe20003fc4070 */
[----:B------:R-:W3:Y:S01]  /*22910*/  LDCU UR13, c[0x0][0x3b0] ;  /* 0x00007600ff0d77ac */ /* 0x000ee20008000800 */
[----:B-1----:R-:W-:Y:S01]  /*22920*/  IADD3 R53, P4, PT, R4, R13, RZ ;  /* 0x0000000d04357210 */ /* 0x002fe20007f9e0ff */
[--C-:B------:R-:W-:Y:S01]  /*22930*/  IMAD.X R4, R6, 0x1, R12.reuse, P5 ;  /* 0x0000000106047824 */ /* 0x100fe200028e060c */
[----:B------:R-:W-:Y:S01]  /*22940*/  ISETP.GE.AND P5, PT, R69, RZ, PT ;  /* 0x000000ff4500720c */ /* 0x000fe20003fa6270 */
[----:B------:R-:W-:Y:S02]  /*22950*/  IMAD.MOV.U32 R6, RZ, RZ, R47 ;  /* 0x000000ffff067224 */ /* 0x000fe400078e002f */
[----:B------:R-:W4:Y:S01]  /*22960*/  LDL.LU R47, [R1+0x28d8] ;  /* 0x0028d800012f7983 */ /* 0x000f220000300800 */
[----:B------:R-:W-:-:S02]  /*22970*/  IMAD.X R69, R5, 0x1, R12, P4 ;  /* 0x0000000105457824 */ /* 0x000fc400020e060c */
[----:B------:R-:W-:Y:S01]  /*22980*/  @P0 IMAD.MOV.U32 R5, RZ, RZ, R4 ;  /* 0x000000ffff050224 */ /* 0x000fe200078e0004 */
[----:B------:R1:W-:Y:S01]  /*22990*/  STL [R1+0x1374], R4 ;  /* 0x0013740401007387 */ /* 0x0003e20000100800 */
[----:B------:R-:W-:Y:S01]  /*229a0*/  SEL R3, R14, R3, !P1 ;  /* 0x000000030e037207 */ /* 0x000fe20004800000 */
[----:B-1----:R-:W-:-:S05]  /*229b0*/  @P0 IMAD.MOV.U32 R4, RZ, RZ, R68 ;  /* 0x000000ffff040224 */ /* 0x002fca00078e0044 */
[----:B------:R1:W2:Y:S02]  /*229c0*/  @P0 LDG.E.U8 R64, desc[UR20][R4.64] ;  /* 0x0000001404400981 */ /* 0x0002a4000c1e1100 */
[----:B-1----:R-:W-:Y:S02]  /*229d0*/  IMAD.MOV.U32 R5, RZ, RZ, R6 ;  /* 0x000000ffff057224 */ /* 0x002fe400078e0006 */
[----:B------:R-:W-:Y:S01]  /*229e0*/  IMAD R6, R3, UR6, RZ ;  /* 0x0000000603067c24 */ /* 0x000fe2000f8e02ff */
[----:B------:R-:W-:Y:S01]  /*229f0*/  STL [R1+0x1380], R53 ;  /* 0x0013803501007387 */ /* 0x000fe20000100800 */
[----:B------:R-:W-:Y:S01]  /*22a00*/  IMAD.MOV.U32 R3, RZ, RZ, R5 ;  /* 0x000000ffff037224 */ /* 0x000fe200078e0005 */
[----:B------:R-:W-:Y:S01]  /*22a10*/  PRMT R7, RZ, 0x7610, R7 ;  /* 0x00007610ff077816 */ /* 0x000fe20000000007 */
[----:B------:R-:W-:Y:S01]  /*22a20*/  @P0 IMAD.MOV.U32 R4, RZ, RZ, R53 ;  /* 0x000000ffff040224 */ /* 0x000fe200078e0035 */
[----:B------:R-:W3:Y:S01]  /*22a30*/  LDL R68, [R1+0x22bc] ;  /* 0x0022bc0001447983 */ /* 0x000ee20000100800 */
[----:B------:R-:W-:Y:S01]  /*22a40*/  @P0 IMAD.MOV.U32 R5, RZ, RZ, R69 ;  /* 0x000000ffff050224 */ /* 0x000fe200078e0045 */
[----:B------:R-:W-:Y:S01]  /*22a50*/  ISETP.GT.U32.AND P3, PT, R15, R73, PT ;  /* 0x000000490f00720c */ /* 0x000fe20003f64070 */
[----:B------:R-:W-:Y:S01]  /*22a60*/  @!P6 IMAD.IADD R71, R71, 0x1, -R15 ;  /* 0x000000014747e824 */ /* 0x000fe200078e0a0f */
[----:B------:R-:W-:Y:S01]  /*22a70*/  PRMT R46, RZ, 0x7610, R46 ;  /* 0x00007610ff2e7816 */ /* 0x000fe2000000002e */
[----:B------:R-:W1:Y:S01]  /*22a80*/  LDCU UR6, c[0x0][0x3b0] ;  /* 0x00007600ff0677ac */ /* 0x000e620008000800 */
[----:B------:R0:W3:Y:S04]  /*22a90*/  @P0 LDG.E.U8 R70, desc[UR20][R4.64] ;  /* 0x0000001404460981 */ /* 0x0000e8000c1e1100 */
[----:B------:R-:W-:Y:S01]  /*22aa0*/  STL [R1+0x137c], R69 ;  /* 0x00137c4501007387 */ /* 0x000fe20000100800 */
[----:B0-----:R-:W-:-:S02]  /*22ab0*/  SHF.R.S32.HI R4, RZ, 0x1f, R6 ;  /* 0x0000001fff047819 */ /* 0x001fc40000011406 */
[----:B------:R-:W-:-:S05]  /*22ac0*/  IADD3 R5, P6, PT, R6, R13, RZ ;  /* 0x0000000d06057210 */ /* 0x000fca0007fde0ff */
[----:B------:R-:W-:Y:S01]  /*22ad0*/  IMAD.X R4, R4, 0x1, R12, P6 ;  /* 0x0000000104047824 */ /* 0x000fe200030e060c */
[----:B--2---:R0:W-:Y:S04]  /*22ae0*/  STL [R1+0x1ad4], R64 ;  /* 0x001ad44001007387 */ /* 0x0041e80000100800 */
[----:B0-----:R-:W2:Y:S04]  /*22af0*/  LDL.LU R64, [R1+0x28d4] ;  /* 0x0028d40001407983 */ /* 0x001ea80000300800 */
[----:B------:R-:W2:Y:S04]  /*22b00*/  LDL R53, [R1+0x22cc] ;  /* 0x0022cc0001357983 */ /* 0x000ea80000100800 */
[----:B------:R-:W2:Y:S04]  /*22b10*/  LDL.LU R69, [R1+0x260] ;  /* 0x0002600001457983 */ /* 0x000ea80000300800 */
[----:B---3--:R0:W-:Y:S04]  /*22b20*/  STL [R1+0x1ad0], R70 ;  /* 0x001ad04601007387 */ /* 0x0081e80000100800 */
[----:B0-----:R-:W3:Y:S04]  /*22b30*/  LDL.LU R70, [R1+0x25c] ;  /* 0x00025c0001467983 */ /* 0x001ee80000300800 */
[----:B------:R0:W-:Y:S04]  /*22b40*/  STL [R1+0x1388], R5 ;  /* 0x0013880501007387 */ /* 0x0001e80000100800 */
[----:B------:R1:W-:Y:S01]  /*22b50*/  STL [R1+0x1384], R4 ;  /* 0x0013840401007387 */ /* 0x0003e20000100800 */
[----:B0-----:R-:W-:-:S04]  /*22b60*/  @P0 LOP3.LUT R5, R5, R4, RZ, 0x3c, !PT ;  /* 0x0000000405050212 */ /* 0x001fc800078e3cff */
[----:B-1----:R-:W-:-:S04]  /*22b70*/  @P0 LOP3.LUT R4, R5, R4, RZ, 0x3c, !PT ;  /* 0x0000000405040212 */ /* 0x002fc800078e3cff */
        /* <DEDUP_REMOVED lines=17> */
[----:B------:R-:W4:Y:S04]  /*22c90*/  LDL.LU R71, [R1+0x268] ;  /* 0x0002680001477983 */ /* 0x000f280000300800 */
[----:B------:R-:W-:Y:S04]  /*22ca0*/  STL [R1+0x1390], R6 ;  /* 0x0013900601007387 */ /* 0x000fe80000100800 */
[----:B------:R-:W-:Y:S04]  /*22cb0*/  STL [R1+0x138c], R5 ;  /* 0x00138c0501007387 */ /* 0x000fe80000100800 */
[----:B--2---:R0:W-:Y:S02]  /*22cc0*/  STL [R1+0x1acc], R7 ;  /* 0x001acc0701007387 */ /* 0x0041e40000100800 */
[----:B0-----:R-:W-:-:S05]  /*22cd0*/  @P0 IMAD.MOV.U32 R7, RZ, RZ, R5 ;  /* 0x000000ffff070224 */ /* 0x001fca00078e0005 */
[----:B------:R-:W2:Y:S01]  /*22ce0*/  @P0 LDG.E.U8 R46, desc[UR20][R6.64] ;  /* 0x00000014062e0981 */ /* 0x000ea2000c1e1100 */
[----:B------:R-:W-:Y:S02]  /*22cf0*/  ISETP.GT.U32.AND P6, PT, R15, R76, PT ;  /* 0x0000004c0f00720c */ /* 0x000fe40003fc4070 */
[----:B------:R-:W-:Y:S01]  /*22d00*/  ISETP.GE.AND P4, PT, R53, RZ, PT ;  /* 0x000000ff3500720c */ /* 0x000fe20003f86270 */
[----:B------:R-:W-:Y:S02]  /*22d10*/  IMAD.MOV.U32 R3, RZ, RZ, R73 ;  /* 0x000000ffff037224 */ /* 0x000fe400078e0049 */
[----:B------:R-:W-:-:S08]  /*22d20*/  @!P5 IMAD.MOV R4, RZ, RZ, -R4 ;  /* 0x000000ffff04d224 */ /* 0x000fd000078e0a04 */
[----:B------:R-:W-:Y:S01]  /*22d30*/  @!P6 IMAD.IADD R76, R76, 0x1, -R15 ;  /* 0x000000014c4ce824 */ /* 0x000fe200078e0a0f */
[----:B---3--:R-:W-:Y:S01]  /*22d40*/  ISETP.GT.U32.AND P6, PT, R15, R70, PT ;  /* 0x000000460f00720c */ /* 0x008fe20003fc4070 */
[----:B------:R-:W-:-:S03]  /*22d50*/  @!P4 IMAD.MOV R3, RZ, RZ, -R3 ;  /* 0x000000ffff03c224 */ /* 0x000fc600078e0a03 */
[----:B------:R-:W-:Y:S02]  /*22d60*/  ISETP.GT.U32.AND P5, PT, R15, R76, PT ;  /* 0x0000004c0f00720c */ /* 0x000fe40003fa4070 */
[C---:B------:R-:W-:Y:S02]  /*22d70*/  SEL R4, R14.reuse, R4, !P1 ;  /* 0x000000040e047207 */ /* 0x040fe40004800000 */
[----:B------:R-:W-:Y:S01]  /*22d80*/  SEL R3, R14, R3, !P1 ;  /* 0x000000030e037207 */ /* 0x000fe20004800000 */
[----:B------:R-:W-:Y:S02]  /*22d90*/  IMAD.MOV.U32 R73, RZ, RZ, R75 ;  /* 0x000000ffff497224 */ /* 0x000fe400078e004b */
[----:B------:R-:W-:Y:S01]  /*22da0*/  IMAD R4, R4, UR6, RZ ;  /* 0x0000000604047c24 */ /* 0x000fe2000f8e02ff */
[----:B------:R-:W3:Y:S01]  /*22db0*/  LDL.LU R75, [R1+0x26c] ;  /* 0x00026c00014b7983 */ /* 0x000ee20000300800 */
[----:B-1----:R-:W-:Y:S01]  /*22dc0*/  IMAD R3, R3, UR5, RZ ;  /* 0x0000000503037c24 */ /* 0x002fe2000f8e02ff */
[----:B------:R-:W-:Y:S01]  /*22dd0*/  ISETP.GE.AND P4, PT, R68, RZ, PT ;  /* 0x000000ff4400720c */ /* 0x000fe20003f86270 */
[--C-:B------:R-:W-:Y:S01]  /*22de0*/  @!P6 IMAD.IADD R70, R70, 0x1, -R15.reuse ;  /* 0x000000014646e824 */ /* 0x100fe200078e0a0f */
[----:B------:R-:W3:Y:S01]  /*22df0*/  LDL R6, [R1+0x22a4] ;  /* 0x0022a40001067983 */ /* 0x000ee20000100800 */
[----:B------:R-:W-:Y:S01]  /*22e00*/  @!P5 IMAD.IADD R76, R76, 0x1, -R15 ;  /* 0x000000014c4cd824 */ /* 0x000fe200078e0a0f */
[----:B------:R-:W-:Y:S01]  /*22e10*/  SHF.R.S32.HI R5, RZ, 0x1f, R4 ;  /* 0x0000001fff057819 */ /* 0x000fe20000011404 */
[----:B------:R-:W0:Y:S01]  /*22e20*/  LDCU UR5, c[0x0][0x3b0] ;  /* 0x00007600ff0577ac */ /* 0x000e220008000800 */
[----:B------:R-:W3:Y:S01]  /*22e30*/  LDL R7, [R1+0x22ac] ;  /* 0x0022ac0001077983 */ /* 0x000ee20000100800 */
[----:B------:R-:W-:-:S02]  /*22e40*/  IADD3 R68, P6, PT, R3, R13, RZ ;  /* 0x0000000d03447210 */ /* 0x000fc40007fde0ff */
[----:B----4-:R-:W-:Y:S01]  /*22e50*/  PRMT R47, RZ, 0x7610, R47 ;  /* 0x00007610ff2f7816 */ /* 0x010fe2000000002f */
[----:B------:R-:W1:Y:S01]  /*22e60*/  LDCU UR6, c[0x0][0x3b0] ;  /* 0x00007600ff0677ac */ /* 0x000e620008000800 */
[----:B--2---:R2:W-:Y:S02]  /*22e70*/  STL [R1+0x16b8], R46 ;  /* 0x0016b82e01007387 */ /* 0x0045e40000100800 */
[----:B--2---:R-:W-:Y:S02]  /*22e80*/  IADD3 R46, P5, PT, R4, R13, RZ ;  /* 0x0000000d042e7210 */ /* 0x004fe40007fbe0ff */
[----:B------:R-:W-:-:S03]  /*22e90*/  SHF.R.S32.HI R4, RZ, 0x1f, R3 ;  /* 0x0000001fff047819 */ /* 0x000fc60000011403 */
[--C-:B------:R-:W-:Y:S02]  /*22ea0*/  IMAD.X R5, R5, 0x1, R12.reuse, P5 ;  /* 0x0000000105057824 */ /* 0x100fe400028e060c */
[----:B------:R-:W-:Y:S02]  /*22eb0*/  IMAD.X R53, R4, 0x1, R12, P6 ;  /* 0x0000000104357824 */ /* 0x000fe400030e060c */
[----:B------:R-:W-:-:S05]  /*22ec0*/  @P0 IMAD.MOV.U32 R4, RZ, RZ, R46 ;  /* 0x000000ffff040224 */ /* 0x000fca00078e002e */
[----:B------:R2:W4:Y:S01]  /*22ed0*/  @P0 LDG.E.U8 R47, desc[UR20][R4.64] ;  /* 0x00000014042f0981 */ /* 0x000522000c1e1100 */
[----:B------:R-:W-:-:S03]  /*22ee0*/  IMAD.MOV.U32 R3, RZ, RZ, R76 ;  /* 0x000000ffff037224 */ /* 0x000fc600078e004c */
[----:B------:R0:W-:Y:S01]  /*22ef0*/  STL [R1+0x1398], R46 ;  /* 0x0013982e01007387 */ /* 0x0001e20000100800 */
[----:B------:R-:W-:-:S03]  /*22f00*/  PRMT R64, RZ, 0x7610, R64 ;  /* 0x00007610ff407816 */ /* 0x000fc60000000040 */
[----:B------:R-:W3:Y:S01]  /*22f10*/  LDL.LU R76, [R1+0x264] ;  /* 0x00026400014c7983 */ /* 0x000ee20000300800 */
[----:B--2---:R-:W-:-:S03]  /*22f20*/  @P0 IMAD.MOV.U32 R4, RZ, RZ, R68 ;  /* 0x000000ffff040224 */ /* 0x004fc600078e0044 */
[----:B------:R-:W-:Y:S04]  /*22f30*/  STL [R1+0x13a0], R68 ;  /* 0x0013a04401007387 */ /* 0x000fe80000100800 */
[----:B------:R2:W-:Y:S04]  /*22f40*/  STL [R1+0x1394], R5 ;  /* 0x0013940501007387 */ /* 0x0005e80000100800 */
[----:B0-----:R-:W3:Y:S04]  /*22f50*/  LDL.LU R46, [R1+0x28d0] ;  /* 0x0028d000012e7983 */ /* 0x001ee80000300800 */
[----:B------:R-:W-:Y:S01]  /*22f60*/  STL [R1+0x139c], R53 ;  /* 0x00139c3501007387 */ /* 0x000fe20000100800 */
[----:B--2---:R-:W-:-:S05]  /*22f70*/  @P0 IMAD.MOV.U32 R5, RZ, RZ, R53 ;  /* 0x000000ffff050224 */ /* 0x004fca00078e0035 */
[----:B------:R0:W2:Y:S01]  /*22f80*/  @P0 LDG.E.U8 R64, desc[UR20][R4.64] ;  /* 0x0000001404400981 */ /* 0x0000a2000c1e1100 */
[----:B------:R-:W-:-:S03]  /*22f90*/  ISETP.GT.U32.AND P3, PT, R15, R69, PT ;  /* 0x000000450f00720c */ /* 0x000fc60003f64070 */
[----:B----4-:R4:W-:Y:S04]  /*22fa0*/  STL [R1+0x1ac8], R47 ;  /* 0x001ac82f01007387 */ /* 0x0109e80000100800 */
[----:B----4-:R-:W4:Y:S06]  /*22fb0*/  LDL.LU R47, [R1+0x28cc] ;  /* 0x0028cc00012f7983 */ /* 0x010f2c0000300800 */
[----:B------:R-:W-:-:S02]  /*22fc0*/  @!P3 IMAD.IADD R69, R69, 0x1, -R15 ;  /* 0x000000014545b824 */ /* 0x000fc400078e0a0f */
[----:B------:R-:W-:Y:S01]  /*22fd0*/  @!P4 IMAD.MOV R3, RZ, RZ, -R3 ;  /* 0x000000ffff03c224 */ /* 0x000fe200078e0a03 */
[C---:B------:R-:W-:Y:S01]  /*22fe0*/  ISETP.GT.U32.AND P4, PT, R15.reuse, R71, PT ;  /* 0x000000470f00720c */ /* 0x040fe20003f84070 */
[----:B------:R-:W4:Y:S01]  /*22ff0*/  LDL.LU R53, [R1+0x28c8] ;  /* 0x0028c80001357983 */ /* 0x000f220000300800 */
[C---:B------:R-:W-:Y:S02]  /*23000*/  ISETP.GT.U32.AND P3, PT, R15.reuse, R69, PT ;  /* 0x000000450f00720c */ /* 0x040fe40003f64070 */
[----:B------:R-:W-:Y:S01]  /*23010*/  SEL R3, R14, R3, !P1 ;  /* 0x000000030e037207 */ /* 0x000fe20004800000 */
[----:B------:R-:W4:Y:S01]  /*23020*/  LDL.LU R68, [R1+0x28c4] ;  /* 0x0028c40001447983 */ /* 0x000f220000300800 */
[----:B------:R-:W-:-:S03]  /*23030*/  ISETP.GT.U32.AND P5, PT, R15, R70, PT ;  /* 0x000000460f00720c */ /* 0x000fc60003fa4070 */
[----:B------:R-:W-:Y:S01]  /*23040*/  IMAD R3, R3, UR13, RZ ;  /* 0x0000000d03037c24 */ /* 0x000fe2000f8e02ff */
[----:B---3--:R-:W-:Y:S01]  /*23050*/  ISETP.GT.U32.AND P6, PT, R15, R75, PT ;  /* 0x0000004b0f00720c */ /* 0x008fe20003fc4070 */
[----:B------:R-:W3:Y:S02]  /*23060*/  LDCU UR13, c[0x0][0x3b0] ;  /* 0x00007600ff0d77ac */ /* 0x000ee40008000800 */
[--C-:B------:R-:W-:Y:S02]  /*23070*/  @!P4 IMAD.IADD R71, R71, 0x1, -R15.reuse ;  /* 0x000000014747c824 */ /* 0x100fe400078e0a0f */
[----:B------:R-:W-:Y:S01]  /*23080*/  @!P3 IMAD.IADD R69, R69, 0x1, -R15 ;  /* 0x000000014545b824 */ /* 0x000fe200078e0a0f */
[----:B------:R-:W-:Y:S02]  /*23090*/  ISETP.GE.AND P3, PT, R6, RZ, PT ;  /* 0x000000ff0600720c */ /* 0x000fe40003f66270 */
[----:B0-----:R-:W-:Y:S02]  /*230a0*/  SHF.R.S32.HI R5, RZ, 0x1f, R3 ;  /* 0x0000001fff057819 */ /* 0x001fe40000011403 */
[----:B------:R-:W-:Y:S01]  /*230b0*/  IADD3 R6, P4, PT, R3, R13, RZ ;  /* 0x0000000d03067210 */ /* 0x000fe20007f9e0ff */
[----:B------:R-:W-:Y:S01]  /*230c0*/  @!P5 IMAD.IADD R70, R70, 0x1, -R15 ;  /* 0x000000014646d824 */ /* 0x000fe200078e0a0f */
[----:B------:R-:W-:-:S03]  /*230d0*/  ISETP.GE.AND P5, PT, R7, RZ, PT ;  /* 0x000000ff0700720c */ /* 0x000fc60003fa6270 */
[----:B------:R-:W-:Y:S01]  /*230e0*/  IMAD.X R5, R5, 0x1, R12, P4 ;  /* 0x0000000105057824 */ /* 0x000fe200020e060c */
[----:B--2---:R0:W-:Y:S03]  /*230f0*/  STL [R1+0x1ac4], R64 ;  /* 0x001ac44001007387 */ /* 0x0041e60000100800 */
[----:B------:R-:W-:Y:S02]  /*23100*/  @P0 IMAD.MOV.U32 R7, RZ, RZ, R5 ;  /* 0x000000ffff070224 */ /* 0x000fe400078e0005 */
[----:B0-----:R-:W-:Y:S02]  /*23110*/  IMAD.MOV.U32 R64, RZ, RZ, R73 ;  /* 0x000000ffff407224 */ /* 0x001fe400078e0049 */
[----:B------:R-:W2:Y:S01]  /*23120*/  LDL R73, [R1+0x22b8] ;  /* 0x0022b80001497983 */ /* 0x000ea20000100800 */
[----:B----4-:R-:W-:-:S06]  /*23130*/  PRMT R47, RZ, 0x7610, R47 ;  /* 0x00007610ff2f7816 */ /* 0x010fcc000000002f */
[----:B------:R0:W4:Y:S01]  /*23140*/  @P0 LDG.E.U8 R47, desc[UR20][R6.64] ;  /* 0x00000014062f0981 */ /* 0x000122000c1e1100 */
[----:B------:R-:W-:Y:S02]  /*23150*/  IMAD.MOV.U32 R4, RZ, RZ, R69 ;  /* 0x000000ffff047224 */ /* 0x000fe400078e0045 */
[----:B------:R-:W-:Y:S02]  /*23160*/  @!P6 IMAD.IADD R75, R75, 0x1, -R15 ;  /* 0x000000014b4be824 */ /* 0x000fe400078e0a0f */
[----:B------:R-:W-:Y:S02]  /*23170*/  IMAD.MOV.U32 R3, RZ, RZ, R70 ;  /* 0x000000ffff037224 */ /* 0x000fe400078e0046 */
[----:B------:R-:W-:Y:S01]  /*23180*/  @!P3 IMAD.MOV R4, RZ, RZ, -R4 ;  /* 0x000000ffff04b224 */ /* 0x000fe200078e0a04 */
[C---:B------:R-:W-:Y:S01]  /*23190*/  ISETP.GT.U32.AND P6, PT, R15.reuse, R75, PT ;  /* 0x0000004b0f00720c */ /* 0x040fe20003fc4070 */
[----:B------:R-:W-:Y:S01]  /*231a0*/  @!P5 IMAD.MOV R3, RZ, RZ, -R3 ;  /* 0x000000ffff03d224 */ /* 0x000fe200078e0a03 */
[----:B------:R-:W-:-:S02]  /*231b0*/  ISETP.GT.U32.AND P3, PT, R15, R76, PT ;  /* 0x0000004c0f00720c */ /* 0x000fc40003f64070 */
[C---:B------:R-:W-:Y:S02]  /*231c0*/  SEL R4, R14.reuse, R4, !P1 ;  /* 0x000000040e047207 */ /* 0x040fe40004800000 */
[----:B------:R-:W-:Y:S01]  /*231d0*/  SEL R3, R14, R3, !P1 ;  /* 0x000000030e037207 */ /* 0x000fe20004800000 */
[----:B------:R0:W-:Y:S02]  /*231e0*/  STL [R1+0x13a8], R6 ;  /* 0x0013a80601007387 */ /* 0x0001e40000100800 */
[----:B------:R-:W-:Y:S01]  /*231f0*/  IMAD R4, R4, UR5, RZ ;  /* 0x0000000504047c24 */ /* 0x000fe2000f8e02ff */
[----:B------:R-:W-:Y:S01]  /*23200*/  PRMT R68, RZ, 0x7610, R68 ;  /* 0x00007610ff447816 */ /* 0x000fe20000000044 */
[----:B------:R3:W-:Y:S01]  /*23210*/  STL [R1+0x13a4], R5 ;  /* 0x0013a40501007387 */ /* 0x0007e20000100800 */
[----:B-1----:R-:W-:Y:S01]  /*23220*/  IMAD R3, R3, UR6, RZ ;  /* 0x0000000603037c24 */ /* 0x002fe2000f8e02ff */
[----:B------:R-:W-:Y:S01]  /*23230*/  PRMT R53, RZ, 0x7610, R53 ;  /* 0x00007610ff357816 */ /* 0x000fe20000000035 */
[--C-:B------:R-:W-:Y:S01]  /*23240*/  @!P6 IMAD.IADD R75, R75, 0x1, -R15.reuse ;  /* 0x000000014b4be824 */ /* 0x100fe200078e0a0f */
[----:B------:R-:W4:Y:S01]  /*23250*/  LDL R70, [R1+0x229c] ;  /* 0x00229c0001467983 */ /* 0x000f220000100800 */
[----:B------:R-:W-:Y:S01]  /*23260*/  @!P3 IMAD.IADD R76, R76, 0x1, -R15 ;  /* 0x000000014c4cb824 */ /* 0x000fe200078e0a0f */
[----:B0-----:R-:W-:Y:S01]  /*23270*/  IADD3 R6, P3, PT, R3, R13, RZ ;  /* 0x0000000d03067210 */ /* 0x001fe20007f7e0ff */
[----:B------:R-:W0:Y:S01]  /*23280*/  LDCU UR5, c[0x0][0x3b0] ;  /* 0x00007600ff0577ac */ /* 0x000e220008000800 */
[----:B---3--:R-:W-:Y:S01]  /*23290*/  SHF.R.S32.HI R5, RZ, 0x1f, R4 ;  /* 0x0000001fff057819 */ /* 0x008fe20000011404 */
[----:B------:R-:W1:Y:S01]  /*232a0*/  LDCU UR6, c[0x0][0x3b0] ;  /* 0x00007600ff0677ac */ /* 0x000e620008000800 */
[----:B--2---:R-:W-:-:S02]  /*232b0*/  ISETP.GE.AND P5, PT, R73, RZ, PT ;  /* 0x000000ff4900720c */ /* 0x004fc40003fa6270 */
[----:B------:R-:W2:Y:S04]  /*232c0*/  LDL.LU R73, [R1+0x278] ;  /* 0x0002780001497983 */ /* 0x000ea80000300800 */
[----:B------:R-:W3:Y:S04]  /*232d0*/  LDL.LU R69, [R1+0x274] ;  /* 0x0002740001457983 */ /* 0x000ee80000300800 */
[----:B----4-:R4:W-:Y:S02]  /*232e0*/  STL [R1+0x1ac0], R47 ;  /* 0x001ac02f01007387 */ /* 0x0109e40000100800 */
[----:B----4-:R-:W-:-:S02]  /*232f0*/  IADD3 R47, P6, PT, R4, R13, RZ ;  /* 0x0000000d042f7210 */ /* 0x010fc40007fde0ff */
[----:B------:R-:W-:Y:S02]  /*23300*/  SHF.R.S32.HI R4, RZ, 0x1f, R3 ;  /* 0x0000001fff047819 */ /* 0x000fe40000011403 */
[----:B------:R-:W4:Y:S01]  /*23310*/  LDL R3, [R1+0x22e8] ;  /* 0x0022e80001037983 */ /* 0x000f220000100800 */
[--C-:B------:R-:W-:Y:S02]  /*23320*/  IMAD.X R5, R5, 0x1, R12.reuse, P6 ;  /* 0x0000000105057824 */ /* 0x100fe400030e060c */
[----:B------:R-:W-:Y:S02]  /*23330*/  IMAD.X R7, R4, 0x1, R12, P3 ;  /* 0x0000000104077824 */ /* 0x000fe400018e060c */
[----:B------:R-:W-:-:S03]  /*23340*/  @P0 IMAD.MOV.U32 R4, RZ, RZ, R47 ;  /* 0x000000ffff040224 */ /* 0x000fc600078e002f */
[----:B------:R0:W2:Y:S04]  /*23350*/  @P0 LDG.E.U8 R53, desc[UR20][R6.64] ;  /* 0x0000001406350981 */ /* 0x0000a8000c1e1100 */
[----:B------:R-:W2:Y:S04]  /*23360*/  @P0 LDG.E.U8 R68, desc[UR20][R4.64] ;  /* 0x0000001404440981 */ /* 0x000ea8000c1e1100 */
[----:B------:R0:W-:Y:S04]  /*23370*/  STL [R1+0x13b0], R47 ;  /* 0x0013b02f01007387 */ /* 0x0001e80000100800 */
[----:B------:R-:W-:Y:S04]  /*23380*/  STL [R1+0x13b8], R6 ;  /* 0x0013b80601007387 */ /* 0x000fe80000100800 */
[----:B------:R-:W-:Y:S04]  /*23390*/  STL [R1+0x13ac], R5 ;  /* 0x0013ac0501007387 */ /* 0x000fe80000100800 */
[----:B0-----:R-:W3:Y:S01]  /*233a0*/  LDL.LU R47, [R1+0x28c0] ;  /* 0x0028c000012f7983 */ /* 0x001ee20000300800 */
[----:B------:R-:W-:-:S02]  /*233b0*/  ISETP.GT.U32.AND P4, PT, R15, R71, PT ;  /* 0x000000470f00720c */ /* 0x000fc40003f84070 */
[----:B------:R-:W-:-:S11]  /*233c0*/  ISETP.GT.U32.AND P6, PT, R15, R76, PT ;  /* 0x0000004c0f00720c */ /* 0x000fd60003fc4070 */
[----:B------:R-:W-:Y:S01]  /*233d0*/  @!P4 IMAD.IADD R71, R71, 0x1, -R15 ;  /* 0x000000014747c824 */ /* 0x000fe200078e0a0f */
[----:B------:R-:W-:Y:S01]  /*233e0*/  ISETP.GT.U32.AND P4, PT, R15, R64, PT ;  /* 0x000000400f00720c */ /* 0x000fe20003f84070 */
[----:B--2---:R0:W-:Y:S04]  /*233f0*/  STL [R1+0x1abc], R68 ;  /* 0x001abc4401007387 */ /* 0x0041e80000100800 */
[----:B0-----:R-:W2:Y:S01]  /*23400*/  LDL.LU R68, [R1+0x28bc] ;  /* 0x0028bc0001447983 */ /* 0x001ea20000300800 */
[----:B----4-:R-:W-:Y:S01]  /*23410*/  ISETP.GE.AND P3, PT, R3, RZ, PT ;  /* 0x000000ff0300720c */ /* 0x010fe20003f66270 */
[----:B------:R-:W-:-:S06]  /*23420*/  IMAD.MOV.U32 R4, RZ, RZ, R71 ;  /* 0x000000ffff047224 */ /* 0x000fcc00078e0047 */
[----:B------:R-:W-:Y:S02]  /*23430*/  @!P4 IMAD.IADD R64, R64, 0x1, -R15 ;  /* 0x000000014040c824 */ /* 0x000fe400078e0a0f */
[----:B------:R-:W-:Y:S02]  /*23440*/  IMAD.MOV.U32 R3, RZ, RZ, R75 ;  /* 0x000000ffff037224 */ /* 0x000fe400078e004b */
[----:B------:R-:W-:Y:S01]  /*23450*/  @!P5 IMAD.MOV R4, RZ, RZ, -R4 ;  /* 0x000000ffff04d224 */ /* 0x000fe200078e0a04 */
[----:B------:R-:W-:Y:S01]  /*23460*/  ISETP.GE.AND P5, PT, R70, RZ, PT ;  /* 0x000000ff4600720c */ /* 0x000fe20003fa6270 */
[----:B------:R-:W-:Y:S01]  /*23470*/  @!P6 IMAD.IADD R76, R76, 0x1, -R15 ;  /* 0x000000014c4ce824 */ /* 0x000fe200078e0a0f */
[----:B------:R-:W-:Y:S02]  /*23480*/  ISETP.GT.U32.AND P4, PT, R15, R64, PT ;  /* 0x000000400f00720c */ /* 0x000fe40003f84070 */
[C---:B------:R-:W-:Y:S01]  /*23490*/  SEL R5, R14.reuse, R4, !P1 ;  /* 0x000000040e057207 */ /* 0x040fe20004800000 */
[----:B------:R-:W-:Y:S01]  /*234a0*/  @!P3 IMAD.MOV R3, RZ, RZ, -R3 ;  /* 0x000000ffff03b224 */ /* 0x000fe200078e0a03 */
[----:B------:R0:W-:Y:S03]  /*234b0*/  STL [R1+0x13b4], R7 ;  /* 0x0013b40701007387 */ /* 0x0001e60000100800 */
[----:B------:R-:W-:Y:S01]  /*234c0*/  IMAD R5, R5, UR13, RZ ;  /* 0x0000000d05057c24 */ /* 0x000fe2000f8e02ff */
[----:B------:R-:W-:Y:S01]  /*234d0*/  SEL R4, R14, R3, !P1 ;  /* 0x000000030e047207 */ /* 0x000fe20004800000 */
[----:B------:R-:W-:Y:S01]  /*234e0*/  IMAD.MOV.U32 R3, RZ, RZ, R76 ;  /* 0x000000ffff037224 */ /* 0x000fe200078e004c */
[----:B------:R-:W4:Y:S03]  /*234f0*/  LDL.LU R71, [R1+0x28b8] ;  /* 0x0028b80001477983 */ /* 0x000f260000300800 */
[----:B------:R-:W-:Y:S01]  /*23500*/  @!P4 IMAD.IADD R64, R64, 0x1, -R15 ;  /* 0x000000014040c824 */ /* 0x000fe200078e0a0f */
[----:B------:R-:W3:Y:S01]  /*23510*/  LDL R75, [R1+0x22c0] ;  /* 0x0022c000014b7983 */ /* 0x000ee20000100800 */
[----:B------:R-:W-:Y:S01]  /*23520*/  IMAD R4, R4, UR5, RZ ;  /* 0x0000000504047c24 */ /* 0x000fe2000f8e02ff */
[----:B------:R-:W-:Y:S01]  /*23530*/  SHF.R.S32.HI R6, RZ, 0x1f, R5 ;  /* 0x0000001fff067819 */ /* 0x000fe20000011405 */
[----:B------:R-:W-:Y:S01]  /*23540*/  @!P5 IMAD.MOV R3, RZ, RZ, -R3 ;  /* 0x000000ffff03d224 */ /* 0x000fe200078e0a03 */
[----:B------:R-:W3:Y:S01]  /*23550*/  LDL.LU R76, [R1+0x284] ;  /* 0x00028400014c7983 */ /* 0x000ee20000300800 */
[----:B--2---:R-:W-:-:S03]  /*23560*/  PRMT R68, RZ, 0x7610, R68 ;  /* 0x00007610ff447816 */ /* 0x004fc60000000044 */
[----:B------:R2:W-:Y:S01]  /*23570*/  STL [R1+0x1ab8], R53 ;  /* 0x001ab83501007387 */ /* 0x0005e20000100800 */
[----:B------:R-:W-:Y:S01]  /*23580*/  IADD3 R70, P4, PT, R4, R13, RZ ;  /* 0x0000000d04467210 */ /* 0x000fe20007f9e0ff */
[----:B------:R-:W1:Y:S01]  /*23590*/  LDCU UR5, c[0x0][0x3b0] ;  /* 0x00007600ff0577ac */ /* 0x000e620008000800 */
[----:B------:R-:W-:Y:S02]  /*235a0*/  ISETP.GT.U32.AND P6, PT, R15, R73, PT ;  /* 0x000000490f00720c */ /* 0x000fe40003fc4070 */
[----:B0-----:R-:W-:Y:S01]  /*235b0*/  PRMT R7, RZ, 0x7610, R7 ;  /* 0x00007610ff077816 */ /* 0x001fe20000000007 */
[----:B------:R-:W0:Y:S01]  /*235c0*/  LDCU UR13, c[0x0][0x3b0] ;  /* 0x00007600ff0d77ac */ /* 0x000e220008000800 */
[----:B--2---:R-:W-:Y:S02]  /*235d0*/  IADD3 R53, P5, PT, R5, R13, RZ ;  /* 0x0000000d05357210 */ /* 0x004fe40007fbe0ff */
[----:B------:R-:W-:-:S03]  /*235e0*/  SHF.R.S32.HI R5, RZ, 0x1f, R4 ;  /* 0x0000001fff057819 */ /* 0x000fc60000011404 */
[--C-:B------:R-:W-:Y:S01]  /*235f0*/  IMAD.X R4, R6, 0x1, R12.reuse, P5 ;  /* 0x0000000106047824 */ /* 0x100fe200028e060c */
[----:B------:R-:W-:Y:S01]  /*23600*/  STL [R1+0x13c0], R53 ;  /* 0x0013c03501007387 */ /* 0x000fe20000100800 */
[----:B------:R-:W-:Y:S02]  /*23610*/  IMAD.X R6, R5, 0x1, R12, P4 ;  /* 0x0000000105067824 */ /* 0x000fe400020e060c */
[----:B------:R-:W-:Y:S01]  /*23620*/  @P0 IMAD.MOV.U32 R5, RZ, RZ, R4 ;  /* 0x000000ffff050224 */ /* 0x000fe200078e0004 */
[----:B------:R-:W-:Y:S04]  /*23630*/  STL [R1+0x13c8], R70 ;  /* 0x0013c84601007387 */ /* 0x000fe80000100800 */
[----:B------:R2:W-:Y:S02]  /*23640*/  STL [R1+0x13bc], R4 ;  /* 0x0013bc0401007387 */ /* 0x0005e40000100800 */
[----:B--2---:R-:W-:-:S05]  /*23650*/  @P0 IMAD.MOV.U32 R4, RZ, RZ, R53 ;  /* 0x000000ffff040224 */ /* 0x004fca00078e0035 */
[----:B------:R2:W4:Y:S01]  /*23660*/  @P0 LDG.E.U8 R68, desc[UR20][R4.64] ;  /* 0x0000001404440981 */ /* 0x000522000c1e1100 */
[----:B---3--:R-:W-:Y:S02]  /*23670*/  ISETP.GE.AND P5, PT, R75, RZ, PT ;  /* 0x000000ff4b00720c */ /* 0x008fe40003fa6270 */
[----:B------:R-:W-:Y:S01]  /*23680*/  SEL R3, R14, R3, !P1 ;  /* 0x000000030e037207 */ /* 0x000fe20004800000 */
[----:B------:R-:W3:Y:S04]  /*23690*/  LDL R75, [R1+0x22d0] ;  /* 0x0022d000014b7983 */ /* 0x000ee80000100800 */
[----:B------:R-:W3:Y:S01]  /*236a0*/  LDL.LU R53, [R1+0x28b4] ;  /* 0x0028b40001357983 */ /* 0x000ee20000300800 */
[----:B--2---:R-:W-:Y:S02]  /*236b0*/  IMAD.MOV.U32 R4, RZ, RZ, R64 ;  /* 0x000000ffff047224 */ /* 0x004fe400078e0040 */
[----:B------:R-:W-:Y:S01]  /*236c0*/  IMAD.MOV.U32 R5, RZ, RZ, R6 ;  /* 0x000000ffff057224 */ /* 0x000fe200078e0006 */
[----:B----4-:R-:W-:Y:S01]  /*236d0*/  PRMT R71, RZ, 0x7610, R71 ;  /* 0x00007610ff477816 */ /* 0x010fe20000000047 */
[----:B------:R2:W-:Y:S04]  /*236e0*/  STL [R1+0x1ab4], R68 ;  /* 0x001ab44401007387 */ /* 0x0005e80000100800 */
[----:B--2---:R-:W2:Y:S04]  /*236f0*/  LDL.LU R68, [R1+0x28b0] ;  /* 0x0028b00001447983 */ /* 0x004ea80000300800 */
[----:B------:R1:W-:Y:S01]  /*23700*/  STL [R1+0x13c4], R6 ;  /* 0x0013c40601007387 */ /* 0x0003e20000100800 */
[----:B------:R-:W-:-:S03]  /*23710*/  @!P6 IMAD.IADD R73, R73, 0x1, -R15 ;  /* 0x000000014949e824 */ /* 0x000fc600078e0a0f */
[----:B------:R-:W4:Y:S01]  /*23720*/  LDL R64, [R1+0x22d8] ;  /* 0x0022d80001407983 */ /* 0x000f220000100800 */
[----:B-1----:R-:W-:Y:S01]  /*23730*/  IMAD R6, R3, UR6, RZ ;  /* 0x0000000603067c24 */ /* 0x002fe2000f8e02ff */
[C---:B------:R-:W-:Y:S01]  /*23740*/  ISETP.GT.U32.AND P3, PT, R15.reuse, R69, PT ;  /* 0x000000450f00720c */ /* 0x040fe20003f64070 */
[----:B------:R-:W-:Y:S01]  /*23750*/  IMAD.MOV.U32 R3, RZ, RZ, R4 ;  /* 0x000000ffff037224 */ /* 0x000fe200078e0004 */
[----:B------:R-:W-:Y:S01]  /*23760*/  ISETP.GT.U32.AND P4, PT, R15, R73, PT ;  /* 0x000000490f00720c */ /* 0x000fe20003f84070 */
[----:B------:R-:W-:Y:S01]  /*23770*/  @P0 IMAD.MOV.U32 R4, RZ, RZ, R70 ;  /* 0x000000ffff040224 */ /* 0x000fe200078e0046 */
[----:B------:R-:W-:Y:S01]  /*23780*/  PRMT R47, RZ, 0x7610, R47 ;  /* 0x00007610ff2f7816 */ /* 0x000fe2000000002f */
[----:B------:R-:W2:Y:S01]  /*23790*/  LDL.LU R70, [R1+0x280] ;  /* 0x0002800001467983 */ /* 0x000ea20000300800 */
[----:B------:R-:W1:Y:S03]  /*237a0*/  LDCU UR6, c[0x0][0x3b0] ;  /* 0x00007600ff0677ac */ /* 0x000e660008000800 */
[----:B------:R0:W2:Y:S02]  /*237b0*/  @P0 LDG.E.U8 R71, desc[UR20][R4.64] ;  /* 0x0000001404470981 */ /* 0x0000a4000c1e1100 */
[----:B0-----:R-:W-:-:S02]  /*237c0*/  SHF.R.S32.HI R4, RZ, 0x1f, R6 ;  /* 0x0000001fff047819 */ /* 0x001fc40000011406 */
[----:B------:R-:W-:-:S05]  /*237d0*/  IADD3 R5, P6, PT, R6, R13, RZ ;  /* 0x0000000d06057210 */ /* 0x000fca0007fde0ff */
[----:B------:R-:W-:Y:S01]  /*237e0*/  IMAD.X R4, R4, 0x1, R12, P6 ;  /* 0x0000000104047824 */ /* 0x000fe200030e060c */
[----:B--2---:R0:W-:Y:S04]  /*237f0*/  STL [R1+0x1ab0], R71 ;  /* 0x001ab04701007387 */ /* 0x0041e80000100800 */
[----:B0-----:R-:W2:Y:S04]  /*23800*/  LDL.LU R71, [R1+0x27c] ;  /* 0x00027c0001477983 */ /* 0x001ea80000300800 */
        /* <DEDUP_REMOVED lines=8> */
[----:B------:R-:W-:Y:S02]  /*23890*/  ISETP.GT.U32.AND P3, PT, R15, R69, PT ;  /* 0x000000450f00720c */ /* 0x000fe40003f64070 */
[----:B------:R-:W-:-:S05]  /*238a0*/  SEL R3, R14, R3, !P1 ;  /* 0x000000030e037207 */ /* 0x000fca0004800000 */
[----:B------:R-:W-:Y:S02]  /*238b0*/  IMAD R3, R3, UR5, RZ ;  /* 0x0000000503037c24 */ /* 0x000fe4000f8e02ff */
[----:B------:R-:W-:Y:S01]  /*238c0*/  @!P4 IMAD.IADD R73, R73, 0x1, -R15 ;  /* 0x000000014949c824 */ /* 0x000fe200078e0a0f */
[----:B---3--:R-:W-:Y:S01]  /*238d0*/  ISETP.GE.AND P5, PT, R75, RZ, PT ;  /* 0x000000ff4b00720c */ /* 0x008fe20003fa6270 */
[----:B------:R-:W1:Y:S01]  /*238e0*/  LDCU UR5, c[0x0][0x3b0] ;  /* 0x00007600ff0577ac */ /* 0x000e620008000800 */
[----:B0-----:R-:W-:Y:S01]  /*238f0*/  SHF.R.S32.HI R5, RZ, 0x1f, R3 ;  /* 0x0000001fff057819 */ /* 0x001fe20000011403 */
[----:B------:R-:W-:Y:S01]  /*23900*/  @!P3 IMAD.IADD R69, R69, 0x1, -R15 ;  /* 0x000000014545b824 */ /* 0x000fe200078e0a0f */
[----:B------:R-:W-:Y:S01]  /*23910*/  IADD3 R6, P3, PT, R3, R13, RZ ;  /* 0x0000000d03067210 */ /* 0x000fe20007f7e0ff */
[----:B------:R-:W3:Y:S01]  /*23920*/  LDL R75, [R1+0x22e4] ;  /* 0x0022e400014b7983 */ /* 0x000ee20000100800 */
[----:B------:R-:W-:-:S03]  /*23930*/  IMAD.MOV.U32 R4, RZ, RZ, R73 ;  /* 0x000000ffff047224 */ /* 0x000fc600078e0049 */
[----:B------:R-:W-:Y:S01]  /*23940*/  IMAD.X R5, R5, 0x1, R12, P3 ;  /* 0x0000000105057824 */ /* 0x000fe200018e060c */
[----:B------:R-:W3:Y:S04]  /*23950*/  LDL.LU R73, [R1+0x288] ;  /* 0x0002880001497983 */ /* 0x000ee80000300800 */
[----:B------:R-:W-:Y:S04]  /*23960*/  STL [R1+0x13d8], R6 ;  /* 0x0013d80601007387 */ /* 0x000fe80000100800 */
[----:B------:R-:W-:Y:S04]  /*23970*/  STL [R1+0x13d4], R5 ;  /* 0x0013d40501007387 */ /* 0x000fe80000100800 */
[----:B--2---:R0:W-:Y:S02]  /*23980*/  STL [R1+0x16b4], R7 ;  /* 0x0016b40701007387 */ /* 0x0041e40000100800 */
[----:B0-----:R-:W-:-:S05]  /*23990*/  @P0 IMAD.MOV.U32 R7, RZ, RZ, R5 ;  /* 0x000000ffff070224 */ /* 0x001fca00078e0005 */
[----:B------:R-:W2:Y:S01]  /*239a0*/  @P0 LDG.E.U8 R47, desc[UR20][R6.64] ;  /* 0x00000014062f0981 */ /* 0x000ea2000c1e1100 */
[----:B------:R-:W-:Y:S02]  /*239b0*/  ISETP.GT.U32.AND P6, PT, R15, R76, PT ;  /* 0x0000004c0f00720c */ /* 0x000fe40003fc4070 */
[----:B----4-:R-:W-:Y:S01]  /*239c0*/  ISETP.GE.AND P4, PT, R64, RZ, PT ;  /* 0x000000ff4000720c */ /* 0x010fe20003f86270 */
[----:B------:R-:W-:Y:S01]  /*239d0*/  IMAD.MOV.U32 R3, RZ, RZ, R69 ;  /* 0x000000ffff037224 */ /* 0x000fe200078e0045 */
[----:B------:R-:W4:Y:S01]  /*239e0*/  LDL.LU R64, [R1+0x28c] ;  /* 0x00028c0001407983 */ /* 0x000f220000300800 */
[----:B------:R-:W-:-:S03]  /*239f0*/  @!P5 IMAD.MOV R4, RZ, RZ, -R4 ;  /* 0x000000ffff04d224 */ /* 0x000fc600078e0a04 */
[----:B------:R-:W4:Y:S05]  /*23a00*/  LDL R6, [R1+0x22b4] ;  /* 0x0022b40001067983 */ /* 0x000f2a0000100800 */
[----:B------:R-:W-:Y:S01]  /*23a10*/  @!P6 IMAD.IADD R76, R76, 0x1, -R15 ;  /* 0x000000014c4ce824 */ /* 0x000fe200078e0a0f */
[C---:B------:R-:W-:Y:S01]  /*23a20*/  ISETP.GT.U32.AND P6, PT, R15.reuse, R71, PT ;  /* 0x000000470f00720c */ /* 0x040fe20003fc4070 */
[----:B------:R-:W-:Y:S01]  /*23a30*/  @!P4 IMAD.MOV R3, RZ, RZ, -R3 ;  /* 0x000000ffff03c224 */ /* 0x000fe200078e0a03 */
[----:B------:R-:W4:Y:S02]  /*23a40*/  LDL R7, [R1+0x22c8] ;  /* 0x0022c80001077983 */ /* 0x000f240000100800 */
[----:B------:R-:W-:-:S02]  /*23a50*/  ISETP.GT.U32.AND P5, PT, R15, R76, PT ;  /* 0x0000004c0f00720c */ /* 0x000fc40003fa4070 */
[C---:B------:R-:W-:Y:S02]  /*23a60*/  SEL R4, R14.reuse, R4, !P1 ;  /* 0x000000040e047207 */ /* 0x040fe40004800000 */
[----:B------:R-:W-:-:S03]  /*23a70*/  SEL R3, R14, R3, !P1 ;  /* 0x000000030e037207 */ /* 0x000fc60004800000 */
[----:B------:R-:W-:Y:S01]  /*23a80*/  IMAD R4, R4, UR6, RZ ;  /* 0x0000000604047c24 */ /* 0x000fe2000f8e02ff */
[----:B---3--:R-:W-:Y:S01]  /*23a90*/  ISETP.GE.AND P4, PT, R75, RZ, PT ;  /* 0x000000ff4b00720c */ /* 0x008fe20003f86270 */
[----:B-1----:R-:W-:Y:S01]  /*23aa0*/  IMAD R3, R3, UR5, RZ ;  /* 0x0000000503037c24 */ /* 0x002fe2000f8e02ff */
[----:B------:R-:W-:Y:S01]  /*23ab0*/  PRMT R53, RZ, 0x7610, R53 ;  /* 0x00007610ff357816 */ /* 0x000fe20000000035 */
[--C-:B------:R-:W-:Y:S01]  /*23ac0*/  @!P6 IMAD.IADD R71, R71, 0x1, -R15.reuse ;  /* 0x000000014747e824 */ /* 0x100fe200078e0a0f */
[----:B------:R-:W-:Y:S01]  /*23ad0*/  SHF.R.S32.HI R5, RZ, 0x1f, R4 ;  /* 0x0000001fff057819 */ /* 0x000fe20000011404 */
[----:B------:R-:W-:Y:S01]  /*23ae0*/  @!P5 IMAD.IADD R76, R76, 0x1, -R15 ;  /* 0x000000014c4cd824 */ /* 0x000fe200078e0a0f */
[-C--:B------:R-:W-:Y:S01]  /*23af0*/  IADD3 R75, P6, PT, R3, R13.reuse, RZ ;  /* 0x0000000d034b7210 */ /* 0x080fe20007fde0ff */
[----:B------:R-:W0:Y:S01]  /*23b00*/  LDCU UR5, c[0x0][0x3b0] ;  /* 0x00007600ff0577ac */ /* 0x000e220008000800 */
[----:B------:R-:W-:Y:S02]  /*23b10*/  PRMT R68, RZ, 0x7610, R68 ;  /* 0x00007610ff447816 */ /* 0x000fe40000000044 */
[----:B------:R-:W-:Y:S01]  /*23b20*/  ISETP.GT.U32.AND P3, PT, R15, R70, PT ;  /* 0x000000460f00720c */ /* 0x000fe20003f64070 */
[----:B------:R-:W1:Y:S01]  /*23b30*/  LDCU UR6, c[0x0][0x3b0] ;  /* 0x00007600ff0677ac */ /* 0x000e620008000800 */
[----:B--2---:R2:W-:Y:S02]  /*23b40*/  STL [R1+0x1aac], R47 ;  /* 0x001aac2f01007387 */ /* 0x0045e40000100800 */
[----:B--2---:R-:W-:-:S02]  /*23b50*/  IADD3 R47, P5, PT, R4, R13, RZ ;  /* 0x0000000d042f7210 */ /* 0x004fc40007fbe0ff */
[----:B------:R-:W-:-:S03]  /*23b60*/  SHF.R.S32.HI R4, RZ, 0x1f, R3 ;  /* 0x0000001fff047819 */ /* 0x000fc60000011403 */
[--C-:B------:R-:W-:Y:S02]  /*23b70*/  IMAD.X R5, R5, 0x1, R12.reuse, P5 ;  /* 0x0000000105057824 */ /* 0x100fe400028e060c */
[----:B------:R-:W-:Y:S02]  /*23b80*/  IMAD.X R69, R4, 0x1, R12, P6 ;  /* 0x0000000104457824 */ /* 0x000fe400030e060c */
[----:B------:R-:W-:-:S05]  /*23b90*/  @P0 IMAD.MOV.U32 R4, RZ, RZ, R47 ;  /* 0x000000ffff040224 */ /* 0x000fca00078e002f */
[----:B------:R2:W3:Y:S01]  /*23ba0*/  @P0 LDG.E.U8 R53, desc[UR20][R4.64] ;  /* 0x0000001404350981 */ /* 0x0004e2000c1e1100 */
[----:B------:R-:W-:-:S03]  /*23bb0*/  IMAD.MOV.U32 R3, RZ, RZ, R76 ;  /* 0x000000ffff037224 */ /* 0x000fc600078e004c */
[----:B------:R0:W-:Y:S04]  /*23bc0*/  STL [R1+0x13e0], R47 ;  /* 0x0013e02f01007387 */ /* 0x0001e80000100800 */
[----:B------:R-:W4:Y:S01]  /*23bd0*/  LDL.LU R76, [R1+0x290] ;  /* 0x00029000014c7983 */ /* 0x000f220000300800 */
[----:B--2---:R-:W-:-:S03]  /*23be0*/  @P0 IMAD.MOV.U32 R4, RZ, RZ, R75 ;  /* 0x000000ffff040224 */ /* 0x004fc600078e004b */
[----:B------:R-:W-:Y:S04]  /*23bf0*/  STL [R1+0x13e8], R75 ;  /* 0x0013e84b01007387 */ /* 0x000fe80000100800 */
[----:B------:R2:W-:Y:S04]  /*23c00*/  STL [R1+0x13dc], R5 ;  /* 0x0013dc0501007387 */ /* 0x0005e80000100800 */
[----:B0-----:R-:W4:Y:S04]  /*23c10*/  LDL.LU R47, [R1+0x28ac] ;  /* 0x0028ac00012f7983 */ /* 0x001f280000300800 */
[----:B------:R-:W-:Y:S01]  /*23c20*/  STL [R1+0x13e4], R69 ;  /* 0x0013e44501007387 */ /* 0x000fe20000100800 */
[----:B--2---:R-:W-:-:S05]  /*23c30*/  @P0 IMAD.MOV.U32 R5, RZ, RZ, R69 ;  /* 0x000000ffff050224 */ /* 0x004fca00078e0045 */
[----:B------:R0:W2:Y:S04]  /*23c40*/  @P0 LDG.E.U8 R68, desc[UR20][R4.64] ;  /* 0x0000001404440981 */ /* 0x0000a8000c1e1100 */
[----:B---3--:R3:W-:Y:S04]  /*23c50*/  STL [R1+0x1aa8], R53 ;  /* 0x001aa83501007387 */ /* 0x0087e80000100800 */
[----:B---3--:R-:W3:Y:S01]  /*23c60*/  LDL.LU R53, [R1+0x28a8] ;  /* 0x0028a80001357983 */ /* 0x008ee20000300800 */
[----:B------:R-:W-:Y:S02]  /*23c70*/  @!P3 IMAD.IADD R70, R70, 0x1, -R15 ;  /* 0x000000014646b824 */ /* 0x000fe400078e0a0f */
[----:B------:R-:W-:Y:S01]  /*23c80*/  @!P4 IMAD.MOV R3, RZ, RZ, -R3 ;  /* 0x000000ffff03c224 */ /* 0x000fe200078e0a03 */
[C---:B------:R-:W-:Y:S01]  /*23c90*/  ISETP.GT.U32.AND P4, PT, R15.reuse, R73, PT ;  /* 0x000000490f00720c */ /* 0x040fe20003f84070 */
[----:B------:R-:W3:Y:S01]  /*23ca0*/  LDL.LU R69, [R1+0x28a4] ;  /* 0x0028a40001457983 */ /* 0x000ee20000300800 */
[----:B------:R-:W-:-:S02]  /*23cb0*/  ISETP.GT.U32.AND P3, PT, R15, R70, PT ;  /* 0x000000460f00720c */ /* 0x000fc40003f64070 */
[----:B------:R-:W-:Y:S01]  /*23cc0*/  SEL R3, R14, R3, !P1 ;  /* 0x000000030e037207 */ /* 0x000fe20004800000 */
[----:B------:R-:W3:Y:S01]  /*23cd0*/  LDL.LU R75, [R1+0x28a0] ;  /* 0x0028a000014b7983 */ /* 0x000ee20000300800 */
[----:B------:R-:W-:-:S03]  /*23ce0*/  ISETP.GT.U32.AND P5, PT, R15, R71, PT ;  /* 0x000000470f00720c */ /* 0x000fc60003fa4070 */
[----:B------:R-:W-:Y:S01]  /*23cf0*/  IMAD R3, R3, UR13, RZ ;  /* 0x0000000d03037c24 */ /* 0x000fe2000f8e02ff */
[----:B----4-:R-:W-:Y:S01]  /*23d00*/  ISETP.GT.U32.AND P6, PT, R15, R64, PT ;  /* 0x000000400f00720c */ /* 0x010fe20003fc4070 */
[----:B------:R-:W4:Y:S02]  /*23d10*/  LDCU UR13, c[0x0][0x3b0] ;  /* 0x00007600ff0d77ac */ /* 0x000f240008000800 */
        /* <DEDUP_REMOVED lines=12> */
[----:B---3--:R-:W-:-:S06]  /*23de0*/  PRMT R53, RZ, 0x7610, R53 ;  /* 0x00007610ff357816 */ /* 0x008fcc0000000035 */
[----:B------:R0:W3:Y:S01]  /*23df0*/  @P0 LDG.E.U8 R53, desc[UR20][R6.64] ;  /* 0x0000001406350981 */ /* 0x0000e2000c1e1100 */
        /* <DEDUP_REMOVED lines=16> */
[----:B------:R-:W3:Y:S01]  /*23f00*/  LDL R70, [R1+0x2300] ;  /* 0x0023000001467983 */ /* 0x000ee20000100800 */
[----:B------:R-:W-:Y:S01]  /*23f10*/  @!P3 IMAD.IADD R76, R76, 0x1, -R15 ;  /* 0x000000014c4cb824 */ /* 0x000fe200078e0a0f */
[----:B0-----:R-:W-:Y:S01]  /*23f20*/  IADD3 R6, P3, PT, R3, R13, RZ ;  /* 0x0000000d03067210 */ /* 0x001fe20007f7e0ff */
[----:B------:R-:W0:Y:S01]  /*23f30*/  LDCU UR5, c[0x0][0x3b0] ;  /* 0x00007600ff0577ac */ /* 0x000e220008000800 */
[----:B----4-:R-:W-:Y:S01]  /*23f40*/  SHF.R.S32.HI R5, RZ, 0x1f, R4 ;  /* 0x0000001fff057819 */ /* 0x010fe20000011404 */
[----:B------:R-:W1:Y:S01]  /*23f50*/  LDCU UR6, c[0x0][0x3b0] ;  /* 0x00007600ff0677ac */ /* 0x000e620008000800 */
[----:B--2---:R-:W-:-:S02]  /*23f60*/  ISETP.GE.AND P5, PT, R77, RZ, PT ;  /* 0x000000ff4d00720c */ /* 0x004fc40003fa6270 */
[----:B------:R-:W2:Y:S04]  /*23f70*/  LDL.LU R77, [R1+0x29c] ;  /* 0x00029c00014d7983 */ /* 0x000ea80000300800 */
[----:B------:R-:W4:Y:S04]  /*23f80*/  LDL.LU R71, [R1+0x298] ;  /* 0x0002980001477983 */ /* 0x000f280000300800 */
[----:B---3--:R3:W-:Y:S02]  /*23f90*/  STL [R1+0x1aa0], R53 ;  /* 0x001aa03501007387 */ /* 0x0087e40000100800 */
[----:B---3--:R-:W-:-:S02]  /*23fa0*/  IADD3 R53, P6, PT, R4, R13, RZ ;  /* 0x0000000d04357210 */ /* 0x008fc40007fde0ff */
[----:B------:R-:W-:Y:S02]  /*23fb0*/  SHF.R.S32.HI R4, RZ, 0x1f, R3 ;  /* 0x0000001fff047819 */ /* 0x000fe40000011403 */
[----:B------:R-:W3:Y:S01]  /*23fc0*/  LDL R3, [R1+0x22f8] ;  /* 0x0022f80001037983 */ /* 0x000ee20000100800 */
[--C-:B------:R-:W-:Y:S02]  /*23fd0*/  IMAD.X R5, R5, 0x1, R12.reuse, P6 ;  /* 0x0000000105057824 */ /* 0x100fe400030e060c */
[----:B------:R-:W-:Y:S02]  /*23fe0*/  IMAD.X R7, R4, 0x1, R12, P3 ;  /* 0x0000000104077824 */ /* 0x000fe400018e060c */
[----:B------:R-:W-:Y:S01]  /*23ff0*/  @P0 IMAD.MOV.U32 R4, RZ, RZ, R53 ;  /* 0x000000ffff040224 */ /* 0x000fe200078e0035 */
[----:B------:R0:W-:Y:S04]  /*24000*/  STL [R1+0x13f8], R53 ;  /* 0x0013f83501007387 */ /* 0x0001e80000100800 */
[----:B------:R-:W2:Y:S04]  /*24010*/  @P0 LDG.E.U8 R69, desc[UR20][R4.64] ;  /* 0x0000001404450981 */ /* 0x000ea8000c1e1100 */
[----:B------:R0:W3:Y:S04]  /*24020*/  @P0 LDG.E.U8 R75, desc[UR20][R6.64] ;  /* 0x00000014064b0981 */ /* 0x0000e8000c1e1100 */
[----:B------:R-:W-:Y:S04]  /*24030*/  STL [R1+0x1400], R6 ;  /* 0x0014000601007387 */ /* 0x000fe80000100800 */
[----:B------:R-:W-:Y:S04]  /*24040*/  STL [R1+0x13f4], R5 ;  /* 0x0013f40501007387 */ /* 0x000fe80000100800 */
[----:B0-----:R-:W4:Y:S01]  /*24050*/  LDL.LU R53, [R1+0x289c] ;  /* 0x00289c0001357983 */ /* 0x001f220000300800 */
[----:B------:R-:W-:-:S02]  /*24060*/  ISETP.GT.U32.AND P4, PT, R15, R73, PT ;  /* 0x000000490f00720c */ /* 0x000fc40003f84070 */
[----:B------:R-:W-:-:S11]  /*24070*/  ISETP.GT.U32.AND P6, PT, R15, R76, PT ;  /* 0x0000004c0f00720c */ /* 0x000fd60003fc4070 */
[----:B------:R-:W-:Y:S01]  /*24080*/  @!P4 IMAD.IADD R73, R73, 0x1, -R15 ;  /* 0x000000014949c824 */ /* 0x000fe200078e0a0f */
[----:B------:R-:W-:Y:S01]  /*24090*/  ISETP.GT.U32.AND P4, PT, R15, R68, PT ;  /* 0x000000440f00720c */ /* 0x000fe20003f84070 */
[----:B--2---:R0:W-:Y:S04]  /*240a0*/  STL [R1+0x1a9c], R69 ;  /* 0x001a9c4501007387 */ /* 0x0041e80000100800 */
[----:B0-----:R-:W2:Y:S01]  /*240b0*/  LDL.LU R69, [R1+0x2898] ;  /* 0x0028980001457983 */ /* 0x001ea20000300800 */
[----:B---3--:R-:W-:Y:S01]  /*240c0*/  ISETP.GE.AND P3, PT, R3, RZ, PT ;  /* 0x000000ff0300720c */ /* 0x008fe20003f66270 */
[----:B------:R-:W-:-:S06]  /*240d0*/  IMAD.MOV.U32 R4, RZ, RZ, R73 ;  /* 0x000000ffff047224 */ /* 0x000fcc00078e0049 */
[--C-:B------:R-:W-:Y:S02]  /*240e0*/  @!P4 IMAD.IADD R68, R68, 0x1, -R15.reuse ;  /* 0x000000014444c824 */ /* 0x100fe400078e0a0f */
[----:B------:R-:W-:Y:S02]  /*240f0*/  IMAD.MOV.U32 R3, RZ, RZ, R64 ;  /* 0x000000ffff037224 */ /* 0x000fe400078e0040 */
[----:B------:R-:W-:Y:S01]  /*24100*/  @!P5 IMAD.MOV R4, RZ, RZ, -R4 ;  /* 0x000000ffff04d224 */ /* 0x000fe200078e0a04 */
[----:B------:R-:W-:Y:S01]  /*24110*/  ISETP.GE.AND P5, PT, R70, RZ, PT ;  /* 0x000000ff4600720c */ /* 0x000fe20003fa6270 */
[----:B------:R-:W-:Y:S01]  /*24120*/  @!P6 IMAD.IADD R76, R76, 0x1, -R15 ;  /* 0x000000014c4ce824 */ /* 0x000fe200078e0a0f */
[----:B------:R-:W-:Y:S02]  /*24130*/  ISETP.GT.U32.AND P4, PT, R15, R68, PT ;  /* 0x000000440f00720c */ /* 0x000fe40003f84070 */
[----:B------:R-:W-:Y:S01]  /*24140*/  SEL R5, R14, R4, !P1 ;  /* 0x000000040e057207 */ /* 0x000fe20004800000 */
[----:B------:R-:W-:-:S04]  /*24150*/  @!P3 IMAD.MOV R3, RZ, RZ, -R3 ;  /* 0x000000ffff03b224 */ /* 0x000fc800078e0a03 */
[----:B------:R-:W-:Y:S01]  /*24160*/  IMAD R5, R5, UR13, RZ ;  /* 0x0000000d05057c24 */ /* 0x000fe2000f8e02ff */
[----:B------:R-:W-:Y:S01]  /*24170*/  SEL R4, R14, R3, !P1 ;  /* 0x000000030e047207 */ /* 0x000fe20004800000 */
[----:B------:R-:W-:Y:S01]  /*24180*/  IMAD.MOV.U32 R3, RZ, RZ, R76 ;  /* 0x000000ffff037224 */ /* 0x000fe200078e004c */
[----:B------:R-:W-:Y:S03]  /*24190*/  STL [R1+0x13fc], R7 ;  /* 0x0013fc0701007387 */ /* 0x000fe60000100800 */
[----:B------:R-:W-:Y:S01]  /*241a0*/  @!P4 IMAD.IADD R68, R68, 0x1, -R15 ;  /* 0x000000014444c824 */ /* 0x000fe200078e0a0f */
[----:B------:R-:W-:Y:S01]  /*241b0*/  SHF.R.S32.HI R6, RZ, 0x1f, R5 ;  /* 0x0000001fff067819 */ /* 0x000fe20000011405 */
[----:B------:R-:W-:Y:S01]  /*241c0*/  IMAD R4, R4, UR5, RZ ;  /* 0x0000000504047c24 */ /* 0x000fe2000f8e02ff */
[----:B------:R-:W3:Y:S01]  /*241d0*/  LDL.LU R73, [R1+0x2894] ;  /* 0x0028940001497983 */ /* 0x000ee20000300800 */
[----:B------:R-:W-:Y:S01]  /*241e0*/  @!P5 IMAD.MOV R3, RZ, RZ, -R3 ;  /* 0x000000ffff03d224 */ /* 0x000fe200078e0a03 */
[-C--:B------:R-:W-:Y:S01]  /*241f0*/  IADD3 R64, P5, PT, R5, R13.reuse, RZ ;  /* 0x0000000d05407210 */ /* 0x080fe20007fbe0ff */
[----:B------:R-:W-:Y:S01]  /*24200*/  IMAD.MOV.U32 R76, RZ, RZ, R2 ;  /* 0x000000ffff4c7224 */ /* 0x000fe200078e0002 */
[----:B------:R-:W-:Y:S01]  /*24210*/  SHF.R.S32.HI R5, RZ, 0x1f, R4 ;  /* 0x0000001fff057819 */ /* 0x000fe20000011404 */
[----:B------:R0:W-:Y:S01]  /*24220*/  STL [R1+0x1a98], R75 ;  /* 0x001a984b01007387 */ /* 0x0001e20000100800 */
[----:B------:R-:W-:Y:S01]  /*24230*/  IADD3 R70, P4, PT, R4, R13, RZ ;  /* 0x0000000d04467210 */ /* 0x000fe20007f9e0ff */
[--C-:B------:R-:W-:Y:S01]  /*24240*/  IMAD.X R4, R6, 0x1, R12.reuse, P5 ;  /* 0x0000000106047824 */ /* 0x100fe200028e060c */
[----:B--2---:R-:W-:Y:S01]  /*24250*/  PRMT R69, RZ, 0x7610, R69 ;  /* 0x00007610ff457816 */ /* 0x004fe20000000045 */
[----:B0-----:R-:W2:Y:S02]  /*24260*/  LDL R75, [R1+0x22b0] ;  /* 0x0022b000014b7983 */ /* 0x001ea40000100800 */
[----:B------:R-:W-:Y:S01]  /*24270*/  IMAD.X R6, R5, 0x1, R12, P4 ;  /* 0x0000000105067824 */ /* 0x000fe200020e060c */
[C---:B------:R-:W-:Y:S01]  /*24280*/  ISETP.GT.U32.AND P6, PT, R15.reuse, R77, PT ;  /* 0x0000004d0f00720c */ /* 0x040fe20003fc4070 */
[----:B------:R-:W0:Y:S01]  /*24290*/  LDCU UR5, c[0x0][0x3b0] ;  /* 0x00007600ff0577ac */ /* 0x000e220008000800 */
[----:B------:R-:W2:Y:S01]  /*242a0*/  LDL.LU R2, [R1+0x2a4] ;  /* 0x0002a40001027983 */ /* 0x000ea20000300800 */
[----:B------:R-:W-:Y:S01]  /*242b0*/  @P0 IMAD.MOV.U32 R5, RZ, RZ, R4 ;  /* 0x000000ffff050224 */ /* 0x000fe200078e0004 */
[----:B----4-:R-:W-:Y:S01]  /*242c0*/  ISETP.GT.U32.AND P3, PT, R15, R71, PT ;  /* 0x000000470f00720c */ /* 0x010fe20003f64070 */
[----:B------:R-:W4:Y:S01]  /*242d0*/  LDCU UR13, c[0x0][0x3b0] ;  /* 0x00007600ff0d77ac */ /* 0x000f220008000800 */
[----:B------:R-:W-:Y:S04]  /*242e0*/  STL [R1+0x1408], R64 ;  /* 0x0014084001007387 */ /* 0x000fe80000100800 */
[----:B------:R-:W-:Y:S04]  /*242f0*/  STL [R1+0x1410], R70 ;  /* 0x0014104601007387 */ /* 0x000fe80000100800 */
[----:B------:R0:W-:Y:S02]  /*24300*/  STL [R1+0x1404], R4 ;  /* 0x0014040401007387 */ /* 0x0001e40000100800 */
[----:B0-----:R-:W-:-:S05]  /*24310*/  @P0 IMAD.MOV.U32 R4, RZ, RZ, R64 ;  /* 0x000000ffff040224 */ /* 0x001fca00078e0040 */
[----:B------:R0:W4:Y:S01]  /*24320*/  @P0 LDG.E.U8 R69, desc[UR20][R4.64] ;  /* 0x0000001404450981 */ /* 0x000122000c1e1100 */
[----:B------:R-:W-:Y:S02]  /*24330*/  SEL R3, R14, R3, !P1 ;  /* 0x000000030e037207 */ /* 0x000fe40004800000 */
[----:B---3--:R-:W-:Y:S01]  /*24340*/  PRMT R73, RZ, 0x7610, R73 ;  /* 0x00007610ff497816 */ /* 0x008fe20000000049 */
[----:B0-----:R-:W-:Y:S02]  /*24350*/  IMAD.MOV.U32 R4, RZ, RZ, R68 ;  /* 0x000000ffff047224 */ /* 0x001fe400078e0044 */
[----:B------:R-:W-:Y:S01]  /*24360*/  IMAD.MOV.U32 R5, RZ, RZ, R6 ;  /* 0x000000ffff057224 */ /* 0x000fe200078e0006 */
[----:B--2---:R-:W-:Y:S02]  /*24370*/  ISETP.GE.AND P5, PT, R75, RZ, PT ;  /* 0x000000ff4b00720c */ /* 0x004fe40003fa6270 */
[----:B------:R-:W2:Y:S04]  /*24380*/  LDL R75, [R1+0x22e0] ;  /* 0x0022e000014b7983 */ /* 0x000ea80000100800 */
[----:B------:R-:W3:Y:S04]  /*24390*/  LDL.LU R64, [R1+0x2890] ;  /* 0x0028900001407983 */ /* 0x000ee80000300800 */
[----:B----4-:R0:W-:Y:S04]  /*243a0*/  STL [R1+0x1a94], R69 ;  /* 0x001a944501007387 */ /* 0x0101e80000100800 */
[----:B0-----:R-:W4:Y:S04]  /*243b0*/  LDL.LU R69, [R1+0x288c] ;  /* 0x00288c0001457983 */ /* 0x001f280000300800 */
[----:B------:R1:W-:Y:S01]  /*243c0*/  STL [R1+0x140c], R6 ;  /* 0x00140c0601007387 */ /* 0x0003e20000100800 */
[----:B------:R-:W-:-:S03]  /*243d0*/  @!P6 IMAD.IADD R77, R77, 0x1, -R15 ;  /* 0x000000014d4de824 */ /* 0x000fc600078e0a0f */
[----:B------:R-:W2:Y:S01]  /*243e0*/  LDL R68, [R1+0x22f0] ;  /* 0x0022f00001447983 */ /* 0x000ea20000100800 */
[----:B-1----:R-:W-:Y:S01]  /*243f0*/  IMAD R6, R3, UR6, RZ ;  /* 0x0000000603067c24 */ /* 0x002fe2000f8e02ff */
[----:B------:R-:W-:Y:S01]  /*24400*/  PRMT R7, RZ, 0x7610, R7 ;  /* 0x00007610ff077816 */ /* 0x000fe20000000007 */
[----:B------:R-:W-:Y:S02]  /*24410*/  IMAD.MOV.U32 R3, RZ, RZ, R4 ;  /* 0x000000ffff037224 */ /* 0x000fe400078e0004 */
[----:B------:R-:W-:Y:S01]  /*24420*/  @!P3 IMAD.IADD R71, R71, 0x1, -R15 ;  /* 0x000000014747b824 */ /* 0x000fe200078e0a0f */
[----:B------:R-:W-:Y:S01]  /*24430*/  ISETP.GT.U32.AND P4, PT, R15, R77, PT ;  /* 0x0000004d0f00720c */ /* 0x000fe20003f84070 */
[----:B------:R-:W-:Y:S01]  /*24440*/  @P0 IMAD.MOV.U32 R4, RZ, RZ, R70 ;  /* 0x000000ffff040224 */ /* 0x000fe200078e0046 */
[----:B------:R-:W-:Y:S01]  /*24450*/  PRMT R53, RZ, 0x7610, R53 ;  /* 0x00007610ff357816 */ /* 0x000fe20000000035 */
[----:B------:R-:W2:Y:S01]  /*24460*/  LDL.LU R70, [R1+0x2a8] ;  /* 0x0002a80001467983 */ /* 0x000ea20000300800 */
[----:B------:R-:W0:Y:S03]  /*24470*/  LDCU UR6, c[0x0][0x3b0] ;  /* 0x00007600ff0677ac */ /* 0x000e260008000800 */
[----:B------:R1:W2:Y:S02]  /*24480*/  @P0 LDG.E.U8 R73, desc[UR20][R4.64] ;  /* 0x0000001404490981 */ /* 0x0002a4000c1e1100 */
[----:B-1----:R-:W-:-:S02]  /*24490*/  SHF.R.S32.HI R4, RZ, 0x1f, R6 ;  /* 0x0000001fff047819 */ /* 0x002fc40000011406 */
[----:B------:R-:W-:-:S05]  /*244a0*/  IADD3 R5, P6, PT, R6, R13, RZ ;  /* 0x0000000d06057210 */ /* 0x000fca0007fde0ff */
[----:B------:R-:W-:Y:S01]  /*244b0*/  IMAD.X R4, R4, 0x1, R12, P6 ;  /* 0x0000000104047824 */ /* 0x000fe200030e060c */
        /* <DEDUP_REMOVED lines=8> */
[----:B------:R-:W-:Y:S01]  /*24540*/  @!P5 IMAD.MOV R3, RZ, RZ, -R3 ;  /* 0x000000ffff03d224 */ /* 0x000fe200078e0a03 */
[----:B------:R-:W-:-:S04]  /*24550*/  ISETP.GT.U32.AND P3, PT, R15, R71, PT ;  /* 0x000000470f00720c */ /* 0x000fc80003f64070 */
[----:B------:R-:W-:-:S05]  /*24560*/  SEL R3, R14, R3, !P1 ;  /* 0x000000030e037207 */ /* 0x000fca0004800000 */
[----:B------:R-:W-:Y:S02]  /*24570*/  IMAD R3, R3, UR5, RZ ;  /* 0x0000000503037c24 */ /* 0x000fe4000f8e02ff */
[--C-:B------:R-:W-:Y:S01]  /*24580*/  @!P4 IMAD.IADD R77, R77, 0x1, -R15.reuse ;  /* 0x000000014d4dc824 */ /* 0x100fe200078e0a0f */
[----:B------:R-:W-:Y:S01]  /*24590*/  ISETP.GE.AND P5, PT, R75, RZ, PT ;  /* 0x000000ff4b00720c */ /* 0x000fe20003fa6270 */
[----:B------:R-:W-:Y:S01]  /*245a0*/  @!P3 IMAD.IADD R71, R71, 0x1, -R15 ;  /* 0x000000014747b824 */ /* 0x000fe200078e0a0f */
[----:B0-----:R-:W-:Y:S01]  /*245b0*/  SHF.R.S32.HI R5, RZ, 0x1f, R3 ;  /* 0x0000001fff057819 */ /* 0x001fe20000011403 */
[----:B------:R-:W3:Y:S01]  /*245c0*/  LDL R75, [R1+0x2310] ;  /* 0x00231000014b7983 */ /* 0x000ee20000100800 */
[----:B------:R-:W-:Y:S01]  /*245d0*/  IADD3 R6, P3, PT, R3, R13, RZ ;  /* 0x0000000d03067210 */ /* 0x000fe20007f7e0ff */
[----:B------:R-:W-:Y:S01]  /*245e0*/  IMAD.MOV.U32 R4, RZ, RZ, R77 ;  /* 0x000000ffff047224 */ /* 0x000fe200078e004d */
[----:B------:R-:W-:Y:S01]  /*245f0*/  ISETP.GT.U32.AND P6, PT, R15, R2, PT ;  /* 0x000000020f00720c */ /* 0x000fe20003fc4070 */
[----:B------:R-:W3:Y:S01]  /*24600*/  LDL.LU R77, [R1+0x2ac] ;  /* 0x0002ac00014d7983 */ /* 0x000ee20000300800 */
[----:B------:R-:W0:Y:S01]  /*24610*/  LDCU UR5, c[0x0][0x3b0] ;  /* 0x00007600ff0577ac */ /* 0x000e220008000800 */
[----:B------:R-:W-:-:S02]  /*24620*/  IMAD.X R5, R5, 0x1, R12, P3 ;  /* 0x0000000105057824 */ /* 0x000fc400018e060c */
[----:B------:R-:W-:Y:S04]  /*24630*/  STL [R1+0x1420], R6 ;  /* 0x0014200601007387 */ /* 0x000fe80000100800 */
[----:B------:R-:W-:Y:S04]  /*24640*/  STL [R1+0x141c], R5 ;  /* 0x00141c0501007387 */ /* 0x000fe80000100800 */
[----:B--2---:R1:W-:Y:S02]  /*24650*/  STL [R1+0x1a90], R7 ;  /* 0x001a900701007387 */ /* 0x0043e40000100800 */
[----:B-1----:R-:W-:-:S05]  /*24660*/  @P0 IMAD.MOV.U32 R7, RZ, RZ, R5 ;  /* 0x000000ffff070224 */ /* 0x002fca00078e0005 */
[----:B------:R-:W2:Y:S01]  /*24670*/  @P0 LDG.E.U8 R53, desc[UR20][R6.64] ;  /* 0x0000001406350981 */ /* 0x000ea2000c1e1100 */
[----:B------:R-:W-:Y:S01]  /*24680*/  ISETP.GE.AND P4, PT, R68, RZ, PT ;  /* 0x000000ff4400720c */ /* 0x000fe20003f86270 */
[----:B------:R-:W-:Y:S02]  /*24690*/  @!P6 IMAD.IADD R2, R2, 0x1, -R15 ;  /* 0x000000010202e824 */ /* 0x000fe400078e0a0f */
[----:B------:R-:W-:Y:S02]  /*246a0*/  IMAD.MOV.U32 R3, RZ, RZ, R71 ;  /* 0x000000ffff037224 */ /* 0x000fe400078e0047 */
[----:B------:R-:W-:Y:S01]  /*246b0*/  @!P5 IMAD.MOV R4, RZ, RZ, -R4 ;  /* 0x000000ffff04d224 */ /* 0x000fe200078e0a04 */
[C---:B------:R-:W-:Y:S01]  /*246c0*/  ISETP.GT.U32.AND P5, PT, R15.reuse, R2, PT ;  /* 0x000000020f00720c */ /* 0x040fe20003fa4070 */
[----:B------:R-:W2:Y:S01]  /*246d0*/  LDL.LU R68, [R1+0x2b0] ;  /* 0x0002b00001447983 */ /* 0x000ea20000300800 */
[----:B------:R-:W-:-:S05]  /*246e0*/  ISETP.GT.U32.AND P6, PT, R15, R73, PT ;  /* 0x000000490f00720c */ /* 0x000fca0003fc4070 */
[----:B------:R-:W-:Y:S01]  /*246f0*/  @!P4 IMAD.MOV R3, RZ, RZ, -R3 ;  /* 0x000000ffff03c224 */ /* 0x000fe200078e0a03 */
[C---:B------:R-:W-:Y:S01]  /*24700*/  SEL R4, R14.reuse, R4, !P1 ;  /* 0x000000040e047207 */ /* 0x040fe20004800000 */
[----:B------:R-:W2:Y:S03]  /*24710*/  LDL R6, [R1+0x2320] ;  /* 0x0023200001067983 */ /* 0x000ea60000100800 */
[----:B------:R-:W-:Y:S01]  /*24720*/  SEL R3, R14, R3, !P1 ;  /* 0x000000030e037207 */ /* 0x000fe20004800000 */
[----:B------:R-:W-:Y:S01]  /*24730*/  IMAD R4, R4, UR6, RZ ;  /* 0x0000000604047c24 */ /* 0x000fe2000f8e02ff */
[----:B------:R-:W2:Y:S01]  /*24740*/  LDL R7, [R1+0x22d4] ;  /* 0x0022d40001077983 */ /* 0x000ea20000100800 */
[--C-:B------:R-:W-:Y:S01]  /*24750*/  @!P5 IMAD.IADD R2, R2, 0x1, -R15.reuse ;  /* 0x000000010202d824 */ /* 0x100fe200078e0a0f */
[----:B---3--:R-:W-:Y:S01]  /*24760*/  ISETP.GE.AND P4, PT, R75, RZ, PT ;  /* 0x000000ff4b00720c */ /* 0x008fe20003f86270 */
[----:B0-----:R-:W-:Y:S01]  /*24770*/  IMAD R3, R3, UR5, RZ ;  /* 0x0000000503037c24 */ /* 0x001fe2000f8e02ff */
[----:B------:R-:W-:Y:S01]  /*24780*/  SHF.R.S32.HI R5, RZ, 0x1f, R4 ;  /* 0x0000001fff057819 */ /* 0x000fe20000011404 */
[----:B------:R-:W-:Y:S01]  /*24790*/  @!P6 IMAD.IADD R73, R73, 0x1, -R15 ;  /* 0x000000014949e824 */ /* 0x000fe200078e0a0f */
[----:B------:R-:W-:Y:S01]  /*247a0*/  PRMT R64, RZ, 0x7610, R64 ;  /* 0x00007610ff407816 */ /* 0x000fe20000000040 */
[----:B------:R-:W0:Y:S01]  /*247b0*/  LDCU UR5, c[0x0][0x3b0] ;  /* 0x00007600ff0577ac */ /* 0x000e220008000800 */
        /* <DEDUP_REMOVED lines=9> */
[----:B------:R2:W3:Y:S01]  /*24850*/  @P0 LDG.E.U8 R64, desc[UR20][R4.64] ;  /* 0x0000001404400981 */ /* 0x0004e2000c1e1100 */
[----:B------:R-:W-:-:S03]  /*24860*/  IMAD.MOV.U32 R3, RZ, RZ, R2 ;  /* 0x000000ffff037224 */ /* 0x000fc600078e0002 */
[----:B------:R4:W-:Y:S04]  /*24870*/  STL [R1+0x1428], R53 ;  /* 0x0014283501007387 */ /* 0x0009e80000100800 */
[----:B------:R-:W3:Y:S01]  /*24880*/  LDL.LU R2, [R1+0x2b4] ;  /* 0x0002b40001027983 */ /* 0x000ee20000300800 */
[----:B--2---:R-:W-:-:S03]  /*24890*/  @P0 IMAD.MOV.U32 R4, RZ, RZ, R75 ;  /* 0x000000ffff040224 */ /* 0x004fc600078e004b */
[----:B------:R-:W-:Y:S04]  /*248a0*/  STL [R1+0x1430], R75 ;  /* 0x0014304b01007387 */ /* 0x000fe80000100800 */
[----:B------:R2:W-:Y:S04]  /*248b0*/  STL [R1+0x1424], R5 ;  /* 0x0014240501007387 */ /* 0x0005e80000100800 */
[----:B----4-:R-:W4:Y:S04]  /*248c0*/  LDL.LU R53, [R1+0x2888] ;  /* 0x0028880001357983 */ /* 0x010f280000300800 */
[----:B------:R-:W-:Y:S01]  /*248d0*/  STL [R1+0x142c], R71 ;  /* 0x00142c4701007387 */ /* 0x000fe20000100800 */
[----:B--2---:R-:W-:-:S05]  /*248e0*/  @P0 IMAD.MOV.U32 R5, RZ, RZ, R71 ;  /* 0x000000ffff050224 */ /* 0x004fca00078e0047 */
[----:B------:R2:W2:Y:S01]  /*248f0*/  @P0 LDG.E.U8 R69, desc[UR20][R4.64] ;  /* 0x0000001404450981 */ /* 0x0004a2000c1e1100 */
[----:B------:R-:W-:-:S03]  /*24900*/  ISETP.GT.U32.AND P3, PT, R15, R70, PT ;  /* 0x000000460f00720c */ /* 0x000fc60003f64070 */
[----:B---3--:R3:W-:Y:S04]  /*24910*/  STL [R1+0x1a88], R64 ;  /* 0x001a884001007387 */ /* 0x0087e80000100800 */
[----:B---3--:R-:W3:Y:S06]  /*24920*/  LDL.LU R64, [R1+0x2884] ;  /* 0x0028840001407983 */ /* 0x008eec0000300800 */
        /* <DEDUP_REMOVED lines=9> */
[----:B------:R-:W-:Y:S01]  /*249c0*/  ISETP.GT.U32.AND P6, PT, R15, R68, PT ;  /* 0x000000440f00720c */ /* 0x000fe20003fc4070 */
[----:B------:R-:W0:Y:S02]  /*249d0*/  LDCU UR13, c[0x0][0x3b0] ;  /* 0x00007600ff0d77ac */ /* 0x000e240008000800 */
[--C-:B------:R-:W-:Y:S02]  /*249e0*/  @!P4 IMAD.IADD R77, R77, 0x1, -R15.reuse ;  /* 0x000000014d4dc824 */ /* 0x100fe400078e0a0f */
[----:B------:R-:W-:Y:S01]  /*249f0*/  @!P3 IMAD.IADD R70, R70, 0x1, -R15 ;  /* 0x000000014646b824 */ /* 0x000fe200078e0a0f */
[----:B------:R-:W-:Y:S02]  /*24a00*/  ISETP.GE.AND P3, PT, R6, RZ, PT ;  /* 0x000000ff0600720c */ /* 0x000fe40003f66270 */
[----:B--2---:R-:W-:Y:S02]  /*24a10*/  SHF.R.S32.HI R5, RZ, 0x1f, R3 ;  /* 0x0000001fff057819 */ /* 0x004fe40000011403 */
[----:B------:R-:W-:Y:S01]  /*24a20*/  IADD3 R6, P4, PT, R3, R13, RZ ;  /* 0x0000000d03067210 */ /* 0x000fe20007f9e0ff */
[----:B------:R-:W-:Y:S01]  /*24a30*/  @!P5 IMAD.IADD R73, R73, 0x1, -R15 ;  /* 0x000000014949d824 */ /* 0x000fe200078e0a0f */
[----:B------:R-:W-:-:S03]  /*24a40*/  ISETP.GE.AND P5, PT, R7, RZ, PT ;  /* 0x000000ff0700720c */ /* 0x000fc60003fa6270 */
[----:B------:R-:W-:Y:S01]  /*24a50*/  IMAD.X R5, R5, 0x1, R12, P4 ;  /* 0x0000000105057824 */ /* 0x000fe200020e060c */
[----:B------:R2:W-:Y:S03]  /*24a60*/  STL [R1+0x1a84], R69 ;  /* 0x001a844501007387 */ /* 0x0005e60000100800 */
[----:B------:R-:W-:Y:S02]  /*24a70*/  @P0 IMAD.MOV.U32 R7, RZ, RZ, R5 ;  /* 0x000000ffff070224 */ /* 0x000fe400078e0005 */
[----:B--2---:R-:W-:Y:S02]  /*24a80*/  IMAD.MOV.U32 R69, RZ, RZ, R76 ;  /* 0x000000ffff457224 */ /* 0x004fe400078e004c */
[----:B------:R-:W2:Y:S01]  /*24a90*/  LDL R76, [R1+0x22dc] ;  /* 0x0022dc00014c7983 */ /* 0x000ea20000100800 */
[----:B---3--:R-:W-:-:S06]  /*24aa0*/  PRMT R64, RZ, 0x7610, R64 ;  /* 0x00007610ff407816 */ /* 0x008fcc0000000040 */
[----:B------:R3:W2:Y:S01]  /*24ab0*/  @P0 LDG.E.U8 R64, desc[UR20][R6.64] ;  /* 0x0000001406400981 */ /* 0x0006a2000c1e1100 */
        /* <DEDUP_REMOVED lines=10> */
[----:B0-----:R-:W-:Y:S01]  /*24b60*/  IMAD R4, R4, UR5, RZ ;  /* 0x0000000504047c24 */ /* 0x001fe2000f8e02ff */
[----:B----4-:R-:W-:Y:S01]  /*24b70*/  PRMT R71, RZ, 0x7610, R71 ;  /* 0x00007610ff477816 */ /* 0x010fe20000000047 */
[----:B------:R0:W-:Y:S01]  /*24b80*/  STL [R1+0x1434], R5 ;  /* 0x0014340501007387 */ /* 0x0001e20000100800 */
[----:B-1----:R-:W-:Y:S01]  /*24b90*/  IMAD R3, R3, UR6, RZ ;  /* 0x0000000603037c24 */ /* 0x002fe2000f8e02ff */
[----:B------:R-:W-:Y:S01]  /*24ba0*/  ISETP.GT.U32.AND P4, PT, R15, R77, PT ;  /* 0x0000004d0f00720c */ /* 0x000fe20003f84070 */
[--C-:B------:R-:W-:Y:S01]  /*24bb0*/  @!P6 IMAD.IADD R68, R68, 0x1, -R15.reuse ;  /* 0x000000014444e824 */ /* 0x100fe200078e0a0f */
[----:B------:R-:W4:Y:S01]  /*24bc0*/  LDL R73, [R1+0x2318] ;  /* 0x0023180001497983 */ /* 0x000f220000100800 */
[----:B------:R-:W-:Y:S01]  /*24bd0*/  @!P3 IMAD.IADD R2, R2, 0x1, -R15 ;  /* 0x000000010202b824 */ /* 0x000fe200078e0a0f */
[----:B---3--:R-:W-:Y:S01]  /*24be0*/  IADD3 R6, P3, PT, R3, R13, RZ ;  /* 0x0000000d03067210 */ /* 0x008fe20007f7e0ff */
[----:B------:R-:W1:Y:S01]  /*24bf0*/  LDCU UR5, c[0x0][0x3b0] ;  /* 0x00007600ff0577ac */ /* 0x000e620008000800 */
[----:B0-----:R-:W-:Y:S01]  /*24c00*/  SHF.R.S32.HI R5, RZ, 0x1f, R4 ;  /* 0x0000001fff057819 */ /* 0x001fe20000011404 */
[----:B------:R-:W0:Y:S01]  /*24c10*/  LDCU UR6, c[0x0][0x3b0] ;  /* 0x00007600ff0677ac */ /* 0x000e220008000800 */
[----:B--2---:R-:W-:-:S02]  /*24c20*/  ISETP.GE.AND P5, PT, R76, RZ, PT ;  /* 0x000000ff4c00720c */ /* 0x004fc40003fa6270 */
        /* <DEDUP_REMOVED lines=13> */
[----:B------:R-:W-:Y:S04]  /*24d00*/  STL [R1+0x1448], R6 ;  /* 0x0014480601007387 */ /* 0x000fe80000100800 */
[----:B------:R-:W-:Y:S04]  /*24d10*/  STL [R1+0x143c], R5 ;  /* 0x00143c0501007387 */ /* 0x000fe80000100800 */
[----:B------:R-:W3:Y:S01]  /*24d20*/  @P0 LDG.E.U8 R75, desc[UR20][R6.64] ;  /* 0x00000014064b0981 */ /* 0x000ee2000c1e1100 */
[----:B0-----:R-:W-:-:S03]  /*24d30*/  IMAD.MOV.U32 R4, RZ, RZ, R77 ;  /* 0x000000ffff047224 */ /* 0x001fc600078e004d */
[----:B------:R-:W3:Y:S01]  /*24d40*/  LDL.LU R64, [R1+0x2878] ;  /* 0x0028780001407983 */ /* 0x000ee20000300800 */
[C---:B------:R-:W-:Y:S02]  /*24d50*/  ISETP.GT.U32.AND P4, PT, R15.reuse, R69, PT ;  /* 0x000000450f00720c */ /* 0x040fe40003f84070 */
[----:B------:R-:W-:Y:S01]  /*24d60*/  ISETP.GT.U32.AND P6, PT, R15, R2, PT ;  /* 0x000000020f00720c */ /* 0x000fe20003fc4070 */
[----:B--2---:R0:W-:Y:S04]  /*24d70*/  STL [R1+0x1a7c], R71 ;  /* 0x001a7c4701007387 */ /* 0x0041e80000100800 */
[----:B0-----:R-:W2:Y:S04]  /*24d80*/  LDL.LU R71, [R1+0x2874] ;  /* 0x0028740001477983 */ /* 0x001ea80000300800 */
[----:B------:R-:W-:Y:S04]  /*24d90*/  STL [R1+0x1444], R7 ;  /* 0x0014440701007387 */ /* 0x000fe80000100800 */
[----:B------:R-:W2:Y:S01]  /*24da0*/  LDL.LU R77, [R1+0x2870] ;  /* 0x00287000014d7983 */ /* 0x000ea20000300800 */
[----:B------:R-:W-:Y:S01]  /*24db0*/  ISETP.GE.AND P3, PT, R3, RZ, PT ;  /* 0x000000ff0300720c */ /* 0x000fe20003f66270 */
[----:B------:R-:W-:-:S02]  /*24dc0*/  @!P4 IMAD.IADD R69, R69, 0x1, -R15 ;  /* 0x000000014545c824 */ /* 0x000fc400078e0a0f */
[----:B------:R-:W-:Y:S02]  /*24dd0*/  IMAD.MOV.U32 R3, RZ, RZ, R68 ;  /* 0x000000ffff037224 */ /* 0x000fe400078e0044 */
[----:B------:R-:W-:Y:S01]  /*24de0*/  @!P5 IMAD.MOV R4, RZ, RZ, -R4 ;  /* 0x000000ffff04d224 */ /* 0x000fe200078e0a04 */
[----:B----4-:R-:W-:Y:S01]  /*24df0*/  ISETP.GE.AND P5, PT, R73, RZ, PT ;  /* 0x000000ff4900720c */ /* 0x010fe20003fa6270 */
[----:B------:R-:W-:Y:S01]  /*24e00*/  @!P6 IMAD.IADD R2, R2, 0x1, -R15 ;  /* 0x000000010202e824 */ /* 0x000fe200078e0a0f */
[----:B------:R-:W-:Y:S02]  /*24e10*/  ISETP.GT.U32.AND P4, PT, R15, R69, PT ;  /* 0x000000450f00720c */ /* 0x000fe40003f84070 */
[----:B------:R-:W-:-:S03]  /*24e20*/  SEL R5, R14, R4, !P1 ;  /* 0x000000040e057207 */ /* 0x000fc60004800000 */
[----:B------:R-:W-:Y:S02]  /*24e30*/  @!P3 IMAD.MOV R3, RZ, RZ, -R3 ;  /* 0x000000ffff03b224 */ /* 0x000fe400078e0a03 */
[----:B------:R-:W-:Y:S01]  /*24e40*/  IMAD R5, R5, UR13, RZ ;  /* 0x0000000d05057c24 */ /* 0x000fe2000f8e02ff */
[----:B---3--:R0:W-:Y:S05]  /*24e50*/  STL [R1+0x1a78], R75 ;  /* 0x001a784b01007387 */ /* 0x0081ea0000100800 */
[----:B------:R-:W-:Y:S01]  /*24e60*/  @!P4 IMAD.IADD R69, R69, 0x1, -R15 ;  /* 0x000000014545c824 */ /* 0x000fe200078e0a0f */
[----:B------:R-:W-:Y:S01]  /*24e70*/  SEL R4, R14, R3, !P1 ;  /* 0x000000030e047207 */ /* 0x000fe20004800000 */
[----:B------:R-:W-:Y:S01]  /*24e80*/  IMAD.MOV.U32 R3, RZ, RZ, R2 ;  /* 0x000000ffff037224 */ /* 0x000fe200078e0002 */
[----:B------:R-:W-:Y:S01]  /*24e90*/  SHF.R.S32.HI R6, RZ, 0x1f, R5 ;  /* 0x0000001fff067819 */ /* 0x000fe20000011405 */
[----:B------:R-:W3:Y:S01]  /*24ea0*/  LDCU UR13, c[0x0][0x3b0] ;  /* 0x00007600ff0d77ac */ /* 0x000ee20008000800 */
[----:B0-----:R-:W4:Y:S01]  /*24eb0*/  LDL R75, [R1+0x233c] ;  /* 0x00233c00014b7983 */ /* 0x001f220000100800 */
[----:B-1----:R-:W-:-:S02]  /*24ec0*/  IMAD R4, R4, UR5, RZ ;  /* 0x0000000504047c24 */ /* 0x002fc4000f8e02ff */
[----:B------:R-:W-:Y:S01]  /*24ed0*/  @!P5 IMAD.MOV R3, RZ, RZ, -R3 ;  /* 0x000000ffff03d224 */ /* 0x000fe200078e0a03 */
[-C--:B------:R-:W-:Y:S01]  /*24ee0*/  IADD3 R68, P5, PT, R5, R13.reuse, RZ ;  /* 0x0000000d05447210 */ /* 0x080fe20007fbe0ff */
[----:B------:R-:W3:Y:S01]  /*24ef0*/  LDL.LU R2, [R1+0x2c4] ;  /* 0x0002c40001027983 */ /* 0x000ee20000300800 */
[----:B------:R-:W-:Y:S01]  /*24f00*/  SHF.R.S32.HI R5, RZ, 0x1f, R4 ;  /* 0x0000001fff057819 */ /* 0x000fe20000011404 */
[----:B------:R-:W0:Y:S01]  /*24f10*/  LDCU UR5, c[0x0][0x3b0] ;  /* 0x00007600ff0577ac */ /* 0x000e220008000800 */
[----:B------:R-:W-:Y:S01]  /*24f20*/  IADD3 R73, P4, PT, R4, R13, RZ ;  /* 0x0000000d04497210 */ /* 0x000fe20007f9e0ff */
[--C-:B------:R-:W-:Y:S01]  /*24f30*/  IMAD.X R4, R6, 0x1, R12.reuse, P5 ;  /* 0x0000000106047824 */ /* 0x100fe200028e060c */
[----:B------:R-:W-:Y:S03]  /*24f40*/  STL [R1+0x1450], R68 ;  /* 0x0014504401007387 */ /* 0x000fe60000100800 */
[----:B------:R-:W-:Y:S01]  /*24f50*/  IMAD.X R6, R5, 0x1, R12, P4 ;  /* 0x0000000105067824 */ /* 0x000fe200020e060c */
[----:B------:R-:W-:Y:S01]  /*24f60*/  STL [R1+0x1458], R73 ;  /* 0x0014584901007387 */ /* 0x000fe20000100800 */
[----:B------:R-:W-:-:S03]  /*24f70*/  @P0 IMAD.MOV.U32 R5, RZ, RZ, R4 ;  /* 0x000000ffff050224 */ /* 0x000fc600078e0004 */
[----:B------:R1:W-:Y:S02]  /*24f80*/  STL [R1+0x144c], R4 ;  /* 0x00144c0401007387 */ /* 0x0003e40000100800 */
[----:B-1----:R-:W-:Y:S01]  /*24f90*/  @P0 IMAD.MOV.U32 R4, RZ, RZ, R68 ;  /* 0x000000ffff040224 */ /* 0x002fe200078e0044 */
[----:B--2---:R-:W-:-:S06]  /*24fa0*/  PRMT R77, RZ, 0x7610, R77 ;  /* 0x00007610ff4d7816 */ /* 0x004fcc000000004d */
[----:B------:R1:W2:Y:S01]  /*24fb0*/  @P0 LDG.E.U8 R77, desc[UR20][R4.64] ;  /* 0x00000014044d0981 */ /* 0x0002a2000c1e1100 */
[----:B------:R-:W-:Y:S02]  /*24fc0*/  SEL R3, R14, R3, !P1 ;  /* 0x000000030e037207 */ /* 0x000fe40004800000 */
[----:B------:R-:W-:Y:S01]  /*24fd0*/  PRMT R71, RZ, 0x7610, R71 ;  /* 0x00007610ff477816 */ /* 0x000fe20000000047 */
[----:B-1----:R-:W-:Y:S02]  /*24fe0*/  IMAD.MOV.U32 R4, RZ, RZ, R69 ;  /* 0x000000ffff047224 */ /* 0x002fe400078e0045 */
[----:B------:R-:W-:Y:S01]  /*24ff0*/  IMAD.MOV.U32 R5, RZ, RZ, R6 ;  /* 0x000000ffff057224 */ /* 0x000fe200078e0006 */
[----:B----4-:R-:W-:Y:S02]  /*25000*/  ISETP.GE.AND P5, PT, R75, RZ, PT ;  /* 0x000000ff4b00720c */ /* 0x010fe40003fa6270 */
[----:B------:R-:W4:Y:S04]  /*25010*/  LDL R75, [R1+0x22f4] ;  /* 0x0022f400014b7983 */ /* 0x000f280000100800 */
[----:B------:R-:W3:Y:S04]  /*25020*/  LDL.LU R68, [R1+0x286c] ;  /* 0x00286c0001447983 */ /* 0x000ee80000300800 */
[----:B--2---:R1:W-:Y:S04]  /*25030*/  STL [R1+0x6f0], R77 ;  /* 0x0006f04d01007387 */ /* 0x0043e80000100800 */
[----:B-1----:R-:W2:Y:S04]  /*25040*/  LDL.LU R77, [R1+0x2868] ;  /* 0x00286800014d7983 */ /* 0x002ea80000300800 */
[----:B------:R1:W-:Y:S01]  /*25050*/  STL [R1+0x1454], R6 ;  /* 0x0014540601007387 */ /* 0x0003e20000100800 */
[----:B------:R-:W-:-:S03]  /*25060*/  ISETP.GT.U32.AND P6, PT, R15, R76, PT ;  /* 0x0000004c0f00720c */ /* 0x000fc60003fc4070 */
[----:B------:R-:W2:Y:S01]  /*25070*/  LDL R69, [R1+0x22fc] ;  /* 0x0022fc0001457983 */ /* 0x000ea20000100800 */
[----:B-1----:R-:W-:Y:S01]  /*25080*/  IMAD R6, R3, UR6, RZ ;  /* 0x0000000603067c24 */ /* 0x002fe2000f8e02ff */
[----:B------:R-:W-:Y:S01]  /*25090*/  PRMT R7, RZ, 0x7610, R7 ;  /* 0x00007610ff077816 */ /* 0x000fe20000000007 */
[----:B------:R-:W-:Y:S01]  /*250a0*/  IMAD.MOV.U32 R3, RZ, RZ, R4 ;  /* 0x000000ffff037224 */ /* 0x000fe200078e0004 */
[----:B------:R-:W-:Y:S01]  /*250b0*/  ISETP.GT.U32.AND P3, PT, R15, R70, PT ;  /* 0x000000460f00720c */ /* 0x000fe20003f64070 */
[----:B------:R-:W-:Y:S01]  /*250c0*/  @P0 IMAD.MOV.U32 R4, RZ, RZ, R73 ;  /* 0x000000ffff040224 */ /* 0x000fe200078e0049 */
[----:B------:R-:W-:-:S04]  /*250d0*/  PRMT R64, RZ, 0x7610, R64 ;  /* 0x00007610ff407816 */ /* 0x000fc80000000040 */
[----:B------:R-:W-:Y:S01]  /*250e0*/  @!P6 IMAD.IADD R76, R76, 0x1, -R15 ;  /* 0x000000014c4ce824 */ /* 0x000fe200078e0a0f */
[----:B------:R-:W2:Y:S01]  /*250f0*/  LDL.LU R73, [R1+0x2cc] ;  /* 0x0002cc0001497983 */ /* 0x000ea20000300800 */
[----:B------:R-:W1:Y:S03]  /*25100*/  LDCU UR6, c[0x0][0x3b0] ;  /* 0x00007600ff0677ac */ /* 0x000e660008000800 */
[----:B------:R0:W2:Y:S02]  /*25110*/  @P0 LDG.E.U8 R71, desc[UR20][R4.64] ;  /* 0x0000001404470981 */ /* 0x0000a4000c1e1100 */
[----:B0-----:R-:W-:Y:S02]  /*25120*/  SHF.R.S32.HI R4, RZ, 0x1f, R6 ;  /* 0x0000001fff047819 */ /* 0x001fe40000011406 */
        /* <DEDUP_REMOVED lines=16> */
[----:B----4-:R-:W-:Y:S01]  /*25230*/  ISETP.GE.AND P5, PT, R75, RZ, PT ;  /* 0x000000ff4b00720c */ /* 0x010fe20003fa6270 */
[----:B------:R-:W1:Y:S01]  /*25240*/  LDCU UR5, c[0x0][0x3b0] ;  /* 0x00007600ff0577ac */ /* 0x000e620008000800 */
[----:B------:R-:W4:Y:S01]  /*25250*/  LDL R75, [R1+0x2304] ;  /* 0x00230400014b7983 */ /* 0x000f220000100800 */
        /* <DEDUP_REMOVED lines=12> */
[----:B---3--:R-:W-:Y:S02]  /*25320*/  ISETP.GT.U32.AND P6, PT, R15, R2, PT ;  /* 0x000000020f00720c */ /* 0x008fe40003fc4070 */
[----:B------:R-:W-:Y:S01]  /*25330*/  ISETP.GE.AND P4, PT, R69, RZ, PT ;  /* 0x000000ff4500720c */ /* 0x000fe20003f86270 */
[----:B------:R-:W-:Y:S01]  /*25340*/  IMAD.MOV.U32 R3, RZ, RZ, R70 ;  /* 0x000000ffff037224 */ /* 0x000fe200078e0046 */
[----:B------:R-:W3:Y:S01]  /*25350*/  LDL.LU R69, [R1+0x2d4] ;  /* 0x0002d40001457983 */ /* 0x000ee20000300800 */
[----:B------:R-:W-:-:S03]  /*25360*/  @!P5 IMAD.MOV R4, RZ, RZ, -R4 ;  /* 0x000000ffff04d224 */ /* 0x000fc600078e0a04 */
[----:B------:R-:W3:Y:S05]  /*25370*/  LDL R6, [R1+0x2334] ;  /* 0x0023340001067983 */ /* 0x000eea0000100800 */
[----:B------:R-:W-:Y:S01]  /*25380*/  @!P6 IMAD.IADD R2, R2, 0x1, -R15 ;  /* 0x000000010202e824 */ /* 0x000fe200078e0a0f */
[C---:B------:R-:W-:Y:S01]  /*25390*/  ISETP.GT.U32.AND P6, PT, R15.reuse, R71, PT ;  /* 0x000000470f00720c */ /* 0x040fe20003fc4070 */
[----:B------:R-:W-:Y:S01]  /*253a0*/  @!P4 IMAD.MOV R3, RZ, RZ, -R3 ;  /* 0x000000ffff03c224 */ /* 0x000fe200078e0a03 */
[----:B------:R-:W3:Y:S02]  /*253b0*/  LDL R7, [R1+0x2344] ;  /* 0x0023440001077983 */ /* 0x000ee40000100800 */
[----:B------:R-:W-:-:S02]  /*253c0*/  ISETP.GT.U32.AND P5, PT, R15, R2, PT ;  /* 0x000000020f00720c */ /* 0x000fc40003fa4070 */
[C---:B------:R-:W-:Y:S02]  /*253d0*/  SEL R4, R14.reuse, R4, !P1 ;  /* 0x000000040e047207 */ /* 0x040fe40004800000 */
[----:B------:R-:W-:-:S03]  /*253e0*/  SEL R3, R14, R3, !P1 ;  /* 0x000000030e037207 */ /* 0x000fc60004800000 */
[----:B------:R-:W-:Y:S01]  /*253f0*/  IMAD R4, R4, UR6, RZ ;  /* 0x0000000604047c24 */ /* 0x000fe2000f8e02ff */
[----:B----4-:R-:W-:Y:S01]  /*25400*/  ISETP.GE.AND P4, PT, R75, RZ, PT ;  /* 0x000000ff4b00720c */ /* 0x010fe20003f86270 */
[----:B-1----:R-:W-:Y:S01]  /*25410*/  IMAD R3, R3, UR5, RZ ;  /* 0x0000000503037c24 */ /* 0x002fe2000f8e02ff */
[----:B------:R-:W-:Y:S01]  /*25420*/  PRMT R68, RZ, 0x7610, R68 ;  /* 0x00007610ff447816 */ /* 0x000fe20000000044 */
[--C-:B------:R-:W-:Y:S01]  /*25430*/  @!P6 IMAD.IADD R71, R71, 0x1, -R15.reuse ;  /* 0x000000014747e824 */ /* 0x100fe200078e0a0f */
[----:B------:R-:W-:Y:S01]  /*25440*/  SHF.R.S32.HI R5, RZ, 0x1f, R4 ;  /* 0x0000001fff057819 */ /* 0x000fe20000011404 */
[----:B------:R-:W-:Y:S01]  /*25450*/  @!P5 IMAD.IADD R2, R2, 0x1, -R15 ;  /* 0x000000010202d824 */ /* 0x000fe200078e0a0f */
[----:B------:R-:W-:Y:S01]  /*25460*/  IADD3 R75, P6, PT, R3, R13, RZ ;  /* 0x0000000d034b7210 */ /* 0x000fe20007fde0ff */
        /* <DEDUP_REMOVED lines=10> */
[----:B------:R2:W4:Y:S01]  /*25510*/  @P0 LDG.E.U8 R68, desc[UR20][R4.64] ;  /* 0x0000001404440981 */ /* 0x000522000c1e1100 */
[----:B------:R-:W-:-:S03]  /*25520*/  IMAD.MOV.U32 R3, RZ, RZ, R2 ;  /* 0x000000ffff037224 */ /* 0x000fc600078e0002 */
[----:B------:R0:W-:Y:S04]  /*25530*/  STL [R1+0x1470], R64 ;  /* 0x0014704001007387 */ /* 0x0001e80000100800 */
[----:B------:R-:W3:Y:S04]  /*25540*/  LDL.LU R2, [R1+0x2d8] ;  /* 0x0002d80001027983 */ /* 0x000ee80000300800 */
[----:B------:R-:W-:Y:S04]  /*25550*/  STL [R1+0x1478], R75 ;  /* 0x0014784b01007387 */ /* 0x000fe80000100800 */
[----:B------:R2:W-:Y:S04]  /*25560*/  STL [R1+0x146c], R5 ;  /* 0x00146c0501007387 */ /* 0x0005e80000100800 */
[----:B0-----:R-:W3:Y:S04]  /*25570*/  LDL.LU R64, [R1+0x2864] ;  /* 0x0028640001407983 */ /* 0x001ee80000300800 */
[----:B------:R-:W-:Y:S01]  /*25580*/  STL [R1+0x1474], R70 ;  /* 0x0014744601007387 */ /* 0x000fe20000100800 */
[----:B--2---:R-:W-:-:S02]  /*25590*/  @P0 IMAD.MOV.U32 R5, RZ, RZ, R70 ;  /* 0x000000ffff050224 */ /* 0x004fc400078e0046 */
[----:B------:R-:W-:-:S05]  /*255a0*/  @P0 IMAD.MOV.U32 R4, RZ, RZ, R75 ;  /* 0x000000ffff040224 */ /* 0x000fca00078e004b */
[----:B------:R0:W2:Y:S04]  /*255b0*/  @P0 LDG.E.U8 R77, desc[UR20][R4.64] ;  /* 0x00000014044d0981 */ /* 0x0000a8000c1e1100 */
[----:B----4-:R4:W-:Y:S04]  /*255c0*/  STL [R1+0x1a68], R68 ;  /* 0x001a684401007387 */ /* 0x0109e80000100800 */
[----:B----4-:R-:W4:Y:S04]  /*255d0*/  LDL.LU R68, [R1+0x2860] ;  /* 0x0028600001447983 */ /* 0x010f280000300800 */
[----:B------:R-:W4:Y:S01]  /*255e0*/  LDL.LU R70, [R1+0x285c] ;  /* 0x00285c0001467983 */ /* 0x000f220000300800 */
[----:B------:R-:W-:-:S02]  /*255f0*/  @!P3 IMAD.IADD R73, R73, 0x1, -R15 ;  /* 0x000000014949b824 */ /* 0x000fc400078e0a0f */
[----:B------:R-:W-:Y:S01]  /*25600*/  @!P4 IMAD.MOV R3, RZ, RZ, -R3 ;  /* 0x000000ffff03c224 */ /* 0x000fe200078e0a03 */
[C---:B------:R-:W-:Y:S01]  /*25610*/  ISETP.GT.U32.AND P4, PT, R15.reuse, R76, PT ;  /* 0x0000004c0f00720c */ /* 0x040fe20003f84070 */
[----:B------:R-:W4:Y:S01]  /*25620*/  LDL.LU R75, [R1+0x2858] ;  /* 0x00285800014b7983 */ /* 0x000f220000300800 */
[C---:B------:R-:W-:Y:S02]  /*25630*/  ISETP.GT.U32.AND P3, PT, R15.reuse, R73, PT ;  /* 0x000000490f00720c */ /* 0x040fe40003f64070 */
[----:B------:R-:W-:Y:S02]  /*25640*/  SEL R3, R14, R3, !P1 ;  /* 0x000000030e037207 */ /* 0x000fe40004800000 */
        /* <DEDUP_REMOVED lines=11> */
[----:B------:R-:W-:-:S04]  /*25700*/  IMAD.X R5, R5, 0x1, R12, P4 ;  /* 0x0000000105057824 */ /* 0x000fc800020e060c */
[----:B------:R-:W-:Y:S01]  /*25710*/  @P0 IMAD.MOV.U32 R7, RZ, RZ, R5 ;  /* 0x000000ffff070224 */ /* 0x000fe200078e0005 */
[----:B--2---:R0:W-:Y:S04]  /*25720*/  STL [R1+0x1a64], R77 ;  /* 0x001a644d01007387 */ /* 0x0041e80000100800 */
[----:B0-----:R-:W2:Y:S01]  /*25730*/  LDL R77, [R1+0x230c] ;  /* 0x00230c00014d7983 */ /* 0x001ea20000100800 */
[----:B----4-:R-:W-:-:S06]  /*25740*/  PRMT R70, RZ, 0x7610, R70 ;  /* 0x00007610ff467816 */ /* 0x010fcc0000000046 */
[----:B------:R0:W4:Y:S01]  /*25750*/  @P0 LDG.E.U8 R70, desc[UR20][R6.64] ;  /* 0x0000001406460981 */ /* 0x000122000c1e1100 */
[----:B------:R-:W-:Y:S02]  /*25760*/  IMAD.MOV.U32 R4, RZ, RZ, R73 ;  /* 0x000000ffff047224 */ /* 0x000fe400078e0049 */
[----:B------:R-:W-:Y:S02]  /*25770*/  @!P6 IMAD.IADD R69, R69, 0x1, -R15 ;  /* 0x000000014545e824 */ /* 0x000fe400078e0a0f */
[----:B------:R-:W-:Y:S02]  /*25780*/  @!P3 IMAD.MOV R4, RZ, RZ, -R4 ;  /* 0x000000ffff04b224 */ /* 0x000fe400078e0a04 */
[----:B------:R-:W-:Y:S01]  /*25790*/  IMAD.MOV.U32 R3, RZ, RZ, R71 ;  /* 0x000000ffff037224 */ /* 0x000fe200078e0047 */
[C---:B------:R-:W-:Y:S02]  /*257a0*/  ISETP.GT.U32.AND P6, PT, R15.reuse, R69, PT ;  /* 0x000000450f00720c */ /* 0x040fe40003fc4070 */
[----:B------:R-:W-:Y:S01]  /*257b0*/  ISETP.GT.U32.AND P3, PT, R15, R2, PT ;  /* 0x000000020f00720c */ /* 0x000fe20003f64070 */
[----:B------:R-:W-:Y:S01]  /*257c0*/  @!P5 IMAD.MOV R3, RZ, RZ, -R3 ;  /* 0x000000ffff03d224 */ /* 0x000fe200078e0a03 */
[----:B------:R-:W-:-:S04]  /*257d0*/  SEL R4, R14, R4, !P1 ;  /* 0x000000040e047207 */ /* 0x000fc80004800000 */
[----:B------:R-:W-:Y:S01]  /*257e0*/  SEL R3, R14, R3, !P1 ;  /* 0x000000030e037207 */ /* 0x000fe20004800000 */
[----:B------:R-:W-:Y:S01]  /*257f0*/  IMAD R4, R4, UR5, RZ ;  /* 0x0000000504047c24 */ /* 0x000fe2000f8e02ff */
[----:B------:R-:W-:Y:S01]  /*25800*/  STL [R1+0x1480], R6 ;  /* 0x0014800601007387 */ /* 0x000fe20000100800 */
[----:B------:R-:W-:Y:S01]  /*25810*/  PRMT R75, RZ, 0x7610, R75 ;  /* 0x00007610ff4b7816 */ /* 0x000fe2000000004b */
[----:B------:R-:W2:Y:S01]  /*25820*/  LDCU UR5, c[0x0][0x3b0] ;  /* 0x00007600ff0577ac */ /* 0x000ea20008000800 */
[----:B-1----:R-:W-:Y:S01]  /*25830*/  IMAD R3, R3, UR6, RZ ;  /* 0x0000000603037c24 */ /* 0x002fe2000f8e02ff */
[----:B------:R1:W-:Y:S01]  /*25840*/  STL [R1+0x147c], R5 ;  /* 0x00147c0501007387 */ /* 0x0003e20000100800 */
[--C-:B------:R-:W-:Y:S01]  /*25850*/  @!P6 IMAD.IADD R69, R69, 0x1, -R15.reuse ;  /* 0x000000014545e824 */ /* 0x100fe200078e0a0f */
[----:B------:R-:W-:Y:S01]  /*25860*/  IADD3 R71, P6, PT, R4, R13, RZ ;  /* 0x0000000d04477210 */ /* 0x000fe20007fde0ff */
[----:B------:R-:W-:Y:S01]  /*25870*/  @!P3 IMAD.IADD R2, R2, 0x1, -R15 ;  /* 0x000000010202b824 */ /* 0x000fe200078e0a0f */
[----:B------:R-:W3:Y:S01]  /*25880*/  LDL R73, [R1+0x2324] ;  /* 0x0023240001497983 */ /* 0x000ee20000100800 */
[----:B------:R-:W-:Y:S01]  /*25890*/  ISETP.GT.U32.AND P4, PT, R15, R76, PT ;  /* 0x0000004c0f00720c */ /* 0x000fe20003f84070 */
[----:B------:R-:W3:Y:S01]  /*258a0*/  LDCU UR6, c[0x0][0x3b0] ;  /* 0x00007600ff0677ac */ /* 0x000ee20008000800 */
[----:B-1----:R-:W-:-:S02]  /*258b0*/  SHF.R.S32.HI R5, RZ, 0x1f, R4 ;  /* 0x0000001fff057819 */ /* 0x002fc40000011404 */
[----:B0-----:R-:W-:Y:S02]  /*258c0*/  IADD3 R6, P3, PT, R3, R13, RZ ;  /* 0x0000000d03067210 */ /* 0x001fe40007f7e0ff */
[----:B------:R-:W-:Y:S01]  /*258d0*/  SHF.R.S32.HI R4, RZ, 0x1f, R3 ;  /* 0x0000001fff047819 */ /* 0x000fe20000011403 */
[----:B------:R-:W-:Y:S01]  /*258e0*/  IMAD.X R5, R5, 0x1, R12, P6 ;  /* 0x0000000105057824 */ /* 0x000fe200030e060c */
[----:B--2---:R-:W-:-:S03]  /*258f0*/  ISETP.GE.AND P5, PT, R77, RZ, PT ;  /* 0x000000ff4d00720c */ /* 0x004fc60003fa6270 */
[----:B------:R-:W-:Y:S01]  /*25900*/  IMAD.X R7, R4, 0x1, R12, P3 ;  /* 0x0000000104077824 */ /* 0x000fe200018e060c */
[----:B----4-:R0:W-:Y:S04]  /*25910*/  STL [R1+0x1a60], R70 ;  /* 0x001a604601007387 */ /* 0x0101e80000100800 */
[----:B0-----:R-:W2:Y:S04]  /*25920*/  LDL.LU R70, [R1+0x2e8] ;  /* 0x0002e80001467983 */ /* 0x001ea80000300800 */
[----:B------:R-:W4:Y:S04]  /*25930*/  LDL.LU R77, [R1+0x2dc] ;  /* 0x0002dc00014d7983 */ /* 0x000f280000300800 */
[----:B------:R0:W-:Y:S04]  /*25940*/  STL [R1+0x1488], R71 ;  /* 0x0014884701007387 */ /* 0x0001e80000100800 */
[----:B------:R-:W-:Y:S04]  /*25950*/  STL [R1+0x1490], R6 ;  /* 0x0014900601007387 */ /* 0x000fe80000100800 */
[----:B------:R-:W-:Y:S04]  /*25960*/  STL [R1+0x1484], R5 ;  /* 0x0014840501007387 */ /* 0x000fe80000100800 */
[----:B------:R-:W2:Y:S01]  /*25970*/  LDL R4, [R1+0x231c] ;  /* 0x00231c0001047983 */ /* 0x000ea20000100800 */
[----:B------:R-:W-:-:S06]  /*25980*/  PRMT R3, RZ, 0x7610, R3 ;  /* 0x00007610ff037816 */ /* 0x000fcc0000000003 */
[----:B------:R-:W3:Y:S01]  /*25990*/  @P0 LDG.E.U8 R3, desc[UR20][R6.64] ;  /* 0x0000001406030981 */ /* 0x000ee2000c1e1100 */
[----:B--2---:R-:W-:Y:S01]  /*259a0*/  ISETP.GE.AND P3, PT, R4, RZ, PT ;  /* 0x000000ff0400720c */ /* 0x004fe20003f66270 */
[----:B------:R-:W-:Y:S02]  /*259b0*/  @P0 IMAD.MOV.U32 R4, RZ, RZ, R71 ;  /* 0x000000ffff040224 */ /* 0x000fe400078e0047 */
[----:B------:R-:W-:Y:S01]  /*259c0*/  @!P4 IMAD.IADD R76, R76, 0x1, -R15 ;  /* 0x000000014c4cc824 */ /* 0x000fe200078e0a0f */
[----:B0-----:R-:W2:Y:S04]  /*259d0*/  LDL.LU R71, [R1+0x2854] ;  /* 0x0028540001477983 */ /* 0x001ea80000300800 */
[----:B------:R0:W2:Y:S01]  /*259e0*/  @P0 LDG.E.U8 R75, desc[UR20][R4.64] ;  /* 0x00000014044b0981 */ /* 0x0000a2000c1e1100 */
[C---:B------:R-:W-:Y:S01]  /*259f0*/  ISETP.GT.U32.AND P4, PT, R15.reuse, R78, PT ;  /* 0x0000004e0f00720c */ /* 0x040fe20003f84070 */
[----:B0-----:R-:W-:Y:S01]  /*25a00*/  IMAD.MOV.U32 R4, RZ, RZ, R76 ;  /* 0x000000ffff047224 */ /* 0x001fe200078e004c */
[----:B------:R-:W-:-:S03]  /*25a10*/  ISETP.GT.U32.AND P6, PT, R15, R2, PT ;  /* 0x000000020f00720c */ /* 0x000fc60003fc4070 */
[----:B------:R-:W-:Y:S01]  /*25a20*/  @!P5 IMAD.MOV R4, RZ, RZ, -R4 ;  /* 0x000000ffff04d224 */ /* 0x000fe200078e0a04 */
[----:B---3--:R-:W-:Y:S01]  /*25a30*/  ISETP.GE.AND P5, PT, R73, RZ, PT ;  /* 0x000000ff4900720c */ /* 0x008fe20003fa6270 */
[----:B--2---:R0:W-:Y:S04]  /*25a40*/  STL [R1+0x1a5c], R75 ;  /* 0x001a5c4b01007387 */ /* 0x0041e80000100800 */
[----:B0-----:R-:W2:Y:S04]  /*25a50*/  LDL.LU R75, [R1+0x2850] ;  /* 0x00285000014b7983 */ /* 0x001ea80000300800 */
[----:B------:R0:W-:Y:S04]  /*25a60*/  STL [R1+0x148c], R7 ;  /* 0x00148c0701007387 */ /* 0x0001e80000100800 */
[----:B------:R-:W3:Y:S01]  /*25a70*/  LDL.LU R76, [R1+0x284c] ;  /* 0x00284c00014c7983 */ /* 0x000ee20000300800 */
[----:B0-----:R-:W-:-:S03]  /*25a80*/  IMAD.MOV.U32 R7, RZ, RZ, R78 ;  /* 0x000000ffff077224 */ /* 0x001fc600078e004e */
[----:B------:R-:W4:Y:S01]  /*25a90*/  LDL R78, [R1+0x2330] ;  /* 0x00233000014e7983 */ /* 0x000f220000100800 */
[----:B------:R-:W-:-:S03]  /*25aa0*/  @!P4 IMAD.IADD R7, R7, 0x1, -R15 ;  /* 0x000000010707c824 */ /* 0x000fc600078e0a0f */
[----:B------:R0:W-:Y:S01]  /*25ab0*/  STL [R1+0x6ec], R3 ;  /* 0x0006ec0301007387 */ /* 0x0001e20000100800 */
[----:B------:R-:W-:Y:S01]  /*25ac0*/  SEL R5, R14, R4, !P1 ;  /* 0x000000040e057207 */ /* 0x000fe20004800000 */
[----:B------:R-:W-:Y:S01]  /*25ad0*/  @!P6 IMAD.IADD R2, R2, 0x1, -R15 ;  /* 0x000000010202e824 */ /* 0x000fe200078e0a0f */
[----:B------:R-:W-:Y:S01]  /*25ae0*/  ISETP.GT.U32.AND P4, PT, R15, R7, PT ;  /* 0x000000070f00720c */ /* 0x000fe20003f84070 */
[----:B0-----:R-:W-:-:S04]  /*25af0*/  IMAD.MOV.U32 R3, RZ, RZ, R69 ;  /* 0x000000ffff037224 */ /* 0x001fc800078e0045 */
[----:B------:R-:W-:Y:S02]  /*25b00*/  @!P3 IMAD.MOV R3, RZ, RZ, -R3 ;  /* 0x000000ffff03b224 */ /* 0x000fe400078e0a03 */
[----:B------:R-:W-:-:S06]  /*25b10*/  IMAD R5, R5, UR13, RZ ;  /* 0x0000000d05057c24 */ /* 0x000fcc000f8e02ff */
[----:B------:R-:W-:Y:S01]  /*25b20*/  @!P4 IMAD.IADD R7, R7, 0x1, -R15 ;  /* 0x000000010707c824 */ /* 0x000fe200078e0a0f */
[----:B------:R-:W-:Y:S01]  /*25b30*/  SEL R4, R14, R3, !P1 ;  /* 0x000000030e047207 */ /* 0x000fe20004800000 */
[----:B------:R-:W-:Y:S01]  /*25b40*/  IMAD.MOV.U32 R3, RZ, RZ, R2 ;  /* 0x000000ffff037224 */ /* 0x000fe200078e0002 */
[----:B------:R-:W-:Y:S01]  /*25b50*/  SHF.R.S32.HI R6, RZ, 0x1f, R5 ;  /* 0x0000001fff067819 */ /* 0x000fe20000011405 */
[----:B------:R-:W4:Y:S01]  /*25b60*/  LDL.LU R2, [R1+0x2e4] ;  /* 0x0002e40001027983 */ /* 0x000f220000300800 */
[----:B--2---:R-:W-:Y:S01]  /*25b70*/  PRMT R75, RZ, 0x7610, R75 ;  /* 0x00007610ff4b7816 */ /* 0x004fe2000000004b */
[----:B------:R-:W-:Y:S01]  /*25b80*/  IMAD R4, R4, UR5, RZ ;  /* 0x0000000504047c24 */ /* 0x000fe2000f8e02ff */
[----:B---3--:R-:W-:Y:S01]  /*25b90*/  PRMT R76, RZ, 0x7610, R76 ;  /* 0x00007610ff4c7816 */ /* 0x008fe2000000004c */
[----:B------:R-:W-:Y:S01]  /*25ba0*/  @!P5 IMAD.MOV R3, RZ, RZ, -R3 ;  /* 0x000000ffff03d224 */ /* 0x000fe200078e0a03 */
[----:B------:R-:W-:Y:S01]  /*25bb0*/  IADD3 R69, P5, PT, R5, R13, RZ ;  /* 0x0000000d05457210 */ /* 0x000fe20007fbe0ff */
[----:B------:R-:W0:Y:S01]  /*25bc0*/  LDCU UR5, c[0x0][0x3b0] ;  /* 0x00007600ff0577ac */ /* 0x000e220008000800 */
[----:B------:R-:W-:-:S02]  /*25bd0*/  SHF.R.S32.HI R5, RZ, 0x1f, R4 ;  /* 0x0000001fff057819 */ /* 0x000fc40000011404 */
[----:B------:R-:W-:Y:S01]  /*25be0*/  IADD3 R73, P4, PT, R4, R13, RZ ;  /* 0x0000000d04497210 */ /* 0x000fe20007f9e0ff */
[--C-:B------:R-:W-:Y:S01]  /*25bf0*/  IMAD.X R4, R6, 0x1, R12.reuse, P5 ;  /* 0x0000000106047824 */ /* 0x100fe200028e060c */
[----:B----4-:R-:W-:Y:S01]  /*25c00*/  ISETP.GE.AND P5, PT, R78, RZ, PT ;  /* 0x000000ff4e00720c */ /* 0x010fe20003fa6270 */
[----:B------:R-:W-:Y:S01]  /*25c10*/  STL [R1+0x1498], R69 ;  /* 0x0014984501007387 */ /* 0x000fe20000100800 */
[----:B------:R-:W-:Y:S01]  /*25c20*/  ISETP.GT.U32.AND P6, PT, R15, R70, PT ;  /* 0x000000460f00720c */ /* 0x000fe20003fc4070 */
[----:B------:R-:W-:Y:S01]  /*25c30*/  IMAD.X R78, R5, 0x1, R12, P4 ;  /* 0x00000001054e7824 */ /* 0x000fe200020e060c */
[----:B------:R-:W-:Y:S01]  /*25c40*/  ISETP.GT.U32.AND P3, PT, R15, R77, PT ;  /* 0x0000004d0f00720c */ /* 0x000fe20003f64070 */
[----:B------:R1:W-:Y:S01]  /*25c50*/  STL [R1+0x1494], R4 ;  /* 0x0014940401007387 */ /* 0x0003e20000100800 */
[----:B------:R-:W-:Y:S01]  /*25c60*/  @P0 IMAD.MOV.U32 R5, RZ, RZ, R4 ;  /* 0x000000ffff050224 */ /* 0x000fe200078e0004 */
[----:B------:R-:W-:Y:S01]  /*25c70*/  PRMT R68, RZ, 0x7610, R68 ;  /* 0x00007610ff447816 */ /* 0x000fe20000000044 */
[----:B------:R-:W2:Y:S01]  /*25c80*/  LDCU UR13, c[0x0][0x3b0] ;  /* 0x00007600ff0d77ac */ /* 0x000ea20008000800 */
[----:B-1----:R-:W-:-:S05]  /*25c90*/  @P0 IMAD.MOV.U32 R4, RZ, RZ, R69 ;  /* 0x000000ffff040224 */ /* 0x002fca00078e0045 */
[----:B------:R1:W3:Y:S01]  /*25ca0*/  @P0 LDG.E.U8 R75, desc[UR20][R4.64] ;  /* 0x00000014044b0981 */ /* 0x0002e2000c1e1100 */
[----:B------:R-:W-:Y:S01]  /*25cb0*/  IMAD.MOV.U32 R6, RZ, RZ, R7 ;  /* 0x000000ffff067224 */ /* 0x000fe200078e0007 */
[----:B------:R-:W-:-:S03]  /*25cc0*/  SEL R3, R14, R3, !P1 ;  /* 0x000000030e037207 */ /* 0x000fc60004800000 */
[----:B-1----:R-:W-:Y:S02]  /*25cd0*/  IMAD.MOV.U32 R5, RZ, RZ, R6 ;  /* 0x000000ffff057224 */ /* 0x002fe400078e0006 */
[----:B------:R-:W-:Y:S01]  /*25ce0*/  IMAD R6, R3, UR6, RZ ;  /* 0x0000000603067c24 */ /* 0x000fe2000f8e02ff */
[----:B------:R-:W-:Y:S01]  /*25cf0*/  STL [R1+0x14a0], R73 ;  /* 0x0014a04901007387 */ /* 0x000fe20000100800 */
[----:B------:R-:W-:Y:S01]  /*25d00*/  IMAD.MOV.U32 R3, RZ, RZ, R5 ;  /* 0x000000ffff037224 */ /* 0x000fe200078e0005 */
[----:B------:R-:W1:Y:S01]  /*25d10*/  LDCU UR6, c[0x0][0x3b0] ;  /* 0x00007600ff0677ac */ /* 0x000e620008000800 */
[----:B------:R-:W-:Y:S01]  /*25d20*/  @P0 IMAD.MOV.U32 R4, RZ, RZ, R73 ;  /* 0x000000ffff040224 */ /* 0x000fe200078e0049 */
[----:B------:R-:W4:Y:S01]  /*25d30*/  LDL R7, [R1+0x2360] ;  /* 0x0023600001077983 */ /* 0x000f220000100800 */
[----:B------:R-:W-:-:S03]  /*25d40*/  @P0 IMAD.MOV.U32 R5, RZ, RZ, R78 ;  /* 0x000000ffff050224 */ /* 0x000fc600078e004e */
[----:B------:R-:W2:Y:S04]  /*25d50*/  LDL R69, [R1+0x2314] ;  /* 0x0023140001457983 */ /* 0x000ea80000100800 */
[----:B------:R0:W2:Y:S04]  /*25d60*/  @P0 LDG.E.U8 R76, desc[UR20][R4.64] ;  /* 0x00000014044c0981 */ /* 0x0000a8000c1e1100 */
[----:B---3--:R3:W-:Y:S04]  /*25d70*/  STL [R1+0x1a58], R75 ;  /* 0x001a584b01007387 */ /* 0x0087e80000100800 */
[----:B---3--:R-:W3:Y:S04]  /*25d80*/  LDL.LU R75, [R1+0x2848] ;  /* 0x00284800014b7983 */ /* 0x008ee80000300800 */
[----:B------:R0:W-:Y:S04]  /*25d90*/  STL [R1+0x149c], R78 ;  /* 0x00149c4e01007387 */ /* 0x0001e80000100800 */
[----:B0-----:R-:W3:Y:S01]  /*25da0*/  LDL.LU R78, [R1+0x2844] ;  /* 0x00284400014e7983 */ /* 0x001ee20000300800 */
[----:B------:R-:W-:Y:S01]  /*25db0*/  @!P6 IMAD.IADD R70, R70, 0x1, -R15 ;  /* 0x000000014646e824 */ /* 0x000fe200078e0a0f */
[----:B------:R-:W-:-:S02]  /*25dc0*/  SHF.R.S32.HI R4, RZ, 0x1f, R6 ;  /* 0x0000001fff047819 */ /* 0x000fc40000011406 */
[----:B------:R-:W-:Y:S01]  /*25dd0*/  IADD3 R5, P6, PT, R6, R13, RZ ;  /* 0x0000000d06057210 */ /* 0x000fe20007fde0ff */
[----:B------:R-:W4:Y:S04]  /*25de0*/  LDL.LU R73, [R1+0x2f0] ;  /* 0x0002f00001497983 */ /* 0x000f280000300800 */
[----:B------:R-:W-:Y:S01]  /*25df0*/  IMAD.X R4, R4, 0x1, R12, P6 ;  /* 0x0000000104047824 */ /* 0x000fe200030e060c */
[----:B--2---:R0:W-:Y:S04]  /*25e00*/  STL [R1+0x1a54], R76 ;  /* 0x001a544c01007387 */ /* 0x0041e80000100800 */
[----:B0-----:R-:W2:Y:S04]  /*25e10*/  LDL.LU R76, [R1+0x2ec] ;  /* 0x0002ec00014c7983 */ /* 0x001ea80000300800 */
[----:B------:R0:W-:Y:S04]  /*25e20*/  STL [R1+0x14a8], R5 ;  /* 0x0014a80501007387 */ /* 0x0001e80000100800 */
[----:B------:R1:W-:Y:S01]  /*25e30*/  STL [R1+0x14a4], R4 ;  /* 0x0014a40401007387 */ /* 0x0003e20000100800 */
[----:B0-----:R-:W-:-:S04]  /*25e40*/  @P0 LOP3.LUT R5, R5, R4, RZ, 0x3c, !PT ;  /* 0x0000000405050212 */ /* 0x001fc800078e3cff */
[----:B-1----:R-:W-:-:S04]  /*25e50*/  @P0 LOP3.LUT R4, R5, R4, RZ, 0x3c, !PT ;  /* 0x0000000405040212 */ /* 0x002fc800078e3cff */
[----:B------:R-:W-:Y:S02]  /*25e60*/  @P0 LOP3.LUT R5, R5, R4, RZ, 0x3c, !PT ;  /* 0x0000000405050212 */ /* 0x000fe400078e3cff */
[----:B---3--:R-:W-:-:S06]  /*25e70*/  PRMT R78, RZ, 0x7610, R78 ;  /* 0x00007610ff4e7816 */ /* 0x008fcc000000004e */
[----:B------:R0:W3:Y:S01]  /*25e80*/  @P0 LDG.E.U8 R78, desc[UR20][R4.64] ;  /* 0x00000014044e0981 */ /* 0x0000e2000c1e1100 */
[----:B------:R-:W-:Y:S02]  /*25e90*/  @!P3 IMAD.IADD R77, R77, 0x1, -R15 ;  /* 0x000000014d4db824 */ /* 0x000fe400078e0a0f */
[----:B------:R-:W-:-:S03]  /*25ea0*/  @!P5 IMAD.MOV R3, RZ, RZ, -R3 ;  /* 0x000000ffff03d224 */ /* 0x000fc600078e0a03 */
[----:B------:R-:W-:Y:S02]  /*25eb0*/  ISETP.GT.U32.AND P3, PT, R15, R77, PT ;  /* 0x0000004d0f00720c */ /* 0x000fe40003f64070 */
[----:B------:R-:W-:-:S05]  /*25ec0*/  SEL R3, R14, R3, !P1 ;  /* 0x000000030e037207 */ /* 0x000fca0004800000 */
[----:B------:R-:W-:Y:S01]  /*25ed0*/  IMAD R3, R3, UR5, RZ ;  /* 0x0000000503037c24 */ /* 0x000fe2000f8e02ff */
[----:B----4-:R-:W-:Y:S01]  /*25ee0*/  ISETP.GE.AND P5, PT, R7, RZ, PT ;  /* 0x000000ff0700720c */ /* 0x010fe20003fa6270 */
[----:B------:R-:W1:Y:S03]  /*25ef0*/  LDCU UR5, c[0x0][0x3b0] ;  /* 0x00007600ff0577ac */ /* 0x000e660008000800 */
[----:B0-----:R-:W-:Y:S01]  /*25f00*/  SHF.R.S32.HI R5, RZ, 0x1f, R3 ;  /* 0x0000001fff057819 */ /* 0x001fe20000011403 */
[----:B------:R-:W-:Y:S01]  /*25f10*/  @!P3 IMAD.IADD R77, R77, 0x1, -R15 ;  /* 0x000000014d4db824 */ /* 0x000fe200078e0a0f */
[----:B------:R-:W-:-:S05]  /*25f20*/  IADD3 R6, P3, PT, R3, R13, RZ ;  /* 0x0000000d03067210 */ /* 0x000fca0007f7e0ff */
[----:B------:R-:W-:-:S04]  /*25f30*/  IMAD.X R5, R5, 0x1, R12, P3 ;  /* 0x0000000105057824 */ /* 0x000fc800018e060c */
[----:B------:R-:W-:-:S05]  /*25f40*/  @P0 IMAD.MOV.U32 R7, RZ, RZ, R5 ;  /* 0x000000ffff070224 */ /* 0x000fca00078e0005 */
[----:B------:R-:W4:Y:S01]  /*25f50*/  @P0 LDG.E.U8 R68, desc[UR20][R6.64] ;  /* 0x0000001406440981 */ /* 0x000f22000c1e1100 */
[----:B------:R-:W-:-:S03]  /*25f60*/  ISETP.GT.U32.AND P4, PT, R15, R70, PT ;  /* 0x000000460f00720c */ /* 0x000fc60003f84070 */
[----:B---3--:R0:W-:Y:S04]  /*25f70*/  STL [R1+0x1a50], R78 ;  /* 0x001a504e01007387 */ /* 0x0081e80000100800 */
[----:B0-----:R-:W3:Y:S01]  /*25f80*/  LDL R78, [R1+0x2338] ;  /* 0x00233800014e7983 */ /* 0x001ee20000100800 */
[----:B------:R-:W-:-:S05]  /*25f90*/  ISETP.GT.U32.AND P6, PT, R15, R2, PT ;  /* 0x000000020f00720c */ /* 0x000fca0003fc4070 */
[----:B------:R-:W-:Y:S01]  /*25fa0*/  @!P4 IMAD.IADD R70, R70, 0x1, -R15 ;  /* 0x000000014646c824 */ /* 0x000fe200078e0a0f */
[----:B------:R-:W-:Y:S01]  /*25fb0*/  ISETP.GE.AND P4, PT, R69, RZ, PT ;  /* 0x000000ff4500720c */ /* 0x000fe20003f86270 */
[----:B------:R-:W-:Y:S02]  /*25fc0*/  IMAD.MOV.U32 R3, RZ, RZ, R77 ;  /* 0x000000ffff037224 */ /* 0x000fe400078e004d */
[----:B------:R-:W-:-:S04]  /*25fd0*/  IMAD.MOV.U32 R4, RZ, RZ, R70 ;  /* 0x000000ffff047224 */ /* 0x000fc800078e0046 */
[----:B------:R-:W-:Y:S02]  /*25fe0*/  @!P5 IMAD.MOV R4, RZ, RZ, -R4 ;  /* 0x000000ffff04d224 */ /* 0x000fe400078e0a04 */
[----:B------:R-:W-:Y:S01]  /*25ff0*/  @!P6 IMAD.IADD R2, R2, 0x1, -R15 ;  /* 0x000000010202e824 */ /* 0x000fe200078e0a0f */
[----:B--2---:R-:W-:-:S03]  /*26000*/  ISETP.GT.U32.AND P6, PT, R15, R76, PT ;  /* 0x0000004c0f00720c */ /* 0x004fc60003fc4070 */
[----:B------:R-:W-:Y:S01]  /*26010*/  @!P4 IMAD.MOV R3, RZ, RZ, -R3 ;  /* 0x000000ffff03c224 */ /* 0x000fe200078e0a03 */
[----:B------:R-:W-:Y:S02]  /*26020*/  ISETP.GT.U32.AND P5, PT, R15, R2, PT ;  /* 0x000000020f00720c */ /* 0x000fe40003fa4070 */
[C---:B------:R-:W-:Y:S02]  /*26030*/  SEL R4, R14.reuse, R4, !P1 ;  /* 0x000000040e047207 */ /* 0x040fe40004800000 */
[----:B------:R-:W-:Y:S01]  /*26040*/  SEL R3, R14, R3, !P1 ;  /* 0x000000030e037207 */ /* 0x000fe20004800000 */
[----:B------:R0:W-:Y:S02]  /*26050*/  STL [R1+0x14b0], R6 ;  /* 0x0014b00601007387 */ /* 0x0001e40000100800 */
[----:B------:R-:W-:Y:S01]  /*26060*/  IMAD R4, R4, UR6, RZ ;  /* 0x0000000604047c24 */ /* 0x000fe2000f8e02ff */
[----:B------:R-:W-:Y:S01]  /*26070*/  PRMT R71, RZ, 0x7610, R71 ;  /* 0x00007610ff477816 */ /* 0x000fe20000000047 */
[----:B------:R-:W2:Y:S01]  /*26080*/  LDL.LU R69, [R1+0x2fc] ;  /* 0x0002fc0001457983 */ /* 0x000ea20000300800 */
[----:B-1----:R-:W-:Y:S01]  /*26090*/  IMAD R3, R3, UR5, RZ ;  /* 0x0000000503037c24 */ /* 0x002fe2000f8e02ff */
[----:B------:R-:W-:Y:S01]  /*260a0*/  ISETP.GT.U32.AND P3, PT, R15, R73, PT ;  /* 0x000000490f00720c */ /* 0x000fe20003f64070 */
[--C-:B------:R-:W-:Y:S01]  /*260b0*/  @!P6 IMAD.IADD R76, R76, 0x1, -R15.reuse ;  /* 0x000000014c4ce824 */ /* 0x100fe200078e0a0f */
[----:B------:R1:W-:Y:S01]  /*260c0*/  STL [R1+0x14ac], R5 ;  /* 0x0014ac0501007387 */ /* 0x0003e20000100800 */
[----:B------:R-:W-:Y:S01]  /*260d0*/  @!P5 IMAD.IADD R2, R2, 0x1, -R15 ;  /* 0x000000010202d824 */ /* 0x000fe200078e0a0f */
[----:B------:R-:W-:Y:S01]  /*260e0*/  PRMT R75, RZ, 0x7610, R75 ;  /* 0x00007610ff4b7816 */ /* 0x000fe2000000004b */
[----:B------:R-:W2:Y:S01]  /*260f0*/  LDCU UR5, c[0x0][0x3b0] ;  /* 0x00007600ff0577ac */ /* 0x000ea20008000800 */
[----:B------:R-:W2:Y:S01]  /*26100*/  LDL.LU R70, [R1+0x2f4] ;  /* 0x0002f40001467983 */ /* 0x000ea20000300800 */
[----:B------:R-:W2:Y:S03]  /*26110*/  LDCU UR6, c[0x0][0x3b0] ;  /* 0x00007600ff0677ac */ /* 0x000ea60008000800 */
[----:B0-----:R-:W2:Y:S01]  /*26120*/  LDL R6, [R1+0x2348] ;  /* 0x0023480001067983 */ /* 0x001ea20000100800 */
[----:B-1----:R-:W-:-:S03]  /*26130*/  SHF.R.S32.HI R5, RZ, 0x1f, R4 ;  /* 0x0000001fff057819 */ /* 0x002fc60000011404 */
[----:B------:R-:W2:Y:S04]  /*26140*/  LDL R7, [R1+0x2350] ;  /* 0x0023500001077983 */ /* 0x000ea80000100800 */
[----:B----4-:R0:W-:Y:S02]  /*26150*/  STL [R1+0x1a4c], R68 ;  /* 0x001a4c4401007387 */ /* 0x0101e40000100800 */
[----:B0-----:R-:W-:Y:S02]  /*26160*/  IADD3 R68, P5, PT, R4, R13, RZ ;  /* 0x0000000d04447210 */ /* 0x001fe40007fbe0ff */
[----:B------:R-:W-:-:S03]  /*26170*/  SHF.R.S32.HI R4, RZ, 0x1f, R3 ;  /* 0x0000001fff047819 */ /* 0x000fc60000011403 */
[----:B------:R-:W-:Y:S01]  /*26180*/  IMAD.X R5, R5, 0x1, R12, P5 ;  /* 0x0000000105057824 */ /* 0x000fe200028e060c */
[----:B---3--:R-:W-:Y:S02]  /*26190*/  ISETP.GE.AND P4, PT, R78, RZ, PT ;  /* 0x000000ff4e00720c */ /* 0x008fe40003f86270 */
[----:B------:R-:W-:-:S05]  /*261a0*/  IADD3 R78, P6, PT, R3, R13, RZ ;  /* 0x0000000d034e7210 */ /* 0x000fca0007fde0ff */
[----:B------:R-:W-:Y:S02]  /*261b0*/  IMAD.X R77, R4, 0x1, R12, P6 ;  /* 0x00000001044d7824 */ /* 0x000fe400030e060c */
[----:B------:R-:W-:-:S05]  /*261c0*/  @P0 IMAD.MOV.U32 R4, RZ, RZ, R68 ;  /* 0x000000ffff040224 */ /* 0x000fca00078e0044 */
[----:B------:R-:W3:Y:S01]  /*261d0*/  @P0 LDG.E.U8 R71, desc[UR20][R4.64] ;  /* 0x0000001404470981 */ /* 0x000ee2000c1e1100 */
[----:B------:R-:W-:Y:S02]  /*261e0*/  IMAD.MOV.U32 R3, RZ, RZ, R2 ;  /* 0x000000ffff037224 */ /* 0x000fe400078e0002 */
[----:B------:R-:W-:Y:S01]  /*261f0*/  IMAD.MOV.U32 R2, RZ, RZ, R16 ;  /* 0x000000ffff027224 */ /* 0x000fe200078e0010 */
[----:B------:R0:W-:Y:S04]  /*26200*/  STL [R1+0x14b8], R68 ;  /* 0x0014b84401007387 */ /* 0x0001e80000100800 */
[----:B------:R-:W4:Y:S04]  /*26210*/  LDL.LU R16, [R1+0x2f8] ;  /* 0x0002f80001107983 */ /* 0x000f280000300800 */
[----:B------:R-:W-:Y:S04]  /*26220*/  STL [R1+0x14c0], R78 ;  /* 0x0014c04e01007387 */ /* 0x000fe80000100800 */
[----:B------:R-:W-:Y:S04]  /*26230*/  STL [R1+0x14b4], R5 ;  /* 0x0014b40501007387 */ /* 0x000fe80000100800 */
[----:B0-----:R-:W4:Y:S04]  /*26240*/  LDL.LU R68, [R1+0x2840] ;  /* 0x0028400001447983 */ /* 0x001f280000300800 */
[----:B------:R-:W-:Y:S01]  /*26250*/  STL [R1+0x14bc], R77 ;  /* 0x0014bc4d01007387 */ /* 0x000fe20000100800 */
[----:B------:R-:W-:-:S03]  /*26260*/  @!P3 IMAD.IADD R73, R73, 0x1, -R15 ;  /* 0x000000014949b824 */ /* 0x000fc600078e0a0f */
[----:B---3--:R0:W-:Y:S04]  /*26270*/  STL [R1+0x1a48], R71 ;  /* 0x001a484701007387 */ /* 0x0081e80000100800 */
[----:B0-----:R-:W3:Y:S01]  /*26280*/  LDL.LU R71, [R1+0x283c] ;  /* 0x00283c0001477983 */ /* 0x001ee20000300800 */
[C---:B------:R-:W-:Y:S01]  /*26290*/  ISETP.GT.U32.AND P3, PT, R15.reuse, R73, PT ;  /* 0x000000490f00720c */ /* 0x040fe20003f64070 */
[----:B------:R-:W-:Y:S01]  /*262a0*/  @!P4 IMAD.MOV R3, RZ, RZ, -R3 ;  /* 0x000000ffff03c224 */ /* 0x000fe200078e0a03 */
[----:B--2---:R-:W-:-:S04]  /*262b0*/  ISETP.GT.U32.AND P4, PT, R15, R69, PT ;  /* 0x000000450f00720c */ /* 0x004fc80003f84070 */
[----:B------:R-:W-:Y:S01]  /*262c0*/  SEL R3, R14, R3, !P1 ;  /* 0x000000030e037207 */ /* 0x000fe20004800000 */
[----:B------:R-:W-:Y:S01]  /*262d0*/  @P0 IMAD.MOV.U32 R4, RZ, RZ, R78 ;  /* 0x000000ffff040224 */ /* 0x000fe200078e004e */
[----:B------:R-:W-:Y:S01]  /*262e0*/  ISETP.GT.U32.AND P5, PT, R15, R76, PT ;  /* 0x0000004c0f00720c */ /* 0x000fe20003fa4070 */
[----:B------:R-:W-:Y:S02]  /*262f0*/  @P0 IMAD.MOV.U32 R5, RZ, RZ, R77 ;  /* 0x000000ffff050224 */ /* 0x000fe400078e004d */
[----:B------:R-:W-:Y:S01]  /*26300*/  IMAD R3, R3, UR13, RZ ;  /* 0x0000000d03037c24 */ /* 0x000fe2000f8e02ff */
[----:B------:R-:W2:Y:S01]  /*26310*/  LDL.LU R77, [R1+0x2838] ;  /* 0x00283800014d7983 */ /* 0x000ea20000300800 */
[--C-:B------:R-:W-:Y:S01]  /*26320*/  @!P3 IMAD.IADD R73, R73, 0x1, -R15.reuse ;  /* 0x000000014949b824 */ /* 0x100fe200078e0a0f */
[----:B------:R-:W-:Y:S01]  /*26330*/  ISETP.GE.AND P3, PT, R6, RZ, PT ;  /* 0x000000ff0600720c */ /* 0x000fe20003f66270 */
[----:B------:R-:W-:Y:S01]  /*26340*/  @!P4 IMAD.IADD R69, R69, 0x1, -R15 ;  /* 0x000000014545c824 */ /* 0x000fe200078e0a0f */
[----:B------:R0:W2:Y:S01]  /*26350*/  @P0 LDG.E.U8 R75, desc[UR20][R4.64] ;  /* 0x00000014044b0981 */ /* 0x0000a2000c1e1100 */
[----:B------:R-:W-:Y:S01]  /*26360*/  IADD3 R6, P4, PT, R3, R13, RZ ;  /* 0x0000000d03067210 */ /* 0x000fe20007f9e0ff */
[----:B------:R-:W1:Y:S02]  /*26370*/  LDCU UR13, c[0x0][0x3b0] ;  /* 0x00007600ff0d77ac */ /* 0x000e640008000800 */
[----:B------:R-:W2:Y:S01]  /*26380*/  LDL R78, [R1+0x235c] ;  /* 0x00235c00014e7983 */ /* 0x000ea20000100800 */
[----:B0-----:R-:W-:Y:S01]  /*26390*/  SHF.R.S32.HI R5, RZ, 0x1f, R3 ;  /* 0x0000001fff057819 */ /* 0x001fe20000011403 */
[----:B------:R-:W-:Y:S01]  /*263a0*/  @!P5 IMAD.IADD R76, R76, 0x1, -R15 ;  /* 0x000000014c4cd824 */ /* 0x000fe200078e0a0f */
[----:B------:R-:W-:-:S03]  /*263b0*/  ISETP.GE.AND P5, PT, R7, RZ, PT ;  /* 0x000000ff0700720c */ /* 0x000fc60003fa6270 */
[----:B------:R-:W-:-:S04]  /*263c0*/  IMAD.X R5, R5, 0x1, R12, P4 ;  /* 0x0000000105057824 */ /* 0x000fc800020e060c */
[----:B------:R-:W-:Y:S01]  /*263d0*/  @P0 IMAD.MOV.U32 R7, RZ, RZ, R5 ;  /* 0x000000ffff070224 */ /* 0x000fe200078e0005 */
[----:B---3--:R-:W-:-:S06]  /*263e0*/  PRMT R71, RZ, 0x7610, R71 ;  /* 0x00007610ff477816 */ /* 0x008fcc0000000047 */
[----:B------:R0:W3:Y:S01]  /*263f0*/  @P0 LDG.E.U8 R71, desc[UR20][R6.64] ;  /* 0x0000001406470981 */ /* 0x0000e2000c1e1100 */
[----:B------:R-:W-:Y:S01]  /*26400*/  ISETP.GT.U32.AND P6, PT, R15, R70, PT ;  /* 0x000000460f00720c */ /* 0x000fe20003fc4070 */
[----:B------:R-:W-:Y:S02]  /*26410*/  IMAD.MOV.U32 R4, RZ, RZ, R73 ;  /* 0x000000ffff047224 */ /* 0x000fe400078e0049 */
[----:B------:R-:W-:Y:S02]  /*26420*/  IMAD.MOV.U32 R3, RZ, RZ, R76 ;  /* 0x000000ffff037224 */ /* 0x000fe400078e004c */
[----:B------:R-:W-:-:S08]  /*26430*/  @!P3 IMAD.MOV R4, RZ, RZ, -R4 ;  /* 0x000000ffff04b224 */ /* 0x000fd000078e0a04 */
[----:B------:R-:W-:Y:S01]  /*26440*/  @!P6 IMAD.IADD R70, R70, 0x1, -R15 ;  /* 0x000000014646e824 */ /* 0x000fe200078e0a0f */
[----:B----4-:R-:W-:Y:S01]  /*26450*/  ISETP.GT.U32.AND P3, PT, R15, R16, PT ;  /* 0x000000100f00720c */ /* 0x010fe20003f64070 */
[----:B------:R-:W-:-:S03]  /*26460*/  @!P5 IMAD.MOV R3, RZ, RZ, -R3 ;  /* 0x000000ffff03d224 */ /* 0x000fc600078e0a03 */
[----:B------:R-:W-:Y:S02]  /*26470*/  ISETP.GT.U32.AND P6, PT, R15, R70, PT ;  /* 0x000000460f00720c */ /* 0x000fe40003fc4070 */
[C---:B------:R-:W-:Y:S02]  /*26480*/  SEL R4, R14.reuse, R4, !P1 ;  /* 0x000000040e047207 */ /* 0x040fe40004800000 */
[----:B------:R-:W-:Y:S01]  /*26490*/  SEL R3, R14, R3, !P1 ;  /* 0x000000030e037207 */ /* 0x000fe20004800000 */
[----:B--2---:R2:W-:Y:S02]  /*264a0*/  STL [R1+0x1a44], R75 ;  /* 0x001a444b01007387 */ /* 0x0045e40000100800 */
[----:B------:R-:W-:Y:S01]  /*264b0*/  IMAD R4, R4, UR5, RZ ;  /* 0x0000000504047c24 */ /* 0x000fe2000f8e02ff */
[----:B------:R-:W-:Y:S01]  /*264c0*/  ISETP.GE.AND P5, PT, R78, RZ, PT ;  /* 0x000000ff4e00720c */ /* 0x000fe20003fa6270 */
[----:B------:R-:W-:Y:S01]  /*264d0*/  IMAD R3, R3, UR6, RZ ;  /* 0x0000000603037c24 */ /* 0x000fe2000f8e02ff */
[----:B------:R-:W-:Y:S01]  /*264e0*/  PRMT R77, RZ, 0x7610, R77 ;  /* 0x00007610ff4d7816 */ /* 0x000fe2000000004d */
[--C-:B------:R-:W-:Y:S01]  /*264f0*/  @!P3 IMAD.IADD R16, R16, 0x1, -R15.reuse ;  /* 0x000000011010b824 */ /* 0x100fe200078e0a0f */
[----:B------:R-:W-:Y:S01]  /*26500*/  ISETP.GT.U32.AND P4, PT, R15, R69, PT ;  /* 0x000000450f00720c */ /* 0x000fe20003f84070 */
[----:B------:R-:W-:Y:S01]  /*26510*/  @!P6 IMAD.IADD R70, R70, 0x1, -R15 ;  /* 0x000000014646e824 */ /* 0x000fe200078e0a0f */
[----:B--2---:R-:W2:Y:S01]  /*26520*/  LDL.LU R75, [R1+0x300] ;  /* 0x00030000014b7983 */ /* 0x004ea20000300800 */
[-C--:B------:R-:W-:Y:S01]  /*26530*/  IADD3 R76, P6, PT, R4, R13.reuse, RZ ;  /* 0x0000000d044c7210 */ /* 0x080fe20007fde0ff */
[----:B------:R-:W4:Y:S02]  /*26540*/  LDCU UR5, c[0x0][0x3b0] ;  /* 0x00007600ff0577ac */ /* 0x000f240008000800 */
[----:B------:R0:W-:Y:S01]  /*26550*/  STL [R1+0x14c8], R6 ;  /* 0x0014c80601007387 */ /* 0x0001e20000100800 */
[----:B------:R-:W1:Y:S03]  /*26560*/  LDCU UR6, c[0x0][0x3b0] ;  /* 0x00007600ff0677ac */ /* 0x000e660008000800 */
[----:B------:R4:W-:Y:S04]  /*26570*/  STL [R1+0x14c4], R5 ;  /* 0x0014c40501007387 */ /* 0x0009e80000100800 */
[----:B------:R-:W2:Y:S01]  /*26580*/  LDL R73, [R1+0x2340] ;  /* 0x0023400001497983 */ /* 0x000ea20000100800 */
[----:B0-----:R-:W-:-:S03]  /*26590*/  IADD3 R6, P3, PT, R3, R13, RZ ;  /* 0x0000000d03067210 */ /* 0x001fc60007f7e0ff */
[----:B------:R-:W2:Y:S01]  /*265a0*/  LDL.LU R78, [R1+0x30c] ;  /* 0x00030c00014e7983 */ /* 0x000ea20000300800 */
[----:B----4-:R-:W-:Y:S02]  /*265b0*/  SHF.R.S32.HI R5, RZ, 0x1f, R4 ;  /* 0x0000001fff057819 */ /* 0x010fe40000011404 */
[----:B------:R-:W-:-:S03]  /*265c0*/  SHF.R.S32.HI R4, RZ, 0x1f, R3 ;  /* 0x0000001fff047819 */ /* 0x000fc60000011403 */
[--C-:B------:R-:W-:Y:S02]  /*265d0*/  IMAD.X R5, R5, 0x1, R12.reuse, P6 ;  /* 0x0000000105057824 */ /* 0x100fe400030e060c */
[----:B------:R-:W-:Y:S01]  /*265e0*/  IMAD.X R7, R4, 0x1, R12, P3 ;  /* 0x0000000104077824 */ /* 0x000fe200018e060c */
[----:B---3--:R0:W-:Y:S04]  /*265f0*/  STL [R1+0x1a40], R71 ;  /* 0x001a404701007387 */ /* 0x0081e80000100800 */
[----:B0-----:R-:W3:Y:S04]  /*26600*/  LDL.LU R71, [R1+0x308] ;  /* 0x0003080001477983 */ /* 0x001ee80000300800 */
[----:B------:R0:W-:Y:S04]  /*26610*/  STL [R1+0x14d0], R76 ;  /* 0x0014d04c01007387 */ /* 0x0001e80000100800 */
[----:B------:R-:W-:Y:S04]  /*26620*/  STL [R1+0x14d8], R6 ;  /* 0x0014d80601007387 */ /* 0x000fe80000100800 */
[----:B------:R4:W-:Y:S04]  /*26630*/  STL [R1+0x14cc], R5 ;  /* 0x0014cc0501007387 */ /* 0x0009e80000100800 */
[----:B------:R-:W2:Y:S01]  /*26640*/  LDL R4, [R1+0x232c] ;  /* 0x00232c0001047983 */ /* 0x000ea20000100800 */
[----:B------:R-:W-:-:S06]  /*26650*/  PRMT R3, RZ, 0x7610, R3 ;  /* 0x00007610ff037816 */ /* 0x000fcc0000000003 */
[----:B------:R-:W3:Y:S01]  /*26660*/  @P0 LDG.E.U8 R3, desc[UR20][R6.64] ;  /* 0x0000001406030981 */ /* 0x000ee2000c1e1100 */
[----:B--2---:R-:W-:Y:S01]  /*26670*/  ISETP.GE.AND P3, PT, R4, RZ, PT ;  /* 0x000000ff0400720c */ /* 0x004fe20003f66270 */
[----:B------:R-:W-:Y:S02]  /*26680*/  @P0 IMAD.MOV.U32 R4, RZ, RZ, R76 ;  /* 0x000000ffff040224 */ /* 0x000fe400078e004c */
[----:B0-----:R-:W2:Y:S04]  /*26690*/  LDL.LU R76, [R1+0x2834] ;  /* 0x00283400014c7983 */ /* 0x001ea80000300800 */
[----:B------:R0:W2:Y:S01]  /*266a0*/  @P0 LDG.E.U8 R77, desc[UR20][R4.64] ;  /* 0x00000014044d0981 */ /* 0x0000a2000c1e1100 */
[----:B------:R-:W-:Y:S01]  /*266b0*/  @!P4 IMAD.IADD R69, R69, 0x1, -R15 ;  /* 0x000000014545c824 */ /* 0x000fe200078e0a0f */
[----:B------:R-:W-:-:S02]  /*266c0*/  ISETP.GT.U32.AND P4, PT, R15, R75, PT ;  /* 0x0000004b0f00720c */ /* 0x000fc40003f84070 */
[----:B------:R-:W-:Y:S01]  /*266d0*/  ISETP.GT.U32.AND P6, PT, R15, R16, PT ;  /* 0x000000100f00720c */ /* 0x000fe20003fc4070 */
[----:B0-----:R-:W-:-:S04]  /*266e0*/  IMAD.MOV.U32 R4, RZ, RZ, R69 ;  /* 0x000000ffff047224 */ /* 0x001fc800078e0045 */
[----:B------:R-:W-:Y:S01]  /*266f0*/  @!P5 IMAD.MOV R4, RZ, RZ, -R4 ;  /* 0x000000ffff04d224 */ /* 0x000fe200078e0a04 */
[----:B------:R-:W-:-:S05]  /*26700*/  ISETP.GE.AND P5, PT, R73, RZ, PT ;  /* 0x000000ff4900720c */ /* 0x000fca0003fa6270 */
[--C-:B------:R-:W-:Y:S02]  /*26710*/  @!P4 IMAD.IADD R75, R75, 0x1, -R15.reuse ;  /* 0x000000014b4bc824 */ /* 0x100fe400078e0a0f */
[----:B------:R-:W-:Y:S01]  /*26720*/  @!P6 IMAD.IADD R16, R16, 0x1, -R15 ;  /* 0x000000011010e824 */ /* 0x000fe200078e0a0f */
[----:B----4-:R-:W-:Y:S01]  /*26730*/  SEL R5, R14, R4, !P1 ;  /* 0x000000040e057207 */ /* 0x010fe20004800000 */
[----:B--2---:R0:W-:Y:S04]  /*26740*/  STL [R1+0x6e8], R77 ;  /* 0x0006e84d01007387 */ /* 0x0041e80000100800 */
[----:B0-----:R-:W2:Y:S04]  /*26750*/  LDL.LU R77, [R1+0x2830] ;  /* 0x00283000014d7983 */ /* 0x001ea80000300800 */
[----:B------:R-:W-:Y:S04]  /*26760*/  STL [R1+0x14d4], R7 ;  /* 0x0014d40701007387 */ /* 0x000fe80000100800 */
[----:B------:R-:W4:Y:S04]  /*26770*/  LDL R69, [R1+0x2364] ;  /* 0x0023640001457983 */ /* 0x000f280000100800 */
[----:B---3--:R0:W-:Y:S01]  /*26780*/  STL [R1+0x1a3c], R3 ;  /* 0x001a3c0301007387 */ /* 0x0081e20000100800 */
[----:B------:R-:W-:Y:S01]  /*26790*/  ISETP.GT.U32.AND P4, PT, R15, R75, PT ;  /* 0x0000004b0f00720c */ /* 0x000fe20003f84070 */
[----:B0-----:R-:W-:-:S04]  /*267a0*/  IMAD.MOV.U32 R3, RZ, RZ, R70 ;  /* 0x000000ffff037224 */ /* 0x001fc800078e0046 */
[----:B------:R-:W-:Y:S02]  /*267b0*/  @!P3 IMAD.MOV R3, RZ, RZ, -R3 ;  /* 0x000000ffff03b224 */ /* 0x000fe400078e0a03 */
[----:B-1----:R-:W-:-:S06]  /*267c0*/  IMAD R5, R5, UR13, RZ ;  /* 0x0000000d05057c24 */ /* 0x002fcc000f8e02ff */
[----:B------:R-:W-:Y:S01]  /*267d0*/  @!P4 IMAD.IADD R75, R75, 0x1, -R15 ;  /* 0x000000014b4bc824 */ /* 0x000fe200078e0a0f */
[----:B------:R-:W-:Y:S01]  /*267e0*/  SEL R4, R14, R3, !P1 ;  /* 0x000000030e047207 */ /* 0x000fe20004800000 */
[----:B------:R-:W-:Y:S01]  /*267f0*/  IMAD.MOV.U32 R3, RZ, RZ, R16 ;  /* 0x000000ffff037224 */ /* 0x000fe200078e0010 */
[----:B------:R-:W-:Y:S01]  /*26800*/  SHF.R.S32.HI R6, RZ, 0x1f, R5 ;  /* 0x0000001fff067819 */ /* 0x000fe20000011405 */
[----:B------:R-:W0:Y:S02]  /*26810*/  LDCU UR13, c[0x0][0x3b0] ;  /* 0x00007600ff0d77ac */ /* 0x000e240008000800 */
[----:B------:R-:W-:Y:S02]  /*26820*/  IMAD R4, R4, UR5, RZ ;  /* 0x0000000504047c24 */ /* 0x000fe4000f8e02ff */
[----:B------:R-:W-:Y:S01]  /*26830*/  @!P5 IMAD.MOV R3, RZ, RZ, -R3 ;  /* 0x000000ffff03d224 */ /* 0x000fe200078e0a03 */
[-C--:B------:R-:W-:Y:S01]  /*26840*/  IADD3 R70, P5, PT, R5, R13.reuse, RZ ;  /* 0x0000000d05467210 */ /* 0x080fe20007fbe0ff */
[----:B------:R-:W-:Y:S01]  /*26850*/  IMAD.MOV.U32 R16, RZ, RZ, R0 ;  /* 0x000000ffff107224 */ /* 0x000fe200078e0000 */
[----:B------:R-:W-:Y:S01]  /*26860*/  SHF.R.S32.HI R5, RZ, 0x1f, R4 ;  /* 0x0000001fff057819 */ /* 0x000fe20000011404 */
[----:B------:R-:W3:Y:S01]  /*26870*/  LDL.LU R0, [R1+0x304] ;  /* 0x0003040001007983 */ /* 0x000ee20000300800 */
[----:B------:R-:W-:Y:S01]  /*26880*/  IADD3 R73, P4, PT, R4, R13, RZ ;  /* 0x0000000d04497210 */ /* 0x000fe20007f9e0ff */
[----:B------:R-:W-:Y:S01]  /*26890*/  IMAD.X R4, R6, 0x1, R12, P5 ;  /* 0x0000000106047824 */ /* 0x000fe200028e060c */
[----:B------:R-:W-:Y:S01]  /*268a0*/  PRMT R76, RZ, 0x7610, R76 ;  /* 0x00007610ff4c7816 */ /* 0x000fe2000000004c */
[----:B------:R-:W-:Y:S01]  /*268b0*/  STL [R1+0x14e0], R70 ;  /* 0x0014e04601007387 */ /* 0x000fe20000100800 */
[----:B--2---:R-:W-:-:S03]  /*268c0*/  PRMT R77, RZ, 0x7610, R77 ;  /* 0x00007610ff4d7816 */ /* 0x004fc6000000004d */
[----:B------:R-:W-:Y:S01]  /*268d0*/  STL [R1+0x14e8], R73 ;  /* 0x0014e84901007387 */ /* 0x000fe20000100800 */
[----:B------:R-:W-:Y:S01]  /*268e0*/  IMAD.X R6, R5, 0x1, R12, P4 ;  /* 0x0000000105067824 */ /* 0x000fe200020e060c */
[----:B------:R-:W-:Y:S01]  /*268f0*/  ISETP.GT.U32.AND P6, PT, R15, R78, PT ;  /* 0x0000004e0f00720c */ /* 0x000fe20003fc4070 */
[----:B------:R-:W-:Y:S01]  /*26900*/  @P0 IMAD.MOV.U32 R5, RZ, RZ, R4 ;  /* 0x000000ffff050224 */ /* 0x000fe200078e0004 */
[----:B------:R1:W-:Y:S01]  /*26910*/  STL [R1+0x14dc], R4 ;  /* 0x0014dc0401007387 */ /* 0x0003e20000100800 */
[----:B------:R-:W-:Y:S01]  /*26920*/  PRMT R7, RZ, 0x7610, R7 ;  /* 0x00007610ff077816 */ /* 0x000fe20000000007 */
[----:B------:R-:W2:Y:S01]  /*26930*/  LDCU UR5, c[0x0][0x3b0] ;  /* 0x00007600ff0577ac */ /* 0x000ea20008000800 */
[----:B-1----:R-:W-:Y:S01]  /*26940*/  @P0 IMAD.MOV.U32 R4, RZ, RZ, R70 ;  /* 0x000000ffff040224 */ /* 0x002fe200078e0046 */
[----:B----4-:R-:W-:Y:S01]  /*26950*/  ISETP.GE.AND P5, PT, R69, RZ, PT ;  /* 0x000000ff4500720c */ /* 0x010fe20003fa6270 */
[----:B------:R-:W4:Y:S04]  /*26960*/  LDL R70, [R1+0x2380] ;  /* 0x0023800001467983 */ /* 0x000f280000100800 */
[----:B------:R1:W2:Y:S01]  /*26970*/  @P0 LDG.E.U8 R77, desc[UR20][R4.64] ;  /* 0x00000014044d0981 */ /* 0x0002a2000c1e1100 */
[----:B------:R-:W-:-:S03]  /*26980*/  SEL R3, R14, R3, !P1 ;  /* 0x000000030e037207 */ /* 0x000fc60004800000 */
[----:B------:R-:W3:Y:S01]  /*26990*/  LDL R69, [R1+0x2370] ;  /* 0x0023700001457983 */ /* 0x000ee20000100800 */
[----:B-1----:R-:W-:Y:S02]  /*269a0*/  IMAD.MOV.U32 R5, RZ, RZ, R6 ;  /* 0x000000ffff057224 */ /* 0x002fe400078e0006 */
[----:B------:R-:W-:-:S05]  /*269b0*/  @P0 IMAD.MOV.U32 R4, RZ, RZ, R73 ;  /* 0x000000ffff040224 */ /* 0x000fca00078e0049 */
[----:B------:R-:W3:Y:S01]  /*269c0*/  @P0 LDG.E.U8 R76, desc[UR20][R4.64] ;  /* 0x00000014044c0981 */ /* 0x000ee2000c1e1100 */
[----:B------:R-:W-:Y:S01]  /*269d0*/  @!P6 IMAD.IADD R78, R78, 0x1, -R15 ;  /* 0x000000014e4ee824 */ /* 0x000fe200078e0a0f */
[----:B------:R-:W-:Y:S02]  /*269e0*/  ISETP.GT.U32.AND P3, PT, R15, R71, PT ;  /* 0x000000470f00720c */ /* 0x000fe40003f64070 */
[----:B--2---:R1:W-:Y:S04]  /*269f0*/  STL [R1+0x1a38], R77 ;  /* 0x001a384d01007387 */ /* 0x0043e80000100800 */
[----:B-1----:R-:W2:Y:S04]  /*26a00*/  LDL.LU R77, [R1+0x282c] ;  /* 0x00282c00014d7983 */ /* 0x002ea80000300800 */
[----:B------:R1:W-:Y:S04]  /*26a10*/  STL [R1+0x14e4], R6 ;  /* 0x0014e40601007387 */ /* 0x0003e80000100800 */
[----:B------:R-:W2:Y:S01]  /*26a20*/  LDL.LU R73, [R1+0x314] ;  /* 0x0003140001497983 */ /* 0x000ea20000300800 */
[----:B-1----:R-:W-:-:S03]  /*26a30*/  IMAD R6, R3, UR6, RZ ;  /* 0x0000000603067c24 */ /* 0x002fc6000f8e02ff */
[----:B---3--:R1:W-:Y:S01]  /*26a40*/  STL [R1+0x1a34], R76 ;  /* 0x001a344c01007387 */ /* 0x0083e20000100800 */
[----:B------:R-:W-:Y:S01]  /*26a50*/  IMAD.MOV.U32 R3, RZ, RZ, R75 ;  /* 0x000000ffff037224 */ /* 0x000fe200078e004b */
[----:B------:R-:W-:Y:S01]  /*26a60*/  ISETP.GT.U32.AND P4, PT, R15, R78, PT ;  /* 0x0000004e0f00720c */ /* 0x000fe20003f84070 */
[----:B------:R-:W-:Y:S01]  /*26a70*/  @!P3 IMAD.IADD R71, R71, 0x1, -R15 ;  /* 0x000000014747b824 */ /* 0x000fe200078e0a0f */
[----:B------:R-:W-:Y:S01]  /*26a80*/  SHF.R.S32.HI R4, RZ, 0x1f, R6 ;  /* 0x0000001fff047819 */ /* 0x000fe20000011406 */
[----:B------:R-:W3:Y:S01]  /*26a90*/  LDCU UR6, c[0x0][0x3b0] ;  /* 0x00007600ff0677ac */ /* 0x000ee20008000800 */
[----:B------:R-:W-:Y:S01]  /*26aa0*/  IADD3 R5, P6, PT, R6, R13, RZ ;  /* 0x0000000d06057210 */ /* 0x000fe20007fde0ff */
[----:B-1----:R-:W2:Y:S04]  /*26ab0*/  LDL.LU R76, [R1+0x310] ;  /* 0x00031000014c7983 */ /* 0x002ea80000300800 */
[----:B------:R-:W-:-:S02]  /*26ac0*/  IMAD.X R75, R4, 0x1, R12, P6 ;  /* 0x00000001044b7824 */ /* 0x000fc400030e060c */
[----:B------:R-:W-:Y:S01]  /*26ad0*/  @P0 IMAD.MOV.U32 R4, RZ, RZ, R5 ;  /* 0x000000ffff040224 */ /* 0x000fe200078e0005 */
[----:B------:R1:W-:Y:S02]  /*26ae0*/  STL [R1+0x14f0], R5 ;  /* 0x0014f00501007387 */ /* 0x0003e40000100800 */
[----:B-1----:R-:W-:-:S05]  /*26af0*/  @P0 IMAD.MOV.U32 R5, RZ, RZ, R75 ;  /* 0x000000ffff050224 */ /* 0x002fca00078e004b */
[----:B------:R1:W2:Y:S01]  /*26b00*/  @P0 LDG.E.U8 R7, desc[UR20][R4.64] ;  /* 0x0000001404070981 */ /* 0x0002a2000c1e1100 */
[----:B------:R-:W-:Y:S01]  /*26b10*/  @!P5 IMAD.MOV R3, RZ, RZ, -R3 ;  /* 0x000000ffff03d224 */ /* 0x000fe200078e0a03 */
[----:B------:R-:W-:-:S04]  /*26b20*/  ISETP.GT.U32.AND P3, PT, R15, R71, PT ;  /* 0x000000470f00720c */ /* 0x000fc80003f64070 */
[----:B------:R-:W-:-:S05]  /*26b30*/  SEL R3, R14, R3, !P1 ;  /* 0x000000030e037207 */ /* 0x000fca0004800000 */
[----:B------:R-:W-:Y:S02]  /*26b40*/  IMAD R3, R3, UR5, RZ ;  /* 0x0000000503037c24 */ /* 0x000fe4000f8e02ff */
[--C-:B------:R-:W-:Y:S01]  /*26b50*/  @!P4 IMAD.IADD R78, R78, 0x1, -R15.reuse ;  /* 0x000000014e4ec824 */ /* 0x100fe200078e0a0f */
[----:B------:R0:W-:Y:S01]  /*26b60*/  STL [R1+0x14ec], R75 ;  /* 0x0014ec4b01007387 */ /* 0x0001e20000100800 */
[----:B------:R-:W-:Y:S01]  /*26b70*/  @!P3 IMAD.IADD R71, R71, 0x1, -R15 ;  /* 0x000000014747b824 */ /* 0x000fe200078e0a0f */
[----:B-1----:R-:W-:Y:S01]  /*26b80*/  SHF.R.S32.HI R5, RZ, 0x1f, R3 ;  /* 0x0000001fff057819 */ /* 0x002fe20000011403 */
[----:B------:R-:W1:Y:S01]  /*26b90*/  LDCU UR5, c[0x0][0x3b0] ;  /* 0x00007600ff0577ac */ /* 0x000e620008000800 */
[----:B------:R-:W-:Y:S01]  /*26ba0*/  IADD3 R6, P3, PT, R3, R13, RZ ;  /* 0x0000000d03067210 */ /* 0x000fe20007f7e0ff */
[----:B------:R-:W-:-:S04]  /*26bb0*/  IMAD.MOV.U32 R4, RZ, RZ, R78 ;  /* 0x000000ffff047224 */ /* 0x000fc800078e004e */
[----:B------:R-:W-:Y:S01]  /*26bc0*/  IMAD.X R5, R5, 0x1, R12, P3 ;  /* 0x0000000105057824 */ /* 0x000fe200018e060c */
[----:B0-----:R-:W3:Y:S01]  /*26bd0*/  LDL R75, [R1+0x2328] ;  /* 0x00232800014b7983 */ /* 0x001ee20000100800 */
[----:B------:R-:W-:-:S03]  /*26be0*/  PRMT R68, RZ, 0x7610, R68 ;  /* 0x00007610ff447816 */ /* 0x000fc60000000044 */
[----:B------:R-:W-:Y:S04]  /*26bf0*/  STL [R1+0x14f8], R6 ;  /* 0x0014f80601007387 */ /* 0x000fe80000100800 */
[----:B------:R-:W3:Y:S04]  /*26c00*/  LDL.LU R78, [R1+0x31c] ;  /* 0x00031c00014e7983 */ /* 0x000ee80000300800 */
[----:B------:R-:W-:Y:S04]  /*26c10*/  STL [R1+0x14f4], R5 ;  /* 0x0014f40501007387 */ /* 0x000fe80000100800 */
[----:B--2---:R0:W-:Y:S02]  /*26c20*/  STL [R1+0x1a30], R7 ;  /* 0x001a300701007387 */ /* 0x0041e40000100800 */
[----:B0-----:R-:W-:-:S05]  /*26c30*/  @P0 IMAD.MOV.U32 R7, RZ, RZ, R5 ;  /* 0x000000ffff070224 */ /* 0x001fca00078e0005 */
[----:B------:R0:W2:Y:S01]  /*26c40*/  @P0 LDG.E.U8 R68, desc[UR20][R6.64] ;  /* 0x0000001406440981 */ /* 0x0000a2000c1e1100 */
[----:B------:R-:W-:Y:S02]  /*26c50*/  ISETP.GT.U32.AND P6, PT, R15, R0, PT ;  /* 0x000000000f00720c */ /* 0x000fe40003fc4070 */
[----:B------:R-:W-:Y:S02]  /*26c60*/  ISETP.GE.AND P5, PT, R69, RZ, PT ;  /* 0x000000ff4500720c */ /* 0x000fe40003fa6270 */
[----:B----4-:R-:W-:Y:S01]  /*26c70*/  ISETP.GE.AND P4, PT, R70, RZ, PT ;  /* 0x000000ff4600720c */ /* 0x010fe20003f86270 */
[----:B------:R-:W-:Y:S01]  /*26c80*/  IMAD.MOV.U32 R3, RZ, RZ, R71 ;  /* 0x000000ffff037224 */ /* 0x000fe200078e0047 */
[----:B------:R-:W4:Y:S04]  /*26c90*/  LDL R69, [R1+0x2368] ;  /* 0x0023680001457983 */ /* 0x000f280000100800 */
[----:B------:R-:W4:Y:S03]  /*26ca0*/  LDL R7, [R1+0x2358] ;  /* 0x0023580001077983 */ /* 0x000f260000100800 */
[----:B------:R-:W-:-:S02]  /*26cb0*/  @!P6 IMAD.IADD R0, R0, 0x1, -R15 ;  /* 0x000000010000e824 */ /* 0x000fc400078e0a0f */
[----:B------:R-:W-:Y:S01]  /*26cc0*/  @!P5 IMAD.MOV R4, RZ, RZ, -R4 ;  /* 0x000000ffff04d224 */ /* 0x000fe200078e0a04 */
[C---:B------:R-:W-:Y:S01]  /*26cd0*/  ISETP.GT.U32.AND P6, PT, R15.reuse, R76, PT ;  /* 0x0000004c0f00720c */ /* 0x040fe20003fc4070 */
[----:B------:R-:W-:Y:S01]  /*26ce0*/  @!P4 IMAD.MOV R3, RZ, RZ, -R3 ;  /* 0x000000ffff03c224 */ /* 0x000fe200078e0a03 */
[----:B------:R-:W-:Y:S01]  /*26cf0*/  ISETP.GT.U32.AND P5, PT, R15, R0, PT ;  /* 0x000000000f00720c */ /* 0x000fe20003fa4070 */
[----:B------:R-:W4:Y:S01]  /*26d00*/  LDL.LU R70, [R1+0x324] ;  /* 0x0003240001467983 */ /* 0x000f220000300800 */
[C---:B------:R-:W-:Y:S02]  /*26d10*/  SEL R4, R14.reuse, R4, !P1 ;  /* 0x000000040e047207 */ /* 0x040fe40004800000 */
[----:B------:R-:W-:Y:S01]  /*26d20*/  SEL R3, R14, R3, !P1 ;  /* 0x000000030e037207 */ /* 0x000fe20004800000 */
[----:B------:R-:W4:Y:S02]  /*26d30*/  LDL.LU R71, [R1+0x318] ;  /* 0x0003180001477983 */ /* 0x000f240000300800 */
[----:B---3--:R-:W-:Y:S01]  /*26d40*/  IMAD R4, R4, UR6, RZ ;  /* 0x0000000604047c24 */ /* 0x008fe2000f8e02ff */
[----:B------:R-:W-:Y:S01]  /*26d50*/  ISETP.GE.AND P4, PT, R75, RZ, PT ;  /* 0x000000ff4b00720c */ /* 0x000fe20003f86270 */
[----:B-1----:R-:W-:Y:S01]  /*26d60*/  IMAD R3, R3, UR5, RZ ;  /* 0x0000000503037c24 */ /* 0x002fe2000f8e02ff */
[----:B------:R-:W-:Y:S01]  /*26d70*/  PRMT R77, RZ, 0x7610, R77 ;  /* 0x00007610ff4d7816 */ /* 0x000fe2000000004d */
[--C-:B------:R-:W-:Y:S01]  /*26d80*/  @!P6 IMAD.IADD R76, R76, 0x1, -R15.reuse ;  /* 0x000000014c4ce824 */ /* 0x100fe200078e0a0f */
[----:B------:R-:W-:Y:S01]  /*26d90*/  SHF.R.S32.HI R5, RZ, 0x1f, R4 ;  /* 0x0000001fff057819 */ /* 0x000fe20000011404 */
[----:B------:R-:W-:Y:S01]  /*26da0*/  @!P5 IMAD.IADD R0, R0, 0x1, -R15 ;  /* 0x000000010000d824 */ /* 0x000fe200078e0a0f */
[----:B------:R-:W-:Y:S01]  /*26db0*/  IADD3 R75, P6, PT, R3, R13, RZ ;  /* 0x0000000d034b7210 */ /* 0x000fe20007fde0ff */
[----:B------:R-:W1:Y:S01]  /*26dc0*/  LDCU UR6, c[0x0][0x3b0] ;  /* 0x00007600ff0677ac */ /* 0x000e620008000800 */
[----:B0-----:R-:W-:-:S02]  /*26dd0*/  PRMT R6, RZ, 0x7610, R6 ;  /* 0x00007610ff067816 */ /* 0x001fc40000000006 */
[----:B------:R-:W-:Y:S01]  /*26de0*/  ISETP.GT.U32.AND P3, PT, R15, R73, PT ;  /* 0x000000490f00720c */ /* 0x000fe20003f64070 */
[----:B------:R-:W0:Y:S01]  /*26df0*/  LDCU UR5, c[0x0][0x3b0] ;  /* 0x00007600ff0577ac */ /* 0x000e220008000800 */
[----:B--2---:R2:W-:Y:S02]  /*26e00*/  STL [R1+0x1a2c], R68 ;  /* 0x001a2c4401007387 */ /* 0x0045e40000100800 */
[----:B--2---:R-:W-:Y:S02]  /*26e10*/  IADD3 R68, P5, PT, R4, R13, RZ ;  /* 0x0000000d04447210 */ /* 0x004fe40007fbe0ff */
[----:B------:R-:W-:Y:S01]  /*26e20*/  SHF.R.S32.HI R4, RZ, 0x1f, R3 ;  /* 0x0000001fff047819 */ /* 0x000fe20000011403 */
[----:B------:R-:W-:Y:S02]  /*26e30*/  IMAD.MOV.U32 R3, RZ, RZ, R0 ;  /* 0x000000ffff037224 */ /* 0x000fe400078e0000 */
[--C-:B------:R-:W-:Y:S02]  /*26e40*/  IMAD.X R5, R5, 0x1, R12.reuse, P5 ;  /* 0x0000000105057824 */ /* 0x100fe400028e060c */
[----:B------:R-:W-:-:S02]  /*26e50*/  IMAD.X R0, R4, 0x1, R12, P6 ;  /* 0x0000000104007824 */ /* 0x000fc400030e060c */
[----:B------:R-:W-:-:S05]  /*26e60*/  @P0 IMAD.MOV.U32 R4, RZ, RZ, R68 ;  /* 0x000000ffff040224 */ /* 0x000fca00078e0044 */
[----:B------:R2:W3:Y:S04]  /*26e70*/  @P0 LDG.E.U8 R77, desc[UR20][R4.64] ;  /* 0x00000014044d0981 */ /* 0x0004e8000c1e1100 */
[----:B------:R0:W-:Y:S04]  /*26e80*/  STL [R1+0x1500], R68 ;  /* 0x0015004401007387 */ /* 0x0001e80000100800 */
[----:B------:R-:W-:Y:S01]  /*26e90*/  STL [R1+0x1508], R75 ;  /* 0x0015084b01007387 */ /* 0x000fe20000100800 */
[----:B--2---:R-:W-:-:S03]  /*26ea0*/  @P0 IMAD.MOV.U32 R4, RZ, RZ, R75 ;  /* 0x000000ffff040224 */ /* 0x004fc600078e004b */
[----:B------:R2:W-:Y:S04]  /*26eb0*/  STL [R1+0x14fc], R5 ;  /* 0x0014fc0501007387 */ /* 0x0005e80000100800 */
[----:B0-----:R-:W4:Y:S01]  /*26ec0*/  LDL.LU R68, [R1+0x2828] ;  /* 0x0028280001447983 */ /* 0x001f220000300800 */
[----:B--2---:R-:W-:-:S05]  /*26ed0*/  @P0 IMAD.MOV.U32 R5, RZ, RZ, R0 ;  /* 0x000000ffff050224 */ /* 0x004fca00078e0000 */
[----:B------:R-:W2:Y:S04]  /*26ee0*/  @P0 LDG.E.U8 R6, desc[UR20][R4.64] ;  /* 0x0000001404060981 */ /* 0x000ea8000c1e1100 */
[----:B------:R-:W-:Y:S04]  /*26ef0*/  STL [R1+0x1504], R0 ;  /* 0x0015040001007387 */ /* 0x000fe80000100800 */
[----:B---3--:R0:W-:Y:S04]  /*26f00*/  STL [R1+0x1a28], R77 ;  /* 0x001a284d01007387 */ /* 0x0081e80000100800 */
[----:B0-----:R-:W3:Y:S04]  /*26f10*/  LDL.LU R77, [R1+0x2824] ;  /* 0x00282400014d7983 */ /* 0x001ee80000300800 */
[----:B------:R-:W3:Y:S01]  /*26f20*/  LDL.LU R0, [R1+0x2820] ;  /* 0x0028200001007983 */ /* 0x000ee20000300800 */
[----:B------:R-:W-:Y:S01]  /*26f30*/  @!P4 IMAD.MOV R3, RZ, RZ, -R3 ;  /* 0x000000ffff03c224 */ /* 0x000fe200078e0a03 */
[----:B------:R-:W-:-:S02]  /*26f40*/  ISETP.GT.U32.AND P6, PT, R15, R76, PT ;  /* 0x0000004c0f00720c */ /* 0x000fc40003fc4070 */
[----:B------:R-:W3:Y:S02]  /*26f50*/  LDL R75, [R1+0x2390] ;  /* 0x00239000014b7983 */ /* 0x000ee40000100800 */
[----:B------:R-:W-:-:S05]  /*26f60*/  SEL R3, R14, R3, !P1 ;  /* 0x000000030e037207 */ /* 0x000fca0004800000 */
[----:B------:R-:W-:Y:S01]  /*26f70*/  IMAD R3, R3, UR13, RZ ;  /* 0x0000000d03037c24 */ /* 0x000fe2000f8e02ff */
[----:B----4-:R-:W-:Y:S01]  /*26f80*/  ISETP.GE.AND P4, PT, R7, RZ, PT ;  /* 0x000000ff0700720c */ /* 0x010fe20003f86270 */
[----:B--2---:R0:W-:Y:S01]  /*26f90*/  STL [R1+0x1a24], R6 ;  /* 0x001a240601007387 */ /* 0x0041e20000100800 */
[--C-:B------:R-:W-:Y:S01]  /*26fa0*/  @!P3 IMAD.IADD R73, R73, 0x1, -R15.reuse ;  /* 0x000000014949b824 */ /* 0x100fe200078e0a0f */
[----:B------:R-:W-:Y:S01]  /*26fb0*/  ISETP.GT.U32.AND P5, PT, R15, R78, PT ;  /* 0x0000004e0f00720c */ /* 0x000fe20003fa4070 */
[----:B------:R-:W-:Y:S01]  /*26fc0*/  @!P6 IMAD.IADD R76, R76, 0x1, -R15 ;  /* 0x000000014c4ce824 */ /* 0x000fe200078e0a0f */
[----:B------:R-:W-:Y:S01]  /*26fd0*/  SHF.R.S32.HI R5, RZ, 0x1f, R3 ;  /* 0x0000001fff057819 */ /* 0x000fe20000011403 */
[----:B------:R-:W2:Y:S01]  /*26fe0*/  LDCU UR13, c[0x0][0x3b0] ;  /* 0x00007600ff0d77ac */ /* 0x000ea20008000800 */
[----:B0-----:R-:W-:-:S05]  /*26ff0*/  IADD3 R6, P6, PT, R3, R13, RZ ;  /* 0x0000000d03067210 */ /* 0x001fca0007fde0ff */
[----:B------:R-:W-:-:S04]  /*27000*/  IMAD.X R5, R5, 0x1, R12, P6 ;  /* 0x0000000105057824 */ /* 0x000fc800030e060c */
[----:B------:R-:W-:Y:S01]  /*27010*/  @P0 IMAD.MOV.U32 R7, RZ, RZ, R5 ;  /* 0x000000ffff070224 */ /* 0x000fe200078e0005 */
[----:B------:R-:W-:Y:S02]  /*27020*/  ISETP.GT.U32.AND P3, PT, R15, R73, PT ;  /* 0x000000490f00720c */ /* 0x000fe40003f64070 */
[----:B---3--:R-:W-:-:S06]  /*27030*/  PRMT R0, RZ, 0x7610, R0 ;  /* 0x00007610ff007816 */ /* 0x008fcc0000000000 */
[----:B------:R0:W3:Y:S05]  /*27040*/  @P0 LDG.E.U8 R0, desc[UR20][R6.64] ;  /* 0x0000001406000981 */ /* 0x0000ea000c1e1100 */
[----:B------:R-:W-:Y:S01]  /*27050*/  @!P3 IMAD.IADD R73, R73, 0x1, -R15 ;  /* 0x000000014949b824 */ /* 0x000fe200078e0a0f */
[----:B------:R-:W-:-:S03]  /*27060*/  ISETP.GE.AND P3, PT, R69, RZ, PT ;  /* 0x000000ff4500720c */ /* 0x000fc60003f66270 */
[----:B------:R-:W-:Y:S02]  /*27070*/  IMAD.MOV.U32 R4, RZ, RZ, R73 ;  /* 0x000000ffff047224 */ /* 0x000fe400078e0049 */
[----:B------:R-:W-:Y:S02]  /*27080*/  IMAD.MOV.U32 R3, RZ, RZ, R76 ;  /* 0x000000ffff037224 */ /* 0x000fe400078e004c */
[----:B------:R-:W-:Y:S01]  /*27090*/  @!P5 IMAD.IADD R78, R78, 0x1, -R15 ;  /* 0x000000014e4ed824 */ /* 0x000fe200078e0a0f */
[C---:B------:R-:W-:Y:S01]  /*270a0*/  ISETP.GT.U32.AND P5, PT, R15.reuse, R70, PT ;  /* 0x000000460f00720c */ /* 0x040fe20003fa4070 */
[----:B------:R-:W-:Y:S01]  /*270b0*/  @!P4 IMAD.MOV R4, RZ, RZ, -R4 ;  /* 0x000000ffff04c224 */ /* 0x000fe200078e0a04 */
[----:B------:R-:W-:-:S03]  /*270c0*/  ISETP.GT.U32.AND P4, PT, R15, R71, PT ;  /* 0x000000470f00720c */ /* 0x000fc60003f84070 */
[----:B------:R-:W-:Y:S01]  /*270d0*/  @!P3 IMAD.MOV R3, RZ, RZ, -R3 ;  /* 0x000000ffff03b224 */ /* 0x000fe200078e0a03 */
[----:B------:R-:W-:Y:S02]  /*270e0*/  ISETP.GT.U32.AND P6, PT, R15, R78, PT ;  /* 0x0000004e0f00720c */ /* 0x000fe40003fc4070 */
[C---:B------:R-:W-:Y:S02]  /*270f0*/  SEL R4, R14.reuse, R4, !P1 ;  /* 0x000000040e047207 */ /* 0x040fe40004800000 */
[----:B------:R-:W-:Y:S01]  /*27100*/  SEL R3, R14, R3, !P1 ;  /* 0x000000030e037207 */ /* 0x000fe20004800000 */
[----:B------:R-:W-:Y:S02]  /*27110*/  STL [R1+0x1510], R6 ;  /* 0x0015100601007387 */ /* 0x000fe40000100800 */
[----:B-1----:R-:W-:Y:S02]  /*27120*/  IMAD R4, R4, UR6, RZ ;  /* 0x0000000604047c24 */ /* 0x002fe4000f8e02ff */
[--C-:B------:R-:W-:Y:S01]  /*27130*/  @!P5 IMAD.IADD R70, R70, 0x1, -R15.reuse ;  /* 0x000000014646d824 */ /* 0x100fe200078e0a0f */
[----:B------:R1:W-:Y:S01]  /*27140*/  STL [R1+0x150c], R5 ;  /* 0x00150c0501007387 */ /* 0x0003e20000100800 */
[--C-:B------:R-:W-:Y:S01]  /*27150*/  @!P4 IMAD.IADD R71, R71, 0x1, -R15.reuse ;  /* 0x000000014747c824 */ /* 0x100fe200078e0a0f */
[-C--:B------:R-:W-:Y:S01]  /*27160*/  IADD3 R69, P5, PT, R4, R13.reuse, RZ ;  /* 0x0000000d04457210 */ /* 0x080fe20007fbe0ff */
[----:B------:R-:W-:Y:S01]  /*27170*/  @!P6 IMAD.IADD R78, R78, 0x1, -R15 ;  /* 0x000000014e4ee824 */ /* 0x000fe200078e0a0f */
[----:B------:R-:W4:Y:S01]  /*27180*/  LDL R76, [R1+0x2398] ;  /* 0x00239800014c7983 */ /* 0x000f220000100800 */
[----:B------:R-:W-:Y:S01]  /*27190*/  ISETP.GE.AND P3, PT, R75, RZ, PT ;  /* 0x000000ff4b00720c */ /* 0x000fe20003f66270 */
[----:B------:R-:W2:Y:S01]  /*271a0*/  LDCU UR6, c[0x0][0x3b0] ;  /* 0x00007600ff0677ac */ /* 0x000ea20008000800 */
[----:B-1----:R-:W-:Y:S01]  /*271b0*/  IMAD R5, R3, UR5, RZ ;  /* 0x0000000503057c24 */ /* 0x002fe2000f8e02ff */
[----:B------:R-:W-:Y:S01]  /*271c0*/  LEA.HI.X.SX32 R4, R4, R12, 0x1, P5 ;  /* 0x0000000c04047211 */ /* 0x000fe200028f0eff */
[----:B------:R-:W-:Y:S01]  /*271d0*/  IMAD.MOV.U32 R3, RZ, RZ, R78 ;  /* 0x000000ffff037224 */ /* 0x000fe200078e004e */
[----:B------:R-:W-:Y:S01]  /*271e0*/  PRMT R77, RZ, 0x7610, R77 ;  /* 0x00007610ff4d7816 */ /* 0x000fe2000000004d */
[----:B------:R-:W1:Y:S01]  /*271f0*/  LDCU UR5, c[0x0][0x3b0] ;  /* 0x00007600ff0577ac */ /* 0x000e620008000800 */
[----:B0-----:R-:W-:-:S04]  /*27200*/  IADD3 R7, P4, PT, R5, R13, RZ ;  /* 0x0000000d05077210 */ /* 0x001fc80007f9e0ff */
[----:B------:R-:W-:Y:S01]  /*27210*/  LEA.HI.X.SX32 R78, R5, R12, 0x1, P4 ;  /* 0x0000000c054e7211 */ /* 0x000fe200020f0eff */
[----:B------:R-:W-:Y:S01]  /*27220*/  @P0 IMAD.MOV.U32 R5, RZ, RZ, R4 ;  /* 0x000000ffff050224 */ /* 0x000fe200078e0004 */
[----:B------:R-:W-:Y:S01]  /*27230*/  PRMT R6, RZ, 0x7610, R6 ;  /* 0x00007610ff067816 */ /* 0x000fe20000000006 */
[----:B---3--:R0:W-:Y:S04]  /*27240*/  STL [R1+0x6e4], R0 ;  /* 0x0006e40001007387 */ /* 0x0081e80000100800 */
[----:B0-----:R-:W3:Y:S04]  /*27250*/  LDL R0, [R1+0x234c] ;  /* 0x00234c0001007983 */ /* 0x001ee80000100800 */
[----:B------:R-:W3:Y:S04]  /*27260*/  LDL.LU R73, [R1+0x32c] ;  /* 0x00032c0001497983 */ /* 0x000ee80000300800 */
[----:B------:R-:W3:Y:S04]  /*27270*/  LDL.LU R75, [R1+0x328] ;  /* 0x00032800014b7983 */ /* 0x000ee80000300800 */
[----:B------:R-:W-:Y:S04]  /*27280*/  STL [R1+0xad0], R69 ;  /* 0x000ad04501007387 */ /* 0x000fe80000100800 */
[----:B------:R-:W-:Y:S04]  /*27290*/  STL [R1+0xac8], R7 ;  /* 0x000ac80701007387 */ /* 0x000fe80000100800 */
[----:B------:R0:W-:Y:S02]  /*272a0*/  STL [R1+0xacc], R4 ;  /* 0x000acc0401007387 */ /* 0x0001e40000100800 */
[----:B0-----:R-:W-:-:S05]  /*272b0*/  @P0 IMAD.MOV.U32 R4, RZ, RZ, R69 ;  /* 0x000000ffff040224 */ /* 0x001fca00078e0045 */
[----:B------:R0:W3:Y:S02]  /*272c0*/  @P0 LDG.E.U8 R77, desc[UR20][R4.64] ;  /* 0x00000014044d0981 */ /* 0x0000e4000c1e1100 */
[----:B0-----:R-:W-:Y:S02]  /*272d0*/  @P0 IMAD.MOV.U32 R4, RZ, RZ, R7 ;  /* 0x000000ffff040224 */ /* 0x001fe400078e0007 */
[----:B------:R-:W-:-:S05]  /*272e0*/  @P0 IMAD.MOV.U32 R5, RZ, RZ, R78 ;  /* 0x000000ffff050224 */ /* 0x000fca00078e004e */
[----:B------:R0:W3:Y:S04]  /*272f0*/  @P0 LDG.E.U8 R6, desc[UR20][R4.64] ;  /* 0x0000001404060981 */ /* 0x0000e8000c1e1100 */
[----:B------:R-:W-:Y:S04]  /*27300*/  STL [R1+0xac4], R78 ;  /* 0x000ac44e01007387 */ /* 0x000fe80000100800 */
[----:B------:R-:W3:Y:S01]  /*27310*/  LDL.LU R69, [R1+0x281c] ;  /* 0x00281c0001457983 */ /* 0x000ee20000300800 */
[C---:B------:R-:W-:Y:S01]  /*27320*/  ISETP.GT.U32.AND P6, PT, R15.reuse, R70, PT ;  /* 0x000000460f00720c */ /* 0x040fe20003fc4070 */
[----:B------:R-:W-:Y:S01]  /*27330*/  @!P3 IMAD.MOV R3, RZ, RZ, -R3 ;  /* 0x000000ffff03b224 */ /* 0x000fe200078e0a03 */
[----:B------:R-:W-:-:S04]  /*27340*/  ISETP.GT.U32.AND P5, PT, R15, R2, PT ;  /* 0x000000020f00720c */ /* 0x000fc80003fa4070 */
[----:B------:R-:W-:Y:S02]  /*27350*/  SEL R3, R14, R3, !P1 ;  /* 0x000000030e037207 */ /* 0x000fe40004800000 */
[----:B----4-:R-:W-:-:S03]  /*27360*/  ISETP.GE.AND P3, PT, R76, RZ, PT ;  /* 0x000000ff4c00720c */ /* 0x010fc60003f66270 */
[----:B--2---:R-:W-:Y:S01]  /*27370*/  IMAD R3, R3, UR13, RZ ;  /* 0x0000000d03037c24 */ /* 0x004fe2000f8e02ff */
[----:B------:R-:W-:Y:S01]  /*27380*/  ISETP.GT.U32.AND P4, PT, R15, R71, PT ;  /* 0x000000470f00720c */ /* 0x000fe20003f84070 */
[--C-:B------:R-:W-:Y:S01]  /*27390*/  @!P6 IMAD.IADD R70, R70, 0x1, -R15.reuse ;  /* 0x000000014646e824 */ /* 0x100fe200078e0a0f */
[----:B------:R-:W2:Y:S01]  /*273a0*/  LDCU UR13, c[0x0][0x3b0] ;  /* 0x00007600ff0d77ac */ /* 0x000ea20008000800 */
[----:B------:R-:W-:Y:S01]  /*273b0*/  @!P5 IMAD.IADD R2, R2, 0x1, -R15 ;  /* 0x000000010202d824 */ /* 0x000fe200078e0a0f */
[----:B0-----:R-:W-:Y:S02]  /*273c0*/  SHF.R.S32.HI R5, RZ, 0x1f, R3 ;  /* 0x0000001fff057819 */ /* 0x001fe40000011403 */
[----:B---3--:R-:W-:Y:S01]  /*273d0*/  ISETP.GE.AND P6, PT, R0, RZ, PT ;  /* 0x000000ff0000720c */ /* 0x008fe20003fc6270 */
[----:B------:R0:W-:Y:S04]  /*273e0*/  STL [R1+0x1a20], R77 ;  /* 0x001a204d01007387 */ /* 0x0001e80000100800 */
[----:B0-----:R-:W3:Y:S04]  /*273f0*/  LDL.LU R77, [R1+0x2818] ;  /* 0x00281800014d7983 */ /* 0x001ee80000300800 */
[----:B------:R-:W4:Y:S04]  /*27400*/  LDL.LU R78, [R1+0x2814] ;  /* 0x00281400014e7983 */ /* 0x000f280000300800 */
[----:B------:R-:W2:Y:S04]  /*27410*/  LDL R76, [R1+0x2354] ;  /* 0x00235400014c7983 */ /* 0x000ea80000100800 */
[----:B------:R-:W4:Y:S04]  /*27420*/  LDL.LU R0, [R1+0x338] ;  /* 0x0003380001007983 */ /* 0x000f280000300800 */
[----:B------:R0:W-:Y:S01]  /*27430*/  STL [R1+0x1a1c], R6 ;  /* 0x001a1c0601007387 */ /* 0x0001e20000100800 */
[----:B------:R-:W-:-:S02]  /*27440*/  PRMT R69, RZ, 0x7610, R69 ;  /* 0x00007610ff457816 */ /* 0x000fc40000000045 */
[----:B0-----:R-:W-:-:S05]  /*27450*/  IADD3 R6, P5, PT, R3, R13, RZ ;  /* 0x0000000d03067210 */ /* 0x001fca0007fbe0ff */
[----:B------:R-:W-:-:S04]  /*27460*/  IMAD.X R5, R5, 0x1, R12, P5 ;  /* 0x0000000105057824 */ /* 0x000fc800028e060c */
[----:B------:R-:W-:-:S05]  /*27470*/  @P0 IMAD.MOV.U32 R7, RZ, RZ, R5 ;  /* 0x000000ffff070224 */ /* 0x000fca00078e0005 */
[----:B------:R0:W4:Y:S01]  /*27480*/  @P0 LDG.E.U8 R69, desc[UR20][R6.64] ;  /* 0x0000001406450981 */ /* 0x000122000c1e1100 */
[----:B------:R-:W-:Y:S02]  /*27490*/  @!P4 IMAD.IADD R71, R71, 0x1, -R15 ;  /* 0x000000014747c824 */ /* 0x000fe400078e0a0f */
[----:B------:R-:W-:Y:S02]  /*274a0*/  IMAD.MOV.U32 R4, RZ, RZ, R70 ;  /* 0x000000ffff047224 */ /* 0x000fe400078e0046 */
[----:B------:R-:W-:Y:S01]  /*274b0*/  IMAD.MOV.U32 R3, RZ, RZ, R71 ;  /* 0x000000ffff037224 */ /* 0x000fe200078e0047 */
[C---:B------:R-:W-:Y:S01]  /*274c0*/  ISETP.GT.U32.AND P5, PT, R15.reuse, R75, PT ;  /* 0x0000004b0f00720c */ /* 0x040fe20003fa4070 */
[----:B------:R-:W-:Y:S01]  /*274d0*/  @!P3 IMAD.MOV R4, RZ, RZ, -R4 ;  /* 0x000000ffff04b224 */ /* 0x000fe200078e0a04 */
[C---:B------:R-:W-:Y:S01]  /*274e0*/  ISETP.GT.U32.AND P4, PT, R15.reuse, R73, PT ;  /* 0x000000490f00720c */ /* 0x040fe20003f84070 */
[----:B------:R-:W-:Y:S01]  /*274f0*/  @!P6 IMAD.MOV R3, RZ, RZ, -R3 ;  /* 0x000000ffff03e224 */ /* 0x000fe200078e0a03 */
[----:B------:R-:W-:-:S02]  /*27500*/  ISETP.GT.U32.AND P6, PT, R15, R2, PT ;  /* 0x000000020f00720c */ /* 0x000fc40003fc4070 */
[C---:B------:R-:W-:Y:S01]  /*27510*/  SEL R4, R14.reuse, R4, !P1 ;  /* 0x000000040e047207 */ /* 0x040fe20004800000 */
[----:B------:R-:W-:Y:S01]  /*27520*/  STL [R1+0x1518], R6 ;  /* 0x0015180601007387 */ /* 0x000fe20000100800 */
[----:B------:R-:W-:Y:S01]  /*27530*/  SEL R3, R14, R3, !P1 ;  /* 0x000000030e037207 */ /* 0x000fe20004800000 */
[----:B0-----:R-:W-:Y:S02]  /*27540*/  IMAD.MOV.U32 R7, RZ, RZ, R2 ;  /* 0x000000ffff077224 */ /* 0x001fe400078e0002 */
[----:B------:R1:W-:Y:S01]  /*27550*/  STL [R1+0x1514], R5 ;  /* 0x0015140501007387 */ /* 0x0003e20000100800 */
[----:B------:R-:W-:Y:S01]  /*27560*/  IMAD R4, R4, UR6, RZ ;  /* 0x0000000604047c24 */ /* 0x000fe2000f8e02ff */
[----:B------:R-:W0:Y:S02]  /*27570*/  LDCU UR6, c[0x0][0x3b0] ;  /* 0x00007600ff0677ac */ /* 0x000e240008000800 */
[----:B------:R-:W4:Y:S01]  /*27580*/  LDL R70, [R1+0x2388] ;  /* 0x0023880001467983 */ /* 0x000f220000100800 */
[----:B------:R-:W-:-:S03]  /*27590*/  @!P5 IMAD.IADD R75, R75, 0x1, -R15 ;  /* 0x000000014b4bd824 */ /* 0x000fc600078e0a0f */
[----:B------:R-:W4:Y:S01]  /*275a0*/  LDL R2, [R1+0x2394] ;  /* 0x0023940001027983 */ /* 0x000f220000100800 */
[----:B-1----:R-:W-:Y:S01]  /*275b0*/  IMAD R5, R3, UR5, RZ ;  /* 0x0000000503057c24 */ /* 0x002fe2000f8e02ff */
[----:B------:R-:W1:Y:S02]  /*275c0*/  LDCU UR5, c[0x0][0x3b0] ;  /* 0x00007600ff0577ac */ /* 0x000e640008000800 */
[----:B------:R-:W4:Y:S01]  /*275d0*/  LDL.LU R71, [R1+0x334] ;  /* 0x0003340001477983 */ /* 0x000f220000300800 */
[--C-:B------:R-:W-:Y:S02]  /*275e0*/  @!P4 IMAD.IADD R73, R73, 0x1, -R15.reuse ;  /* 0x000000014949c824 */ /* 0x100fe400078e0a0f */
[----:B------:R-:W-:Y:S01]  /*275f0*/  @!P6 IMAD.IADD R7, R7, 0x1, -R15 ;  /* 0x000000010707e824 */ /* 0x000fe200078e0a0f */
[----:B------:R-:W-:-:S03]  /*27600*/  IADD3 R6, P4, PT, R5, R13, RZ ;  /* 0x0000000d05067210 */ /* 0x000fc60007f9e0ff */
[----:B------:R-:W-:Y:S01]  /*27610*/  IMAD.MOV.U32 R3, RZ, RZ, R7 ;  /* 0x000000ffff037224 */ /* 0x000fe200078e0007 */
[----:B------:R-:W-:Y:S02]  /*27620*/  LEA.HI.X.SX32 R7, R5, R12, 0x1, P4 ;  /* 0x0000000c05077211 */ /* 0x000fe400020f0eff */
[----:B--2---:R-:W-:Y:S02]  /*27630*/  ISETP.GE.AND P3, PT, R76, RZ, PT ;  /* 0x000000ff4c00720c */ /* 0x004fe40003f66270 */
[----:B------:R-:W2:Y:S01]  /*27640*/  LDL.LU R76, [R1+0x330] ;  /* 0x00033000014c7983 */ /* 0x000ea20000300800 */
[----:B---3--:R-:W-:Y:S02]  /*27650*/  PRMT R77, RZ, 0x7610, R77 ;  /* 0x00007610ff4d7816 */ /* 0x008fe4000000004d */
[----:B----4-:R-:W-:Y:S01]  /*27660*/  PRMT R78, RZ, 0x7610, R78 ;  /* 0x00007610ff4e7816 */ /* 0x010fe2000000004e */
[----:B------:R3:W-:Y:S02]  /*27670*/  STL [R1+0x1a18], R69 ;  /* 0x001a184501007387 */ /* 0x0007e40000100800 */
[----:B---3--:R-:W-:-:S04]  /*27680*/  IADD3 R69, P5, PT, R4, R13, RZ ;  /* 0x0000000d04457210 */ /* 0x008fc80007fbe0ff */
[----:B------:R-:W-:Y:S01]  /*27690*/  LEA.HI.X.SX32 R4, R4, R12, 0x1, P5 ;  /* 0x0000000c04047211 */ /* 0x000fe200028f0eff */
[----:B------:R-:W-:Y:S04]  /*276a0*/  STL [R1+0xac0], R69 ;  /* 0x000ac04501007387 */ /* 0x000fe80000100800 */
[----:B------:R-:W-:Y:S01]  /*276b0*/  STL [R1+0xab8], R6 ;  /* 0x000ab80601007387 */ /* 0x000fe20000100800 */
[----:B------:R-:W-:-:S03]  /*276c0*/  @P0 IMAD.MOV.U32 R5, RZ, RZ, R4 ;  /* 0x000000ffff050224 */ /* 0x000fc600078e0004 */
[----:B------:R3:W-:Y:S04]  /*276d0*/  STL [R1+0xabc], R4 ;  /* 0x000abc0401007387 */ /* 0x0007e80000100800 */
[----:B------:R4:W-:Y:S01]  /*276e0*/  STL [R1+0xab4], R7 ;  /* 0x000ab40701007387 */ /* 0x0009e20000100800 */
[----:B---3--:R-:W-:-:S03]  /*276f0*/  @P0 IMAD.MOV.U32 R4, RZ, RZ, R69 ;  /* 0x000000ffff040224 */ /* 0x008fc600078e0045 */
[----:B------:R-:W3:Y:S04]  /*27700*/  LDL.LU R69, [R1+0x2810] ;  /* 0x0028100001457983 */ /* 0x000ee80000300800 */
[----:B------:R0:W2:Y:S02]  /*27710*/  @P0 LDG.E.U8 R77, desc[UR20][R4.64] ;  /* 0x00000014044d0981 */ /* 0x0000a4000c1e1100 */
[----:B0-----:R-:W-:Y:S02]  /*27720*/  @P0 IMAD.MOV.U32 R4, RZ, RZ, R6 ;  /* 0x000000ffff040224 */ /* 0x001fe400078e0006 */
[----:B------:R-:W-:-:S05]  /*27730*/  @P0 IMAD.MOV.U32 R5, RZ, RZ, R7 ;  /* 0x000000ffff050224 */ /* 0x000fca00078e0007 */
[----:B------:R0:W2:Y:S01]  /*27740*/  @P0 LDG.E.U8 R78, desc[UR20][R4.64] ;  /* 0x00000014044e0981 */ /* 0x0000a2000c1e1100 */
[----:B------:R-:W-:Y:S01]  /*27750*/  @!P3 IMAD.MOV R3, RZ, RZ, -R3 ;  /* 0x000000ffff03b224 */ /* 0x000fe200078e0a03 */
[----:B------:R-:W-:-:S04]  /*27760*/  ISETP.GT.U32.AND P5, PT, R15, R0, PT ;  /* 0x000000000f00720c */ /* 0x000fc80003fa4070 */
[----:B------:R-:W-:-:S05]  /*27770*/  SEL R3, R14, R3, !P1 ;  /* 0x000000030e037207 */ /* 0x000fca0004800000 */
[----:B------:R-:W-:Y:S01]  /*27780*/  IMAD R3, R3, UR13, RZ ;  /* 0x0000000d03037c24 */ /* 0x000fe2000f8e02ff */
[----:B---3--:R-:W-:-:S03]  /*27790*/  PRMT R69, RZ, 0x7610, R69 ;  /* 0x00007610ff457816 */ /* 0x008fc60000000045 */
[----:B------:R-:W-:Y:S01]  /*277a0*/  @!P5 IMAD.IADD R0, R0, 0x1, -R15 ;  /* 0x000000010000d824 */ /* 0x000fe200078e0a0f */
[----:B0-----:R-:W-:Y:S01]  /*277b0*/  SHF.R.S32.HI R5, RZ, 0x1f, R3 ;  /* 0x0000001fff057819 */ /* 0x001fe20000011403 */
[----:B------:R-:W0:Y:S01]  /*277c0*/  LDCU UR13, c[0x0][0x3b0] ;  /* 0x00007600ff0d77ac */ /* 0x000e220008000800 */
[----:B------:R-:W-:-:S05]  /*277d0*/  IADD3 R6, P5, PT, R3, R13, RZ ;  /* 0x0000000d03067210 */ /* 0x000fca0007fbe0ff */
[----:B------:R-:W-:-:S04]  /*277e0*/  IMAD.X R5, R5, 0x1, R12, P5 ;  /* 0x0000000105057824 */ /* 0x000fc800028e060c */
[----:B----4-:R-:W-:Y:S01]  /*277f0*/  @P0 IMAD.MOV.U32 R7, RZ, RZ, R5 ;  /* 0x000000ffff070224 */ /* 0x010fe200078e0005 */
[----:B--2---:R2:W-:Y:S04]  /*27800*/  STL [R1+0x1a14], R77 ;  /* 0x001a144d01007387 */ /* 0x0045e80000100800 */
[----:B------:R-:W3:Y:S04]  /*27810*/  @P0 LDG.E.U8 R69, desc[UR20][R6.64] ;  /* 0x0000001406450981 */ /* 0x000ee8000c1e1100 */
[----:B--2---:R-:W2:Y:S04]  /*27820*/  LDL.LU R77, [R1+0x280c] ;  /* 0x00280c00014d7983 */ /* 0x004ea80000300800 */
[----:B------:R4:W-:Y:S04]  /*27830*/  STL [R1+0x1a10], R78 ;  /* 0x001a104e01007387 */ /* 0x0009e80000100800 */
[----:B----4-:R-:W4:Y:S01]  /*27840*/  LDL R78, [R1+0x23a4] ;  /* 0x0023a400014e7983 */ /* 0x010f220000100800 */
[----:B------:R-:W-:-:S02]  /*27850*/  ISETP.GT.U32.AND P6, PT, R15, R73, PT ;  /* 0x000000490f00720c */ /* 0x000fc40003fc4070 */
[----:B------:R-:W-:Y:S02]  /*27860*/  ISETP.GT.U32.AND P4, PT, R15, R75, PT ;  /* 0x0000004b0f00720c */ /* 0x000fe40003f84070 */
[----:B------:R-:W-:-:S09]  /*27870*/  ISETP.GE.AND P3, PT, R70, RZ, PT ;  /* 0x000000ff4600720c */ /* 0x000fd20003f66270 */
[--C-:B------:R-:W-:Y:S01]  /*27880*/  @!P6 IMAD.IADD R73, R73, 0x1, -R15.reuse ;  /* 0x000000014949e824 */ /* 0x100fe200078e0a0f */
[----:B------:R-:W-:Y:S01]  /*27890*/  ISETP.GE.AND P6, PT, R2, RZ, PT ;  /* 0x000000ff0200720c */ /* 0x000fe20003fc6270 */
[----:B------:R-:W-:Y:S01]  /*278a0*/  @!P4 IMAD.IADD R75, R75, 0x1, -R15 ;  /* 0x000000014b4bc824 */ /* 0x000fe200078e0a0f */
[C---:B------:R-:W-:Y:S01]  /*278b0*/  ISETP.GT.U32.AND P5, PT, R15.reuse, R76, PT ;  /* 0x0000004c0f00720c */ /* 0x040fe20003fa4070 */
[----:B------:R-:W-:Y:S01]  /*278c0*/  IMAD.MOV.U32 R4, RZ, RZ, R73 ;  /* 0x000000ffff047224 */ /* 0x000fe200078e0049 */
[----:B------:R-:W3:Y:S01]  /*278d0*/  LDL.LU R2, [R1+0x33c] ;  /* 0x00033c0001027983 */ /* 0x000ee20000300800 */
[----:B------:R-:W-:Y:S02]  /*278e0*/  IMAD.MOV.U32 R3, RZ, RZ, R75 ;  /* 0x000000ffff037224 */ /* 0x000fe400078e004b */
[----:B------:R-:W-:Y:S01]  /*278f0*/  @!P3 IMAD.MOV R4, RZ, RZ, -R4 ;  /* 0x000000ffff04b224 */ /* 0x000fe200078e0a04 */
[----:B------:R-:W-:-:S05]  /*27900*/  ISETP.GT.U32.AND P4, PT, R15, R71, PT ;  /* 0x000000470f00720c */ /* 0x000fca0003f84070 */
[----:B------:R-:W-:Y:S01]  /*27910*/  @!P6 IMAD.MOV R3, RZ, RZ, -R3 ;  /* 0x000000ffff03e224 */ /* 0x000fe200078e0a03 */
[----:B------:R-:W-:Y:S02]  /*27920*/  ISETP.GT.U32.AND P6, PT, R15, R0, PT ;  /* 0x000000000f00720c */ /* 0x000fe40003fc4070 */
[C---:B------:R-:W-:Y:S01]  /*27930*/  SEL R4, R14.reuse, R4, !P1 ;  /* 0x000000040e047207 */ /* 0x040fe20004800000 */
[----:B------:R-:W-:Y:S01]  /*27940*/  STL [R1+0x1520], R6 ;  /* 0x0015200601007387 */ /* 0x000fe20000100800 */
[----:B------:R-:W-:-:S03]  /*27950*/  SEL R3, R14, R3, !P1 ;  /* 0x000000030e037207 */ /* 0x000fc60004800000 */
[----:B------:R1:W-:Y:S01]  /*27960*/  STL [R1+0x151c], R5 ;  /* 0x00151c0501007387 */ /* 0x0003e20000100800 */
[----:B------:R-:W-:Y:S01]  /*27970*/  IMAD R4, R4, UR6, RZ ;  /* 0x0000000604047c24 */ /* 0x000fe2000f8e02ff */
[----:B------:R-:W0:Y:S02]  /*27980*/  LDCU UR6, c[0x0][0x3b0] ;  /* 0x00007600ff0677ac */ /* 0x000e240008000800 */
[----:B------:R-:W3:Y:S01]  /*27990*/  LDL R7, [R1+0x236c] ;  /* 0x00236c0001077983 */ /* 0x000ee20000100800 */
[----:B------:R-:W-:-:S03]  /*279a0*/  @!P5 IMAD.IADD R76, R76, 0x1, -R15 ;  /* 0x000000014c4cd824 */ /* 0x000fc600078e0a0f */
[----:B------:R-:W3:Y:S01]  /*279b0*/  LDL R70, [R1+0x237c] ;  /* 0x00237c0001467983 */ /* 0x000ee20000100800 */
[----:B-1----:R-:W-:Y:S02]  /*279c0*/  IMAD R5, R3, UR5, RZ ;  /* 0x0000000503057c24 */ /* 0x002fe4000f8e02ff */
[--C-:B------:R-:W-:Y:S01]  /*279d0*/  @!P4 IMAD.IADD R71, R71, 0x1, -R15.reuse ;  /* 0x000000014747c824 */ /* 0x100fe200078e0a0f */
[----:B------:R-:W3:Y:S01]  /*279e0*/  LDL.LU R73, [R1+0x348] ;  /* 0x0003480001497983 */ /* 0x000ee20000300800 */
[----:B------:R-:W-:Y:S01]  /*279f0*/  @!P6 IMAD.IADD R0, R0, 0x1, -R15 ;  /* 0x000000010000e824 */ /* 0x000fe200078e0a0f */
[----:B--2---:R-:W-:Y:S02]  /*27a00*/  PRMT R77, RZ, 0x7610, R77 ;  /* 0x00007610ff4d7816 */ /* 0x004fe4000000004d */
[----:B------:R-:W2:Y:S01]  /*27a10*/  LDL.LU R75, [R1+0x344] ;  /* 0x00034400014b7983 */ /* 0x000ea20000300800 */
[----:B----4-:R-:W-:-:S03]  /*27a20*/  ISETP.GE.AND P3, PT, R78, RZ, PT ;  /* 0x000000ff4e00720c */ /* 0x010fc60003f66270 */
[----:B---3--:R1:W-:Y:S01]  /*27a30*/  STL [R1+0x1a0c], R69 ;  /* 0x001a0c4501007387 */ /* 0x0083e20000100800 */
[-C--:B------:R-:W-:Y:S01]  /*27a40*/  IADD3 R78, P4, PT, R5, R13.reuse, RZ ;  /* 0x0000000d054e7210 */ /* 0x080fe20007f9e0ff */
[----:B------:R-:W-:Y:S01]  /*27a50*/  IMAD.MOV.U32 R3, RZ, RZ, R0 ;  /* 0x000000ffff037224 */ /* 0x000fe200078e0000 */
[----:B------:R-:W-:Y:S01]  /*27a60*/  PRMT R6, RZ, 0x7610, R6 ;  /* 0x00007610ff067816 */ /* 0x000fe20000000006 */
[----:B------:R-:W3:Y:S01]  /*27a70*/  LDCU UR5, c[0x0][0x3b0] ;  /* 0x00007600ff0577ac */ /* 0x000ee20008000800 */
[----:B-1----:R-:W-:-:S04]  /*27a80*/  IADD3 R69, P5, PT, R4, R13, RZ ;  /* 0x0000000d04457210 */ /* 0x002fc80007fbe0ff */
[-C--:B------:R-:W-:Y:S01]  /*27a90*/  LEA.HI.X.SX32 R4, R4, R12.reuse, 0x1, P5 ;  /* 0x0000000c04047211 */ /* 0x080fe200028f0eff */
[----:B------:R-:W-:Y:S01]  /*27aa0*/  STL [R1+0xab0], R69 ;  /* 0x000ab04501007387 */ /* 0x000fe20000100800 */
[----:B------:R-:W-:-:S03]  /*27ab0*/  LEA.HI.X.SX32 R0, R5, R12, 0x1, P4 ;  /* 0x0000000c05007211 */ /* 0x000fc600020f0eff */
[----:B------:R-:W-:Y:S01]  /*27ac0*/  STL [R1+0xaa8], R78 ;  /* 0x000aa84e01007387 */ /* 0x000fe20000100800 */
[----:B------:R-:W-:-:S03]  /*27ad0*/  @P0 IMAD.MOV.U32 R5, RZ, RZ, R4 ;  /* 0x000000ffff050224 */ /* 0x000fc600078e0004 */
[----:B------:R1:W-:Y:S02]  /*27ae0*/  STL [R1+0xaac], R4 ;  /* 0x000aac0401007387 */ /* 0x0003e40000100800 */
[----:B-1----:R-:W-:-:S05]  /*27af0*/  @P0 IMAD.MOV.U32 R4, RZ, RZ, R69 ;  /* 0x000000ffff040224 */ /* 0x002fca00078e0045 */
[----:B------:R1:W4:Y:S02]  /*27b00*/  @P0 LDG.E.U8 R77, desc[UR20][R4.64] ;  /* 0x00000014044d0981 */ /* 0x000324000c1e1100 */
[----:B-1----:R-:W-:Y:S02]  /*27b10*/  @P0 IMAD.MOV.U32 R4, RZ, RZ, R78 ;  /* 0x000000ffff040224 */ /* 0x002fe400078e004e */
[----:B------:R-:W-:-:S05]  /*27b20*/  @P0 IMAD.MOV.U32 R5, RZ, RZ, R0 ;  /* 0x000000ffff050224 */ /* 0x000fca00078e0000 */
[----:B------:R-:W2:Y:S04]  /*27b30*/  @P0 LDG.E.U8 R6, desc[UR20][R4.64] ;  /* 0x0000001404060981 */ /* 0x000ea8000c1e1100 */
[----:B------:R-:W-:Y:S04]  /*27b40*/  STL [R1+0xaa4], R0 ;  /* 0x000aa40001007387 */ /* 0x000fe80000100800 */
[----:B------:R-:W2:Y:S04]  /*27b50*/  LDL.LU R69, [R1+0x2808] ;  /* 0x0028080001457983 */ /* 0x000ea80000300800 */
[----:B----4-:R1:W-:Y:S04]  /*27b60*/  STL [R1+0x1a08], R77 ;  /* 0x001a084d01007387 */ /* 0x0103e80000100800 */
[----:B-1----:R-:W4:Y:S04]  /*27b70*/  LDL.LU R77, [R1+0x2804] ;  /* 0x00280400014d7983 */ /* 0x002f280000300800 */
[----:B------:R-:W3:Y:S01]  /*27b80*/  LDL.LU R0, [R1+0x2800] ;  /* 0x0028000001007983 */ /* 0x000ee20000300800 */
[----:B------:R-:W-:Y:S01]  /*27b90*/  @!P3 IMAD.MOV R3, RZ, RZ, -R3 ;  /* 0x000000ffff03b224 */ /* 0x000fe200078e0a03 */
[----:B------:R-:W-:-:S02]  /*27ba0*/  ISETP.GT.U32.AND P5, PT, R15, R2, PT ;  /* 0x000000020f00720c */ /* 0x000fc40003fa4070 */
[----:B------:R-:W4:Y:S02]  /*27bb0*/  LDL R78, [R1+0x2384] ;  /* 0x00238400014e7983 */ /* 0x000f240000100800 */
[----:B------:R-:W-:-:S05]  /*27bc0*/  SEL R3, R14, R3, !P1 ;  /* 0x000000030e037207 */ /* 0x000fca0004800000 */
[----:B0-----:R-:W-:Y:S01]  /*27bd0*/  IMAD R3, R3, UR13, RZ ;  /* 0x0000000d03037c24 */ /* 0x001fe2000f8e02ff */
[----:B--2---:R0:W-:Y:S01]  /*27be0*/  STL [R1+0x6e0], R6 ;  /* 0x0006e00601007387 */ /* 0x0041e20000100800 */
[----:B------:R-:W-:Y:S01]  /*27bf0*/  ISETP.GE.AND P3, PT, R7, RZ, PT ;  /* 0x000000ff0700720c */ /* 0x000fe20003f66270 */
[----:B------:R-:W1:Y:S01]  /*27c00*/  LDCU UR13, c[0x0][0x3b0] ;  /* 0x00007600ff0d77ac */ /* 0x000e620008000800 */
[----:B------:R-:W-:Y:S01]  /*27c10*/  @!P5 IMAD.IADD R2, R2, 0x1, -R15 ;  /* 0x000000010202d824 */ /* 0x000fe200078e0a0f */
[----:B------:R-:W-:Y:S02]  /*27c20*/  SHF.R.S32.HI R5, RZ, 0x1f, R3 ;  /* 0x0000001fff057819 */ /* 0x000fe40000011403 */
[----:B0-----:R-:W-:-:S05]  /*27c30*/  IADD3 R6, P5, PT, R3, R13, RZ ;  /* 0x0000000d03067210 */ /* 0x001fca0007fbe0ff */
[----:B------:R-:W-:-:S04]  /*27c40*/  IMAD.X R5, R5, 0x1, R12, P5 ;  /* 0x0000000105057824 */ /* 0x000fc800028e060c */
[----:B------:R-:W-:Y:S01]  /*27c50*/  @P0 IMAD.MOV.U32 R7, RZ, RZ, R5 ;  /* 0x000000ffff070224 */ /* 0x000fe200078e0005 */
[----:B------:R-:W-:Y:S02]  /*27c60*/  ISETP.GT.U32.AND P6, PT, R15, R71, PT ;  /* 0x000000470f00720c */ /* 0x000fe40003fc4070 */
[----:B---3--:R-:W-:-:S06]  /*27c70*/  PRMT R0, RZ, 0x7610, R0 ;  /* 0x00007610ff007816 */ /* 0x008fcc0000000000 */
[----:B------:R0:W2:Y:S01]  /*27c80*/  @P0 LDG.E.U8 R0, desc[UR20][R6.64] ;  /* 0x0000001406000981 */ /* 0x0000a2000c1e1100 */
[----:B------:R-:W-:-:S04]  /*27c90*/  ISETP.GT.U32.AND P4, PT, R15, R76, PT ;  /* 0x0000004c0f00720c */ /* 0x000fc80003f84070 */
[----:B------:R-:W-:Y:S01]  /*27ca0*/  @!P6 IMAD.IADD R71, R71, 0x1, -R15 ;  /* 0x000000014747e824 */ /* 0x000fe200078e0a0f */
[----:B------:R-:W-:-:S03]  /*27cb0*/  ISETP.GE.AND P6, PT, R70, RZ, PT ;  /* 0x000000ff4600720c */ /* 0x000fc60003fc6270 */
[----:B------:R-:W-:Y:S01]  /*27cc0*/  IMAD.MOV.U32 R4, RZ, RZ, R71 ;  /* 0x000000ffff047224 */ /* 0x000fe200078e0047 */
[----:B------:R-:W-:-:S04]  /*27cd0*/  ISETP.GT.U32.AND P5, PT, R15, R75, PT ;  /* 0x0000004b0f00720c */ /* 0x000fc80003fa4070 */
[----:B------:R-:W-:Y:S02]  /*27ce0*/  @!P4 IMAD.IADD R76, R76, 0x1, -R15 ;  /* 0x000000014c4cc824 */ /* 0x000fe400078e0a0f */
[----:B------:R-:W-:Y:S02]  /*27cf0*/  @!P3 IMAD.MOV R4, RZ, RZ, -R4 ;  /* 0x000000ffff04b224 */ /* 0x000fe400078e0a04 */
[----:B------:R-:W-:Y:S01]  /*27d00*/  IMAD.MOV.U32 R3, RZ, RZ, R76 ;  /* 0x000000ffff037224 */ /* 0x000fe200078e004c */
[----:B------:R-:W-:-:S03]  /*27d10*/  ISETP.GT.U32.AND P4, PT, R15, R73, PT ;  /* 0x000000490f00720c */ /* 0x000fc60003f84070 */
[----:B------:R-:W-:Y:S01]  /*27d20*/  @!P6 IMAD.MOV R3, RZ, RZ, -R3 ;  /* 0x000000ffff03e224 */ /* 0x000fe200078e0a03 */
[----:B------:R-:W-:Y:S02]  /*27d30*/  ISETP.GT.U32.AND P6, PT, R15, R2, PT ;  /* 0x000000020f00720c */ /* 0x000fe40003fc4070 */
[C---:B------:R-:W-:Y:S02]  /*27d40*/  SEL R4, R14.reuse, R4, !P1 ;  /* 0x000000040e047207 */ /* 0x040fe40004800000 */
[----:B------:R-:W-:Y:S01]  /*27d50*/  SEL R3, R14, R3, !P1 ;  /* 0x000000030e037207 */ /* 0x000fe20004800000 */
[----:B------:R-:W-:Y:S02]  /*27d60*/  STL [R1+0x1528], R6 ;  /* 0x0015280601007387 */ /* 0x000fe40000100800 */
[----:B------:R-:W-:Y:S02]  /*27d70*/  IMAD R4, R4, UR6, RZ ;  /* 0x0000000604047c24 */ /* 0x000fe4000f8e02ff */
[--C-:B------:R-:W-:Y:S01]  /*27d80*/  @!P5 IMAD.IADD R75, R75, 0x1, -R15.reuse ;  /* 0x000000014b4bd824 */ /* 0x100fe200078e0a0f */
[----:B------:R3:W-:Y:S01]  /*27d90*/  STL [R1+0x1524], R5 ;  /* 0x0015240501007387 */ /* 0x0007e20000100800 */
[--C-:B------:R-:W-:Y:S01]  /*27da0*/  @!P4 IMAD.IADD R73, R73, 0x1, -R15.reuse ;  /* 0x000000014949c824 */ /* 0x100fe200078e0a0f */
[-C--:B------:R-:W-:Y:S01]  /*27db0*/  IADD3 R70, P5, PT, R4, R13.reuse, RZ ;  /* 0x0000000d04467210 */ /* 0x080fe20007fbe0ff */
[----:B------:R-:W-:Y:S01]  /*27dc0*/  @!P6 IMAD.IADD R2, R2, 0x1, -R15 ;  /* 0x000000010202e824 */ /* 0x000fe200078e0a0f */
[----:B------:R-:W2:Y:S01]  /*27dd0*/  LDL R7, [R1+0x239c] ;  /* 0x00239c0001077983 */ /* 0x000ea20000100800 */
[----:B----4-:R-:W-:Y:S01]  /*27de0*/  ISETP.GE.AND P3, PT, R78, RZ, PT ;  /* 0x000000ff4e00720c */ /* 0x010fe20003f66270 */
[----:B------:R-:W4:Y:S01]  /*27df0*/  LDCU UR6, c[0x0][0x3b0] ;  /* 0x00007600ff0677ac */ /* 0x000f220008000800 */
[----:B---3--:R-:W-:Y:S01]  /*27e00*/  IMAD R5, R3, UR5, RZ ;  /* 0x0000000503057c24 */ /* 0x008fe2000f8e02ff */
[----:B------:R-:W-:Y:S01]  /*27e10*/  LEA.HI.X.SX32 R4, R4, R12, 0x1, P5 ;  /* 0x0000000c04047211 */ /* 0x000fe200028f0eff */
[----:B------:R-:W-:Y:S01]  /*27e20*/  IMAD.MOV.U32 R3, RZ, RZ, R2 ;  /* 0x000000ffff037224 */ /* 0x000fe200078e0002 */
[----:B------:R-:W-:Y:S01]  /*27e30*/  PRMT R77, RZ, 0x7610, R77 ;  /* 0x00007610ff4d7816 */ /* 0x000fe2000000004d */
[----:B------:R-:W3:Y:S01]  /*27e40*/  LDCU UR5, c[0x0][0x3b0] ;  /* 0x00007600ff0577ac */ /* 0x000ee20008000800 */
[----:B------:R-:W-:-:S04]  /*27e50*/  IADD3 R71, P4, PT, R5, R13, RZ ;  /* 0x0000000d05477210 */ /* 0x000fc80007f9e0ff */
[----:B------:R-:W-:Y:S01]  /*27e60*/  LEA.HI.X.SX32 R2, R5, R12, 0x1, P4 ;  /* 0x0000000c05027211 */ /* 0x000fe200020f0eff */
[----:B------:R-:W-:Y:S01]  /*27e70*/  @P0 IMAD.MOV.U32 R5, RZ, RZ, R4 ;  /* 0x000000ffff050224 */ /* 0x000fe200078e0004 */
[----:B0-----:R-:W-:Y:S01]  /*27e80*/  PRMT R6, RZ, 0x7610, R6 ;  /* 0x00007610ff067816 */ /* 0x001fe20000000006 */
[----:B--2---:R0:W-:Y:S04]  /*27e90*/  STL [R1+0x1a04], R0 ;  /* 0x001a040001007387 */ /* 0x0041e80000100800 */
[----:B0-----:R-:W2:Y:S04]  /*27ea0*/  LDL R0, [R1+0x23ac] ;  /* 0x0023ac0001007983 */ /* 0x001ea80000100800 */
        /* <DEDUP_REMOVED lines=9> */
[----:B------:R0:W4:Y:S04]  /*27f40*/  @P0 LDG.E.U8 R6, desc[UR20][R4.64] ;  /* 0x0000001404060981 */ /* 0x000128000c1e1100 */
[----:B------:R-:W-:Y:S04]  /*27f50*/  STL [R1+0xa94], R2 ;  /* 0x000a940201007387 */ /* 0x000fe80000100800 */
[----:B------:R-:W4:Y:S01]  /*27f60*/  LDL.LU R70, [R1+0x27fc] ;  /* 0x0027fc0001467983 */ /* 0x000f220000300800 */
[C---:B------:R-:W-:Y:S01]  /*27f70*/  ISETP.GT.U32.AND P6, PT, R15.reuse, R73, PT ;  /* 0x000000490f00720c */ /* 0x040fe20003fc4070 */
[----:B------:R-:W-:Y:S01]  /*27f80*/  @!P3 IMAD.MOV R3, RZ, RZ, -R3 ;  /* 0x000000ffff03b224 */ /* 0x000fe200078e0a03 */
[----:B------:R-:W-:-:S04]  /*27f90*/  ISETP.GT.U32.AND P5, PT, R15, R16, PT ;  /* 0x000000100f00720c */ /* 0x000fc80003fa4070 */
[----:B------:R-:W-:-:S05]  /*27fa0*/  SEL R3, R14, R3, !P1 ;  /* 0x000000030e037207 */ /* 0x000fca0004800000 */
[----:B-1----:R-:W-:Y:S02]  /*27fb0*/  IMAD R3, R3, UR13, RZ ;  /* 0x0000000d03037c24 */ /* 0x002fe4000f8e02ff */
[--C-:B------:R-:W-:Y:S01]  /*27fc0*/  @!P6 IMAD.IADD R73, R73, 0x1, -R15.reuse ;  /* 0x000000014949e824 */ /* 0x100fe200078e0a0f */
[----:B------:R-:W-:Y:S01]  /*27fd0*/  ISETP.GE.AND P3, PT, R7, RZ, PT ;  /* 0x000000ff0700720c */ /* 0x000fe20003f66270 */
[----:B------:R-:W-:Y:S01]  /*27fe0*/  @!P5 IMAD.IADD R16, R16, 0x1, -R15 ;  /* 0x000000011010d824 */ /* 0x000fe200078e0a0f */
[----:B0-----:R-:W-:Y:S01]  /*27ff0*/  SHF.R.S32.HI R5, RZ, 0x1f, R3 ;  /* 0x0000001fff057819 */ /* 0x001fe20000011403 */
[----:B------:R-:W0:Y:S01]  /*28000*/  LDCU UR13, c[0x0][0x3b0] ;  /* 0x00007600ff0d77ac */ /* 0x000e220008000800 */
[----:B--2---:R-:W-:Y:S01]  /*28010*/  ISETP.GE.AND P6, PT, R0, RZ, PT ;  /* 0x000000ff0000720c */ /* 0x004fe20003fc6270 */
[----:B---3--:R1:W-:Y:S04]  /*28020*/  STL [R1+0x1a00], R77 ;  /* 0x001a004d01007387 */ /* 0x0083e80000100800 */
[----:B-1----:R-:W2:Y:S04]  /*28030*/  LDL.LU R77, [R1+0x27f8] ;  /* 0x0027f800014d7983 */ /* 0x002ea80000300800 */
[----:B------:R-:W3:Y:S04]  /*28040*/  LDL.LU R2, [R1+0x27f4] ;  /* 0x0027f40001027983 */ /* 0x000ee80000300800 */
[----:B------:R-:W2:Y:S04]  /*28050*/  LDL R71, [R1+0x2378] ;  /* 0x0023780001477983 */ /* 0x000ea80000100800 */
[----:B------:R-:W3:Y:S04]  /*28060*/  LDL.LU R0, [R1+0x358] ;  /* 0x0003580001007983 */ /* 0x000ee80000300800 */
[----:B----4-:R1:W-:Y:S01]  /*28070*/  STL [R1+0x19fc], R6 ;  /* 0x0019fc0601007387 */ /* 0x0103e20000100800 */
[----:B------:R-:W-:-:S02]  /*28080*/  PRMT R70, RZ, 0x7610, R70 ;  /* 0x00007610ff467816 */ /* 0x000fc40000000046 */
[----:B-1----:R-:W-:-:S05]  /*28090*/  IADD3 R6, P5, PT, R3, R13, RZ ;  /* 0x0000000d03067210 */ /* 0x002fca0007fbe0ff */
[----:B------:R-:W-:-:S04]  /*280a0*/  IMAD.X R5, R5, 0x1, R12, P5 ;  /* 0x0000000105057824 */ /* 0x000fc800028e060c */
[----:B------:R-:W-:-:S05]  /*280b0*/  @P0 IMAD.MOV.U32 R7, RZ, RZ, R5 ;  /* 0x000000ffff070224 */ /* 0x000fca00078e0005 */
[----:B------:R1:W4:Y:S01]  /*280c0*/  @P0 LDG.E.U8 R70, desc[UR20][R6.64] ;  /* 0x0000001406460981 */ /* 0x000322000c1e1100 */
[C---:B------:R-:W-:Y:S01]  /*280d0*/  ISETP.GT.U32.AND P4, PT, R15.reuse, R75, PT ;  /* 0x0000004b0f00720c */ /* 0x040fe20003f84070 */
[----:B------:R-:W-:Y:S01]  /*280e0*/  IMAD.MOV.U32 R4, RZ, RZ, R73 ;  /* 0x000000ffff047224 */ /* 0x000fe200078e0049 */
[----:B------:R-:W-:-:S03]  /*280f0*/  ISETP.GT.U32.AND P5, PT, R15, R78, PT ;  /* 0x0000004e0f00720c */ /* 0x000fc60003fa4070 */
[----:B------:R-:W-:-:S08]  /*28100*/  @!P3 IMAD.MOV R4, RZ, RZ, -R4 ;  /* 0x000000ffff04b224 */ /* 0x000fd000078e0a04 */
[----:B------:R-:W-:-:S04]  /*28110*/  @!P4 IMAD.IADD R75, R75, 0x1, -R15 ;  /* 0x000000014b4bc824 */ /* 0x000fc800078e0a0f */
[----:B------:R-:W-:Y:S01]  /*28120*/  IMAD.MOV.U32 R3, RZ, RZ, R75 ;  /* 0x000000ffff037224 */ /* 0x000fe200078e004b */
[----:B------:R-:W-:-:S03]  /*28130*/  ISETP.GT.U32.AND P4, PT, R15, R76, PT ;  /* 0x0000004c0f00720c */ /* 0x000fc60003f84070 */
[----:B------:R-:W-:Y:S01]  /*28140*/  @!P6 IMAD.MOV R3, RZ, RZ, -R3 ;  /* 0x000000ffff03e224 */ /* 0x000fe200078e0a03 */
[----:B------:R-:W-:Y:S02]  /*28150*/  ISETP.GT.U32.AND P6, PT, R15, R16, PT ;  /* 0x000000100f00720c */ /* 0x000fe40003fc4070 */
[C---:B------:R-:W-:Y:S02]  /*28160*/  SEL R4, R14.reuse, R4, !P1 ;  /* 0x000000040e047207 */ /* 0x040fe40004800000 */
[----:B------:R-:W-:Y:S01]  /*28170*/  SEL R3, R14, R3, !P1 ;  /* 0x000000030e037207 */ /* 0x000fe20004800000 */
[----:B------:R-:W-:Y:S02]  /*28180*/  STL [R1+0x1530], R6 ;  /* 0x0015300601007387 */ /* 0x000fe40000100800 */
[----:B------:R-:W-:Y:S01]  /*28190*/  IMAD R4, R4, UR6, RZ ;  /* 0x0000000604047c24 */ /* 0x000fe2000f8e02ff */
[----:B------:R-:W0:Y:S01]  /*281a0*/  LDCU UR6, c[0x0][0x3b0] ;  /* 0x00007600ff0677ac */ /* 0x000e220008000800 */
[----:B------:R0:W-:Y:S01]  /*281b0*/  STL [R1+0x152c], R5 ;  /* 0x00152c0501007387 */ /* 0x0001e20000100800 */
[----:B-1----:R-:W-:-:S02]  /*281c0*/  IMAD.MOV.U32 R7, RZ, RZ, R16 ;  /* 0x000000ffff077224 */ /* 0x002fc400078e0010 */
[--C-:B------:R-:W-:Y:S01]  /*281d0*/  @!P5 IMAD.IADD R78, R78, 0x1, -R15.reuse ;  /* 0x000000014e4ed824 */ /* 0x100fe200078e0a0f */
[----:B------:R-:W4:Y:S01]  /*281e0*/  LDL R75, [R1+0x2374] ;  /* 0x00237400014b7983 */ /* 0x000f220000100800 */
[--C-:B------:R-:W-:Y:S02]  /*281f0*/  @!P4 IMAD.IADD R76, R76, 0x1, -R15.reuse ;  /* 0x000000014c4cc824 */ /* 0x100fe400078e0a0f */
[----:B0-----:R-:W-:Y:S01]  /*28200*/  IMAD R5, R3, UR5, RZ ;  /* 0x0000000503057c24 */ /* 0x001fe2000f8e02ff */
[----:B------:R-:W4:Y:S01]  /*28210*/  LDL R16, [R1+0x23a0] ;  /* 0x0023a00001107983 */ /* 0x000f220000100800 */
[----:B------:R-:W-:Y:S01]  /*28220*/  @!P6 IMAD.IADD R7, R7, 0x1, -R15 ;  /* 0x000000010707e824 */ /* 0x000fe200078e0a0f */
[----:B------:R-:W0:Y:S02]  /*28230*/  LDCU UR5, c[0x0][0x3b0] ;  /* 0x00007600ff0577ac */ /* 0x000e240008000800 */
[----:B------:R-:W-:Y:S01]  /*28240*/  IADD3 R6, P4, PT, R5, R13, RZ ;  /* 0x0000000d05067210 */ /* 0x000fe20007f9e0ff */
[----:B------:R-:W-:-:S03]  /*28250*/  IMAD.MOV.U32 R3, RZ, RZ, R7 ;  /* 0x000000ffff037224 */ /* 0x000fc600078e0007 */
[----:B------:R-:W-:Y:S02]  /*28260*/  LEA.HI.X.SX32 R7, R5, R12, 0x1, P4 ;  /* 0x0000000c05077211 */ /* 0x000fe400020f0eff */
[----:B--2---:R-:W-:Y:S02]  /*28270*/  ISETP.GE.AND P3, PT, R71, RZ, PT ;  /* 0x000000ff4700720c */ /* 0x004fe40003f66270 */
[----:B------:R-:W-:-:S04]  /*28280*/  IADD3 R71, P5, PT, R4, R13, RZ ;  /* 0x0000000d04477210 */ /* 0x000fc80007fbe0ff */
[----:B------:R-:W-:Y:S02]  /*28290*/  LEA.HI.X.SX32 R4, R4, R12, 0x1, P5 ;  /* 0x0000000c04047211 */ /* 0x000fe400028f0eff */
[----:B---3--:R-:W-:-:S03]  /*282a0*/  PRMT R2, RZ, 0x7610, R2 ;  /* 0x00007610ff027816 */ /* 0x008fc60000000002 */
[----:B------:R-:W-:Y:S01]  /*282b0*/  @P0 IMAD.MOV.U32 R5, RZ, RZ, R4 ;  /* 0x000000ffff050224 */ /* 0x000fe200078e0004 */
[----:B------:R-:W-:Y:S01]  /*282c0*/  PRMT R77, RZ, 0x7610, R77 ;  /* 0x00007610ff4d7816 */ /* 0x000fe2000000004d */
[----:B----4-:R1:W-:Y:S04]  /*282d0*/  STL [R1+0x19f8], R70 ;  /* 0x0019f84601007387 */ /* 0x0103e80000100800 */
[----:B-1----:R-:W2:Y:S04]  /*282e0*/  LDL.LU R70, [R1+0x360] ;  /* 0x0003600001467983 */ /* 0x002ea80000300800 */
[----:B------:R-:W3:Y:S04]  /*282f0*/  LDL.LU R73, [R1+0x354] ;  /* 0x0003540001497983 */ /* 0x000ee80000300800 */
[----:B------:R-:W-:Y:S04]  /*28300*/  STL [R1+0xa90], R71 ;  /* 0x000a904701007387 */ /* 0x000fe80000100800 */
[----:B------:R-:W-:Y:S04]  /*28310*/  STL [R1+0xa88], R6 ;  /* 0x000a880601007387 */ /* 0x000fe80000100800 */
[----:B------:R1:W-:Y:S02]  /*28320*/  STL [R1+0xa8c], R4 ;  /* 0x000a8c0401007387 */ /* 0x0003e40000100800 */
[----:B-1----:R-:W-:-:S02]  /*28330*/  @P0 IMAD.MOV.U32 R4, RZ, RZ, R71 ;  /* 0x000000ffff040224 */ /* 0x002fc400078e0047 */
[----:B------:R1:W-:Y:S04]  /*28340*/  STL [R1+0xa84], R7 ;  /* 0x000a840701007387 */ /* 0x0003e80000100800 */
[----:B------:R4:W2:Y:S04]  /*28350*/  @P0 LDG.E.U8 R2, desc[UR20][R4.64] ;  /* 0x0000001404020981 */ /* 0x0008a8000c1e1100 */
[----:B------:R-:W3:Y:S01]  /*28360*/  LDL.LU R71, [R1+0x27f0] ;  /* 0x0027f00001477983 */ /* 0x000ee20000300800 */
[----:B----4-:R-:W-:Y:S02]  /*28370*/  @P0 IMAD.MOV.U32 R4, RZ, RZ, R6 ;  /* 0x000000ffff040224 */ /* 0x010fe400078e0006 */
[----:B------:R-:W-:-:S05]  /*28380*/  @P0 IMAD.MOV.U32 R5, RZ, RZ, R7 ;  /* 0x000000ffff050224 */ /* 0x000fca00078e0007 */
[----:B------:R4:W3:Y:S01]  /*28390*/  @P0 LDG.E.U8 R77, desc[UR20][R4.64] ;  /* 0x00000014044d0981 */ /* 0x0008e2000c1e1100 */
[----:B------:R-:W-:Y:S01]  /*283a0*/  @!P3 IMAD.MOV R3, RZ, RZ, -R3 ;  /* 0x000000ffff03b224 */ /* 0x000fe200078e0a03 */
[----:B------:R-:W-:-:S04]  /*283b0*/  ISETP.GT.U32.AND P5, PT, R15, R0, PT ;  /* 0x000000000f00720c */ /* 0x000fc80003fa4070 */
[----:B------:R-:W-:-:S05]  /*283c0*/  SEL R3, R14, R3, !P1 ;  /* 0x000000030e037207 */ /* 0x000fca0004800000 */
[----:B------:R-:W-:Y:S01]  /*283d0*/  IMAD R3, R3, UR13, RZ ;  /* 0x0000000d03037c24 */ /* 0x000fe2000f8e02ff */
[----:B------:R-:W-:Y:S01]  /*283e0*/  ISETP.GT.U32.AND P6, PT, R15, R76, PT ;  /* 0x0000004c0f00720c */ /* 0x000fe20003fc4070 */
[----:B------:R-:W0:Y:S02]  /*283f0*/  LDCU UR13, c[0x0][0x3b0] ;  /* 0x00007600ff0d77ac */ /* 0x000e240008000800 */
[----:B------:R-:W-:Y:S01]  /*28400*/  @!P5 IMAD.IADD R0, R0, 0x1, -R15 ;  /* 0x000000010000d824 */ /* 0x000fe200078e0a0f */
[----:B----4-:R-:W-:Y:S02]  /*28410*/  SHF.R.S32.HI R5, RZ, 0x1f, R3 ;  /* 0x0000001fff057819 */ /* 0x010fe40000011403 */
[----:B------:R-:W-:-:S05]  /*28420*/  IADD3 R6, P5, PT, R3, R13, RZ ;  /* 0x0000000d03067210 */ /* 0x000fca0007fbe0ff */
[----:B------:R-:W-:-:S04]  /*28430*/  IMAD.X R5, R5, 0x1, R12, P5 ;  /* 0x0000000105057824 */ /* 0x000fc800028e060c */
[----:B-1----:R-:W-:Y:S01]  /*28440*/  @P0 IMAD.MOV.U32 R7, RZ, RZ, R5 ;  /* 0x000000ffff070224 */ /* 0x002fe200078e0005 */
[----:B--2---:R1:W-:Y:S01]  /*28450*/  STL [R1+0x19f4], R2 ;  /* 0x0019f40201007387 */ /* 0x0043e20000100800 */
[----:B---3--:R-:W-:-:S03]  /*28460*/  PRMT R71, RZ, 0x7610, R71 ;  /* 0x00007610ff477816 */ /* 0x008fc60000000047 */
[----:B-1----:R-:W2:Y:S04]  /*28470*/  LDL.LU R2, [R1+0x27ec] ;  /* 0x0027ec0001027983 */ /* 0x002ea80000300800 */
[----:B------:R-:W3:Y:S04]  /*28480*/  @P0 LDG.E.U8 R71, desc[UR20][R6.64] ;  /* 0x0000001406470981 */ /* 0x000ee8000c1e1100 */
[----:B------:R1:W-:Y:S04]  /*28490*/  STL [R1+0x19f0], R77 ;  /* 0x0019f04d01007387 */ /* 0x0003e80000100800 */
[----:B-1----:R-:W4:Y:S01]  /*284a0*/  LDL R77, [R1+0x23b4] ;  /* 0x0023b400014d7983 */ /* 0x002f220000100800 */
[----:B------:R-:W-:-:S02]  /*284b0*/  ISETP.GT.U32.AND P4, PT, R15, R78, PT ;  /* 0x0000004e0f00720c */ /* 0x000fc40003f84070 */
[----:B------:R-:W-:Y:S01]  /*284c0*/  ISETP.GE.AND P3, PT, R75, RZ, PT ;  /* 0x000000ff4b00720c */ /* 0x000fe20003f66270 */
[--C-:B------:R-:W-:Y:S01]  /*284d0*/  @!P6 IMAD.IADD R76, R76, 0x1, -R15.reuse ;  /* 0x000000014c4ce824 */ /* 0x100fe200078e0a0f */
[----:B------:R-:W-:Y:S02]  /*284e0*/  ISETP.GE.AND P6, PT, R16, RZ, PT ;  /* 0x000000ff1000720c */ /* 0x000fe40003fc6270 */
[----:B------:R-:W-:Y:S01]  /*284f0*/  ISETP.GT.U32.AND P5, PT, R15, R73, PT ;  /* 0x000000490f00720c */ /* 0x000fe20003fa4070 */
[----:B------:R-:W-:Y:S01]  /*28500*/  IMAD.MOV.U32 R4, RZ, RZ, R76 ;  /* 0x000000ffff047224 */ /* 0x000fe200078e004c */
[----:B------:R-:W3:Y:S05]  /*28510*/  LDL.LU R16, [R1+0x35c] ;  /* 0x00035c0001107983 */ /* 0x000eea0000300800 */
[----:B------:R-:W-:-:S02]  /*28520*/  @!P4 IMAD.IADD R78, R78, 0x1, -R15 ;  /* 0x000000014e4ec824 */ /* 0x000fc400078e0a0f */
[----:B------:R-:W-:Y:S02]  /*28530*/  @!P3 IMAD.MOV R4, RZ, RZ, -R4 ;  /* 0x000000ffff04b224 */ /* 0x000fe400078e0a04 */
[----:B------:R-:W-:Y:S01]  /*28540*/  IMAD.MOV.U32 R3, RZ, RZ, R78 ;  /* 0x000000ffff037224 */ /* 0x000fe200078e004e */
[----:B------:R-:W-:-:S03]  /*28550*/  ISETP.GT.U32.AND P4, PT, R15, R70, PT ;  /* 0x000000460f00720c */ /* 0x000fc60003f84070 */
[----:B------:R-:W-:Y:S01]  /*28560*/  @!P6 IMAD.MOV R3, RZ, RZ, -R3 ;  /* 0x000000ffff03e224 */ /* 0x000fe200078e0a03 */
[----:B------:R-:W-:Y:S02]  /*28570*/  ISETP.GT.U32.AND P6, PT, R15, R0, PT ;  /* 0x000000000f00720c */ /* 0x000fe40003fc4070 */
[C---:B------:R-:W-:Y:S01]  /*28580*/  SEL R4, R14.reuse, R4, !P1 ;  /* 0x000000040e047207 */ /* 0x040fe20004800000 */
[----:B------:R-:W-:Y:S01]  /*28590*/  STL [R1+0x1538], R6 ;  /* 0x0015380601007387 */ /* 0x000fe20000100800 */
[----:B------:R-:W-:-:S03]  /*285a0*/  SEL R3, R14, R3, !P1 ;  /* 0x000000030e037207 */ /* 0x000fc60004800000 */
[----:B------:R0:W-:Y:S01]  /*285b0*/  STL [R1+0x1534], R5 ;  /* 0x0015340501007387 */ /* 0x0001e20000100800 */
[----:B------:R-:W-:Y:S01]  /*285c0*/  IMAD R4, R4, UR6, RZ ;  /* 0x0000000604047c24 */ /* 0x000fe2000f8e02ff */
[----:B------:R-:W1:Y:S02]  /*285d0*/  LDCU UR6, c[0x0][0x3b0] ;  /* 0x00007600ff0677ac */ /* 0x000e640008000800 */
[----:B------:R-:W3:Y:S01]  /*285e0*/  LDL R7, [R1+0x23bc] ;  /* 0x0023bc0001077983 */ /* 0x000ee20000100800 */
[----:B------:R-:W-:-:S03]  /*285f0*/  @!P5 IMAD.IADD R73, R73, 0x1, -R15 ;  /* 0x000000014949d824 */ /* 0x000fc600078e0a0f */
[----:B------:R-:W3:Y:S01]  /*28600*/  LDL R78, [R1+0x238c] ;  /* 0x00238c00014e7983 */ /* 0x000ee20000100800 */
[----:B0-----:R-:W-:Y:S02]  /*28610*/  IMAD R5, R3, UR5, RZ ;  /* 0x0000000503057c24 */ /* 0x001fe4000f8e02ff */
[--C-:B------:R-:W-:Y:S01]  /*28620*/  @!P4 IMAD.IADD R70, R70, 0x1, -R15.reuse ;  /* 0x000000014646c824 */ /* 0x100fe200078e0a0f */
[----:B------:R-:W3:Y:S01]  /*28630*/  LDL.LU R76, [R1+0x368] ;  /* 0x00036800014c7983 */ /* 0x000ee20000300800 */
[----:B------:R-:W-:Y:S01]  /*28640*/  @!P6 IMAD.IADD R0, R0, 0x1, -R15 ;  /* 0x000000010000e824 */ /* 0x000fe200078e0a0f */
[C---:B------:R-:W-:Y:S01]  /*28650*/  IADD3 R75, P4, PT, R5.reuse, R13, RZ ;  /* 0x0000000d054b7210 */ /* 0x040fe20007f9e0ff */
[----:B------:R-:W0:Y:S02]  /*28660*/  LDCU UR5, c[0x0][0x3b0] ;  /* 0x00007600ff0577ac */ /* 0x000e240008000800 */
[----:B------:R-:W-:Y:S01]  /*28670*/  IMAD.MOV.U32 R3, RZ, RZ, R0 ;  /* 0x000000ffff037224 */ /* 0x000fe200078e0000 */
[----:B------:R-:W-:-:S02]  /*28680*/  LEA.HI.X.SX32 R0, R5, R12, 0x1, P4 ;  /* 0x0000000c05007211 */ /* 0x000fc400020f0eff */
[----:B--2---:R-:W-:Y:S02]  /*28690*/  PRMT R2, RZ, 0x7610, R2 ;  /* 0x00007610ff027816 */ /* 0x004fe40000000002 */
[----:B----4-:R-:W-:Y:S02]  /*286a0*/  ISETP.GE.AND P3, PT, R77, RZ, PT ;  /* 0x000000ff4d00720c */ /* 0x010fe40003f66270 */
[----:B------:R-:W2:Y:S04]  /*286b0*/  LDL.LU R77, [R1+0x364] ;  /* 0x00036400014d7983 */ /* 0x000ea80000300800 */
[----:B---3--:R3:W-:Y:S02]  /*286c0*/  STL [R1+0x19ec], R71 ;  /* 0x0019ec4701007387 */ /* 0x0087e40000100800 */
[----:B---3--:R-:W-:-:S04]  /*286d0*/  IADD3 R71, P5, PT, R4, R13, RZ ;  /* 0x0000000d04477210 */ /* 0x008fc80007fbe0ff */
[----:B------:R-:W-:Y:S01]  /*286e0*/  LEA.HI.X.SX32 R4, R4, R12, 0x1, P5 ;  /* 0x0000000c04047211 */ /* 0x000fe200028f0eff */
[----:B------:R-:W-:Y:S04]  /*286f0*/  STL [R1+0xa80], R71 ;  /* 0x000a804701007387 */ /* 0x000fe80000100800 */
[----:B------:R-:W-:Y:S01]  /*28700*/  STL [R1+0xa78], R75 ;  /* 0x000a784b01007387 */ /* 0x000fe20000100800 */
[----:B------:R-:W-:-:S03]  /*28710*/  @P0 IMAD.MOV.U32 R5, RZ, RZ, R4 ;  /* 0x000000ffff050224 */ /* 0x000fc600078e0004 */
[----:B------:R3:W-:Y:S02]  /*28720*/  STL [R1+0xa7c], R4 ;  /* 0x000a7c0401007387 */ /* 0x0007e40000100800 */
[----:B---3--:R-:W-:-:S05]  /*28730*/  @P0 IMAD.MOV.U32 R4, RZ, RZ, R71 ;  /* 0x000000ffff040224 */ /* 0x008fca00078e0047 */
[----:B------:R3:W4:Y:S01]  /*28740*/  @P0 LDG.E.U8 R2, desc[UR20][R4.64] ;  /* 0x0000001404020981 */ /* 0x000722000c1e1100 */
[----:B------:R-:W-:Y:S01]  /*28750*/  PRMT R6, RZ, 0x7610, R6 ;  /* 0x00007610ff067816 */ /* 0x000fe20000000006 */
[----:B---3--:R-:W-:Y:S02]  /*28760*/  @P0 IMAD.MOV.U32 R4, RZ, RZ, R75 ;  /* 0x000000ffff040224 */ /* 0x008fe400078e004b */
[----:B------:R-:W-:-:S05]  /*28770*/  @P0 IMAD.MOV.U32 R5, RZ, RZ, R0 ;  /* 0x000000ffff050224 */ /* 0x000fca00078e0000 */
[----:B------:R3:W2:Y:S04]  /*28780*/  @P0 LDG.E.U8 R6, desc[UR20][R4.64] ;  /* 0x0000001404060981 */ /* 0x0006a8000c1e1100 */
[----:B------:R-:W-:Y:S04]  /*28790*/  STL [R1+0xa74], R0 ;  /* 0x000a740001007387 */ /* 0x000fe80000100800 */
[----:B------:R-:W2:Y:S04]  /*287a0*/  LDL.LU R71, [R1+0x27e8] ;  /* 0x0027e80001477983 */ /* 0x000ea80000300800 */
[----:B----4-:R4:W-:Y:S04]  /*287b0*/  STL [R1+0x6dc], R2 ;  /* 0x0006dc0201007387 */ /* 0x0109e80000100800 */
[----:B----4-:R-:W4:Y:S04]  /*287c0*/  LDL.LU R2, [R1+0x27e4] ;  /* 0x0027e40001027983 */ /* 0x010f280000300800 */
[----:B------:R-:W4:Y:S01]  /*287d0*/  LDL.LU R0, [R1+0x27e0] ;  /* 0x0027e00001007983 */ /* 0x000f220000300800 */
[C---:B------:R-:W-:Y:S01]  /*287e0*/  ISETP.GT.U32.AND P6, PT, R15.reuse, R70, PT ;  /* 0x000000460f00720c */ /* 0x040fe20003fc4070 */
[----:B------:R-:W-:Y:S01]  /*287f0*/  @!P3 IMAD.MOV R3, RZ, RZ, -R3 ;  /* 0x000000ffff03b224 */ /* 0x000fe200078e0a03 */
[----:B------:R-:W-:Y:S01]  /*28800*/  ISETP.GT.U32.AND P5, PT, R15, R16, PT ;  /* 0x000000100f00720c */ /* 0x000fe20003fa4070 */
[----:B------:R-:W4:Y:S03]  /*28810*/  LDL R75, [R1+0x23a8] ;  /* 0x0023a800014b7983 */ /* 0x000f260000100800 */
[----:B------:R-:W-:-:S05]  /*28820*/  SEL R3, R14, R3, !P1 ;  /* 0x000000030e037207 */ /* 0x000fca0004800000 */
[----:B------:R-:W-:Y:S02]  /*28830*/  IMAD R3, R3, UR13, RZ ;  /* 0x0000000d03037c24 */ /* 0x000fe4000f8e02ff */
[--C-:B------:R-:W-:Y:S01]  /*28840*/  @!P6 IMAD.IADD R70, R70, 0x1, -R15.reuse ;  /* 0x000000014646e824 */ /* 0x100fe200078e0a0f */
[----:B------:R-:W-:Y:S01]  /*28850*/  ISETP.GE.AND P6, PT, R78, RZ, PT ;  /* 0x000000ff4e00720c */ /* 0x000fe20003fc6270 */
[----:B------:R-:W-:Y:S01]  /*28860*/  @!P5 IMAD.IADD R16, R16, 0x1, -R15 ;  /* 0x000000011010d824 */ /* 0x000fe200078e0a0f */
[----:B------:R-:W4:Y:S01]  /*28870*/  LDL.LU R78, [R1+0x374] ;  /* 0x00037400014e7983 */ /* 0x000f220000300800 */
[----:B---3--:R-:W-:Y:S01]  /*28880*/  SHF.R.S32.HI R5, RZ, 0x1f, R3 ;  /* 0x0000001fff057819 */ /* 0x008fe20000011403 */
[----:B------:R-:W3:Y:S02]  /*28890*/  LDCU UR13, c[0x0][0x3b0] ;  /* 0x00007600ff0d77ac */ /* 0x000ee40008000800 */
[----:B--2---:R2:W-:Y:S01]  /*288a0*/  STL [R1+0x19e8], R6 ;  /* 0x0019e80601007387 */ /* 0x0045e20000100800 */
[----:B------:R-:W-:-:S02]  /*288b0*/  ISETP.GE.AND P3, PT, R7, RZ, PT ;  /* 0x000000ff0700720c */ /* 0x000fc40003f66270 */
[----:B--2---:R-:W-:-:S05]  /*288c0*/  IADD3 R6, P5, PT, R3, R13, RZ ;  /* 0x0000000d03067210 */ /* 0x004fca0007fbe0ff */
[----:B------:R-:W-:-:S04]  /*288d0*/  IMAD.X R5, R5, 0x1, R12, P5 ;  /* 0x0000000105057824 */ /* 0x000fc800028e060c */
[----:B------:R-:W-:Y:S01]  /*288e0*/  @P0 IMAD.MOV.U32 R7, RZ, RZ, R5 ;  /* 0x000000ffff070224 */ /* 0x000fe200078e0005 */
[----:B----4-:R-:W-:-:S06]  /*288f0*/  PRMT R0, RZ, 0x7610, R0 ;  /* 0x00007610ff007816 */ /* 0x010fcc0000000000 */
        /* <DEDUP_REMOVED lines=19> */
[----:B------:R-:W3:Y:S01]  /*28a30*/  LDL R7, [R1+0x23b0] ;  /* 0x0023b00001077983 */ /* 0x000ee20000100800 */
[----:B------:R-:W-:Y:S01]  /*28a40*/  ISETP.GE.AND P3, PT, R75, RZ, PT ;  /* 0x000000ff4b00720c */ /* 0x000fe20003f66270 */
[----:B------:R-:W1:Y:S01]  /*28a50*/  LDCU UR6, c[0x0][0x3b0] ;  /* 0x00007600ff0677ac */ /* 0x000e620008000800 */
[----:B0-----:R-:W-:Y:S01]  /*28a60*/  IMAD R5, R3, UR5, RZ ;  /* 0x0000000503057c24 */ /* 0x001fe2000f8e02ff */
[----:B------:R-:W-:Y:S01]  /*28a70*/  LEA.HI.X.SX32 R4, R4, R12, 0x1, P5 ;  /* 0x0000000c04047211 */ /* 0x000fe200028f0eff */
[----:B------:R-:W-:Y:S01]  /*28a80*/  IMAD.MOV.U32 R3, RZ, RZ, R16 ;  /* 0x000000ffff037224 */ /* 0x000fe200078e0010 */
[----:B------:R-:W-:Y:S01]  /*28a90*/  PRMT R71, RZ, 0x7610, R71 ;  /* 0x00007610ff477816 */ /* 0x000fe20000000047 */
[----:B------:R-:W0:Y:S01]  /*28aa0*/  LDCU UR5, c[0x0][0x3b0] ;  /* 0x00007600ff0577ac */ /* 0x000e220008000800 */
[----:B--2---:R-:W-:-:S04]  /*28ab0*/  IADD3 R6, P4, PT, R5, R13, RZ ;  /* 0x0000000d05067210 */ /* 0x004fc80007f9e0ff */
[----:B------:R-:W-:Y:S01]  /*28ac0*/  LEA.HI.X.SX32 R16, R5, R12, 0x1, P4 ;  /* 0x0000000c05107211 */ /* 0x000fe200020f0eff */
[----:B------:R-:W-:Y:S01]  /*28ad0*/  @P0 IMAD.MOV.U32 R5, RZ, RZ, R4 ;  /* 0x000000ffff050224 */ /* 0x000fe200078e0004 */
[----:B------:R-:W-:Y:S01]  /*28ae0*/  PRMT R2, RZ, 0x7610, R2 ;  /* 0x00007610ff027816 */ /* 0x000fe20000000002 */
[----:B----4-:R2:W-:Y:S04]  /*28af0*/  STL [R1+0x19e4], R0 ;  /* 0x0019e40001007387 */ /* 0x0105e80000100800 */
[----:B--2---:R-:W2:Y:S04]  /*28b00*/  LDL R0, [R1+0x23b8] ;  /* 0x0023b80001007983 */ /* 0x004ea80000100800 */
[----:B------:R-:W4:Y:S04]  /*28b10*/  LDL.LU R73, [R1+0x370] ;  /* 0x0003700001497983 */ /* 0x000f280000300800 */
[----:B------:R-:W2:Y:S04]  /*28b20*/  LDL.LU R75, [R1+0x36c] ;  /* 0x00036c00014b7983 */ /* 0x000ea80000300800 */
[----:B------:R-:W-:Y:S04]  /*28b30*/  STL [R1+0xa70], R70 ;  /* 0x000a704601007387 */ /* 0x000fe80000100800 */
[----:B------:R-:W-:Y:S04]  /*28b40*/  STL [R1+0xa68], R6 ;  /* 0x000a680601007387 */ /* 0x000fe80000100800 */
[----:B------:R0:W-:Y:S04]  /*28b50*/  STL [R1+0xa6c], R4 ;  /* 0x000a6c0401007387 */ /* 0x0001e80000100800 */
[----:B------:R-:W-:Y:S01]  /*28b60*/  STL [R1+0xa64], R16 ;  /* 0x000a641001007387 */ /* 0x000fe20000100800 */
[----:B0-----:R-:W-:-:S03]  /*28b70*/  @P0 IMAD.MOV.U32 R4, RZ, RZ, R70 ;  /* 0x000000ffff040224 */ /* 0x001fc600078e0046 */
[----:B------:R-:W2:Y:S04]  /*28b80*/  LDL.LU R70, [R1+0x27dc] ;  /* 0x0027dc0001467983 */ /* 0x000ea80000300800 */
[----:B------:R0:W4:Y:S02]  /*28b90*/  @P0 LDG.E.U8 R71, desc[UR20][R4.64] ;  /* 0x0000001404470981 */ /* 0x000124000c1e1100 */
[----:B0-----:R-:W-:Y:S02]  /*28ba0*/  @P0 IMAD.MOV.U32 R4, RZ, RZ, R6 ;  /* 0x000000ffff040224 */ /* 0x001fe400078e0006 */
[----:B------:R-:W-:-:S05]  /*28bb0*/  @P0 IMAD.MOV.U32 R5, RZ, RZ, R16 ;  /* 0x000000ffff050224 */ /* 0x000fca00078e0010 */
[----:B------:R0:W4:Y:S01]  /*28bc0*/  @P0 LDG.E.U8 R2, desc[UR20][R4.64] ;  /* 0x0000001404020981 */ /* 0x000122000c1e1100 */
[----:B------:R-:W-:Y:S01]  /*28bd0*/  @!P3 IMAD.MOV R3, RZ, RZ, -R3 ;  /* 0x000000ffff03b224 */ /* 0x000fe200078e0a03 */
[----:B------:R-:W-:-:S04]  /*28be0*/  ISETP.GT.U32.AND P5, PT, R15, R78, PT ;  /* 0x0000004e0f00720c */ /* 0x000fc80003fa4070 */
[----:B------:R-:W-:-:S05]  /*28bf0*/  SEL R3, R14, R3, !P1 ;  /* 0x000000030e037207 */ /* 0x000fca0004800000 */
[----:B---3--:R-:W-:Y:S01]  /*28c00*/  IMAD R3, R3, UR13, RZ ;  /* 0x0000000d03037c24 */ /* 0x008fe2000f8e02ff */
[----:B------:R-:W-:Y:S01]  /*28c10*/  ISETP.GE.AND P3, PT, R7, RZ, PT ;  /* 0x000000ff0700720c */ /* 0x000fe20003f66270 */
[----:B------:R-:W3:Y:S02]  /*28c20*/  LDCU UR13, c[0x0][0x3b0] ;  /* 0x00007600ff0d77ac */ /* 0x000ee40008000800 */
[----:B------:R-:W-:Y:S01]  /*28c30*/  @!P5 IMAD.IADD R78, R78, 0x1, -R15 ;  /* 0x000000014e4ed824 */ /* 0x000fe200078e0a0f */
[----:B0-----:R-:W-:Y:S02]  /*28c40*/  SHF.R.S32.HI R5, RZ, 0x1f, R3 ;  /* 0x0000001fff057819 */ /* 0x001fe40000011403 */
[----:B------:R-:W-:-:S05]  /*28c50*/  IADD3 R6, P5, PT, R3, R13, RZ ;  /* 0x0000000d03067210 */ /* 0x000fca0007fbe0ff */
[----:B------:R-:W-:-:S04]  /*28c60*/  IMAD.X R5, R5, 0x1, R12, P5 ;  /* 0x0000000105057824 */ /* 0x000fc800028e060c */
[----:B------:R-:W-:Y:S01]  /*28c70*/  @P0 IMAD.MOV.U32 R7, RZ, RZ, R5 ;  /* 0x000000ffff070224 */ /* 0x000fe200078e0005 */
[----:B--2---:R-:W-:Y:S01]  /*28c80*/  PRMT R70, RZ, 0x7610, R70 ;  /* 0x00007610ff467816 */ /* 0x004fe20000000046 */
[----:B----4-:R0:W-:Y:S05]  /*28c90*/  STL [R1+0x19e0], R71 ;  /* 0x0019e04701007387 */ /* 0x0101ea0000100800 */
[----:B------:R-:W2:Y:S04]  /*28ca0*/  @P0 LDG.E.U8 R70, desc[UR20][R6.64] ;  /* 0x0000001406460981 */ /* 0x000ea8000c1e1100 */
[----:B0-----:R-:W4:Y:S04]  /*28cb0*/  LDL.LU R71, [R1+0x27d8] ;  /* 0x0027d80001477983 */ /* 0x001f280000300800 */
[----:B------:R-:W3:Y:S04]  /*28cc0*/  LDL.LU R16, [R1+0x27d4] ;  /* 0x0027d40001107983 */ /* 0x000ee80000300800 */
[----:B------:R0:W-:Y:S04]  /*28cd0*/  STL [R1+0x19dc], R2 ;  /* 0x0019dc0201007387 */ /* 0x0001e80000100800 */
[----:B0-----:R-:W3:Y:S01]  /*28ce0*/  LDL R2, [R1+0x23c0] ;  /* 0x0023c00001027983 */ /* 0x001ee20000100800 */
[----:B------:R-:W-:-:S02]  /*28cf0*/  ISETP.GT.U32.AND P6, PT, R15, R76, PT ;  /* 0x0000004c0f00720c */ /* 0x000fc40003fc4070 */
[----:B------:R-:W-:-:S11]  /*28d00*/  ISETP.GT.U32.AND P4, PT, R15, R77, PT ;  /* 0x0000004d0f00720c */ /* 0x000fd60003f84070 */
        /* <DEDUP_REMOVED lines=12> */
[----:B------:R0:W-:Y:S01]  /*28dd0*/  STL [R1+0x1548], R6 ;  /* 0x0015480601007387 */ /* 0x0001e20000100800 */
[----:B------:R-:W-:-:S03]  /*28de0*/  SEL R3, R14, R3, !P1 ;  /* 0x000000030e037207 */ /* 0x000fc60004800000 */
[----:B------:R0:W-:Y:S01]  /*28df0*/  STL [R1+0x1544], R5 ;  /* 0x0015440501007387 */ /* 0x0001e20000100800 */
[----:B-1----:R-:W-:Y:S01]  /*28e00*/  IMAD R4, R4, UR6, RZ ;  /* 0x0000000604047c24 */ /* 0x002fe2000f8e02ff */
[----:B------:R-:W1:Y:S02]  /*28e10*/  LDCU UR6, c[0x0][0x3b0] ;  /* 0x00007600ff0677ac */ /* 0x000e640008000800 */
[----:B------:R-:W3:Y:S01]  /*28e20*/  LDL R7, [R1+0x23c4] ;  /* 0x0023c40001077983 */ /* 0x000ee20000100800 */
[----:B------:R-:W-:-:S03]  /*28e30*/  @!P5 IMAD.IADD R75, R75, 0x1, -R15 ;  /* 0x000000014b4bd824 */ /* 0x000fc600078e0a0f */
[----:B0-----:R-:W3:Y:S01]  /*28e40*/  LDL R6, [R1+0x23c8] ;  /* 0x0023c80001067983 */ /* 0x001ee20000100800 */
[----:B------:R-:W-:Y:S01]  /*28e50*/  IMAD R5, R3, UR5, RZ ;  /* 0x0000000503057c24 */ /* 0x000fe2000f8e02ff */
[----:B------:R-:W0:Y:S02]  /*28e60*/  LDCU UR5, c[0x0][0x3b0] ;  /* 0x00007600ff0577ac */ /* 0x000e240008000800 */
[----:B------:R-:W3:Y:S04]  /*28e70*/  LDL.LU R77, [R1+0x384] ;  /* 0x00038400014d7983 */ /* 0x000ee80000300800 */
[----:B------:R-:W3:Y:S01]  /*28e80*/  LDL.LU R76, [R1+0x380] ;  /* 0x00038000014c7983 */ /* 0x000ee20000300800 */
[--C-:B------:R-:W-:Y:S02]  /*28e90*/  @!P4 IMAD.IADD R73, R73, 0x1, -R15.reuse ;  /* 0x000000014949c824 */ /* 0x100fe400078e0a0f */
[----:B------:R-:W-:-:S04]  /*28ea0*/  @!P6 IMAD.IADD R78, R78, 0x1, -R15 ;  /* 0x000000014e4ee824 */ /* 0x000fc800078e0a0f */
[----:B------:R-:W-:Y:S01]  /*28eb0*/  IMAD.MOV.U32 R3, RZ, RZ, R78 ;  /* 0x000000ffff037224 */ /* 0x000fe200078e004e */
[----:B--2---:R2:W-:Y:S02]  /*28ec0*/  STL [R1+0x19d8], R70 ;  /* 0x0019d84601007387 */ /* 0x0045e40000100800 */
[----:B--2---:R-:W-:-:S04]  /*28ed0*/  IADD3 R70, P5, PT, R4, R13, RZ ;  /* 0x0000000d04467210 */ /* 0x004fc80007fbe0ff */
[----:B------:R-:W-:Y:S01]  /*28ee0*/  LEA.HI.X.SX32 R4, R4, R12, 0x1, P5 ;  /* 0x0000000c04047211 */ /* 0x000fe200028f0eff */
[----:B------:R-:W-:Y:S01]  /*28ef0*/  STL [R1+0xa60], R70 ;  /* 0x000a604601007387 */ /* 0x000fe20000100800 */
[----:B----4-:R-:W-:Y:S02]  /*28f00*/  PRMT R71, RZ, 0x7610, R71 ;  /* 0x00007610ff477816 */ /* 0x010fe40000000047 */
[----:B---3--:R-:W-:Y:S02]  /*28f10*/  ISETP.GE.AND P3, PT, R2, RZ, PT ;  /* 0x000000ff0200720c */ /* 0x008fe40003f66270 */
[----:B------:R-:W-:-:S04]  /*28f20*/  IADD3 R2, P4, PT, R5, R13, RZ ;  /* 0x0000000d05027210 */ /* 0x000fc80007f9e0ff */
[----:B------:R-:W-:Y:S01]  /*28f30*/  LEA.HI.X.SX32 R78, R5, R12, 0x1, P4 ;  /* 0x0000000c054e7211 */ /* 0x000fe200020f0eff */
[----:B------:R-:W-:Y:S01]  /*28f40*/  STL [R1+0xa58], R2 ;  /* 0x000a580201007387 */ /* 0x000fe20000100800 */
[----:B------:R-:W-:-:S03]  /*28f50*/  @P0 IMAD.MOV.U32 R5, RZ, RZ, R4 ;  /* 0x000000ffff050224 */ /* 0x000fc600078e0004 */
[----:B------:R2:W-:Y:S02]  /*28f60*/  STL [R1+0xa5c], R4 ;  /* 0x000a5c0401007387 */ /* 0x0005e40000100800 */
[----:B--2---:R-:W-:-:S05]  /*28f70*/  @P0 IMAD.MOV.U32 R4, RZ, RZ, R70 ;  /* 0x000000ffff040224 */ /* 0x004fca00078e0046 */
[----:B------:R2:W3:Y:S01]  /*28f80*/  @P0 LDG.E.U8 R71, desc[UR20][R4.64] ;  /* 0x0000001404470981 */ /* 0x0004e2000c1e1100 */
[----:B------:R-:W-:-:S03]  /*28f90*/  PRMT R16, RZ, 0x7610, R16 ;  /* 0x00007610ff107816 */ /* 0x000fc60000000010 */
[----:B------:R-:W-:Y:S04]  /*28fa0*/  STL [R1+0xa54], R78 ;  /* 0x000a544e01007387 */ /* 0x000fe80000100800 */
[----:B------:R-:W4:Y:S01]  /*28fb0*/  LDL.LU R70, [R1+0x27d0] ;  /* 0x0027d00001467983 */ /* 0x000f220000300800 */
[----:B--2---:R-:W-:Y:S02]  /*28fc0*/  @P0 IMAD.MOV.U32 R4, RZ, RZ, R2 ;  /* 0x000000ffff040224 */ /* 0x004fe400078e0002 */
[----:B------:R-:W-:-:S05]  /*28fd0*/  @P0 IMAD.MOV.U32 R5, RZ, RZ, R78 ;  /* 0x000000ffff050224 */ /* 0x000fca00078e004e */
[----:B------:R2:W2:Y:S01]  /*28fe0*/  @P0 LDG.E.U8 R16, desc[UR20][R4.64] ;  /* 0x0000001404100981 */ /* 0x0004a2000c1e1100 */
[----:B------:R-:W-:Y:S01]  /*28ff0*/  @!P3 IMAD.MOV R3, RZ, RZ, -R3 ;  /* 0x000000ffff03b224 */ /* 0x000fe200078e0a03 */
[C---:B------:R-:W-:Y:S02]  /*29000*/  ISETP.GT.U32.AND P5, PT, R15.reuse, R0, PT ;  /* 0x000000000f00720c */ /* 0x040fe40003fa4070 */
[----:B---3--:R3:W-:Y:S04]  /*29010*/  STL [R1+0x19d4], R71 ;  /* 0x0019d44701007387 */ /* 0x0087e80000100800 */
[----:B---3--:R-:W3:Y:S01]  /*29020*/  LDL.LU R71, [R1+0x27cc] ;  /* 0x0027cc0001477983 */ /* 0x008ee20000300800 */
[----:B------:R-:W-:Y:S02]  /*29030*/  SEL R3, R14, R3, !P1 ;  /* 0x000000030e037207 */ /* 0x000fe40004800000 */
[----:B------:R-:W-:-:S04]  /*29040*/  ISETP.GT.U32.AND P6, PT, R15, R73, PT ;  /* 0x000000490f00720c */ /* 0x000fc80003fc4070 */
[----:B------:R-:W-:Y:S01]  /*29050*/  @!P5 IMAD.IADD R0, R0, 0x1, -R15 ;  /* 0x000000010000d824 */ /* 0x000fe200078e0a0f */
[----:B------:R-:W-:Y:S01]  /*29060*/  ISETP.GE.AND P3, PT, R6, RZ, PT ;  /* 0x000000ff0600720c */ /* 0x000fe20003f66270 */
[----:B------:R-:W-:Y:S01]  /*29070*/  IMAD R3, R3, UR13, RZ ;  /* 0x0000000d03037c24 */ /* 0x000fe2000f8e02ff */
[----:B------:R-:W4:Y:S01]  /*29080*/  LDL.LU R78, [R1+0x27c8] ;  /* 0x0027c800014e7983 */ /* 0x000f220000300800 */
[----:B------:R-:W-:Y:S01]  /*29090*/  ISETP.GT.U32.AND P4, PT, R15, R75, PT ;  /* 0x0000004b0f00720c */ /* 0x000fe20003f84070 */
[----:B------:R-:W0:Y:S02]  /*290a0*/  LDCU UR13, c[0x0][0x3b0] ;  /* 0x00007600ff0d77ac */ /* 0x000e240008000800 */
[----:B--2---:R-:W-:Y:S01]  /*290b0*/  SHF.R.S32.HI R5, RZ, 0x1f, R3 ;  /* 0x0000001fff057819 */ /* 0x004fe20000011403 */
[----:B------:R-:W2:Y:S01]  /*290c0*/  LDL.LU R2, [R1+0x27c4] ;  /* 0x0027c40001027983 */ /* 0x000ea20000300800 */
[----:B------:R-:W-:Y:S01]  /*290d0*/  IADD3 R6, P5, PT, R3, R13, RZ ;  /* 0x0000000d03067210 */ /* 0x000fe20007fbe0ff */
[----:B------:R-:W-:-:S04]  /*290e0*/  @!P6 IMAD.IADD R73, R73, 0x1, -R15 ;  /* 0x000000014949e824 */ /* 0x000fc800078e0a0f */
[----:B------:R-:W-:Y:S01]  /*290f0*/  IMAD.X R5, R5, 0x1, R12, P5 ;  /* 0x0000000105057824 */ /* 0x000fe200028e060c */
[----:B------:R-:W-:Y:S01]  /*29100*/  ISETP.GE.AND P6, PT, R7, RZ, PT ;  /* 0x000000ff0700720c */ /* 0x000fe20003fc6270 */
[----:B------:R0:W-:Y:S02]  /*29110*/  STL [R1+0x19d0], R16 ;  /* 0x0019d01001007387 */ /* 0x0001e40000100800 */
[----:B------:R-:W-:Y:S02]  /*29120*/  @P0 IMAD.MOV.U32 R7, RZ, RZ, R5 ;  /* 0x000000ffff070224 */ /* 0x000fe400078e0005 */
[----:B0-----:R-:W4:Y:S01]  /*29130*/  LDL R16, [R1+0x25d8] ;  /* 0x0025d80001107983 */ /* 0x001f220000100800 */
[----:B---3--:R-:W-:-:S06]  /*29140*/  PRMT R71, RZ, 0x7610, R71 ;  /* 0x00007610ff477816 */ /* 0x008fcc0000000047 */
[----:B------:R0:W3:Y:S01]  /*29150*/  @P0 LDG.E.U8 R71, desc[UR20][R6.64] ;  /* 0x0000001406470981 */ /* 0x0000e2000c1e1100 */
        /* <DEDUP_REMOVED lines=8> */
[C---:B------:R-:W-:Y:S02]  /*291e0*/  SEL R4, R14.reuse, R4, !P1 ;  /* 0x000000040e047207 */ /* 0x040fe40004800000 */
[----:B------:R-:W-:Y:S01]  /*291f0*/  SEL R3, R14, R3, !P1 ;  /* 0x000000030e037207 */ /* 0x000fe20004800000 */
[----:B------:R-:W-:Y:S02]  /*29200*/  STL [R1+0x1550], R6 ;  /* 0x0015500601007387 */ /* 0x000fe40000100800 */
[----:B-1----:R-:W-:Y:S01]  /*29210*/  IMAD R4, R4, UR6, RZ ;  /* 0x0000000604047c24 */ /* 0x002fe2000f8e02ff */
[----:B--2---:R-:W-:Y:S01]  /*29220*/  PRMT R2, RZ, 0x7610, R2 ;  /* 0x00007610ff027816 */ /* 0x004fe20000000002 */
[----:B------:R1:W-:Y:S01]  /*29230*/  STL [R1+0x154c], R5 ;  /* 0x00154c0501007387 */ /* 0x0003e20000100800 */
[--C-:B------:R-:W-:Y:S01]  /*29240*/  @!P5 IMAD.IADD R76, R76, 0x1, -R15.reuse ;  /* 0x000000014c4cd824 */ /* 0x100fe200078e0a0f */
[----:B----4-:R-:W-:Y:S01]  /*29250*/  PRMT R78, RZ, 0x7610, R78 ;  /* 0x00007610ff4e7816 */ /* 0x010fe2000000004e */
[--C-:B------:R-:W-:Y:S01]  /*29260*/  @!P4 IMAD.IADD R77, R77, 0x1, -R15.reuse ;  /* 0x000000014d4dc824 */ /* 0x100fe200078e0a0f */
[----:B------:R-:W-:Y:S01]  /*29270*/  IADD3 R75, P5, PT, R4, R13, RZ ;  /* 0x0000000d044b7210 */ /* 0x000fe20007fbe0ff */
[----:B------:R-:W2:Y:S01]  /*29280*/  LDL R7, [R1+0x25ec] ;  /* 0x0025ec0001077983 */ /* 0x000ea20000100800 */
[----:B------:R-:W-:Y:S01]  /*29290*/  ISETP.GE.AND P3, PT, R16, RZ, PT ;  /* 0x000000ff1000720c */ /* 0x000fe20003f66270 */
[----:B------:R-:W-:Y:S01]  /*292a0*/  @!P6 IMAD.IADD R0, R0, 0x1, -R15 ;  /* 0x000000010000e824 */ /* 0x000fe200078e0a0f */
[----:B------:R-:W4:Y:S01]  /*292b0*/  LDCU UR6, c[0x0][0x3b0] ;  /* 0x00007600ff0677ac */ /* 0x000f220008000800 */
[----:B------:R-:W2:Y:S01]  /*292c0*/  LDL R73, [R1+0x25f0] ;  /* 0x0025f00001497983 */ /* 0x000ea20000100800 */
[----:B-1----:R-:W-:Y:S01]  /*292d0*/  IMAD R5, R3, UR5, RZ ;  /* 0x0000000503057c24 */ /* 0x002fe2000f8e02ff */
[----:B------:R-:W-:-:S02]  /*292e0*/  LEA.HI.X.SX32 R4, R4, R12, 0x1, P5 ;  /* 0x0000000c04047211 */ /* 0x000fc400028f0eff */
[----:B------:R-:W2:Y:S01]  /*292f0*/  LDL.LU R16, [R1+0x38c] ;  /* 0x00038c0001107983 */ /* 0x000ea20000300800 */
[----:B------:R-:W-:Y:S01]  /*29300*/  IMAD.MOV.U32 R3, RZ, RZ, R0 ;  /* 0x000000ffff037224 */ /* 0x000fe200078e0000 */
[C---:B0-----:R-:W-:Y:S01]  /*29310*/  IADD3 R6, P4, PT, R5.reuse, R13, RZ ;  /* 0x0000000d05067210 */ /* 0x041fe20007f9e0ff */
[----:B------:R-:W0:Y:S03]  /*29320*/  LDCU UR5, c[0x0][0x3b0] ;  /* 0x00007600ff0577ac */ /* 0x000e260008000800 */
[----:B------:R-:W-:Y:S01]  /*29330*/  LEA.HI.X.SX32 R0, R5, R12, 0x1, P4 ;  /* 0x0000000c05007211 */ /* 0x000fe200020f0eff */
[----:B------:R-:W-:Y:S01]  /*29340*/  @P0 IMAD.MOV.U32 R5, RZ, RZ, R4 ;  /* 0x000000ffff050224 */ /* 0x000fe200078e0004 */
[----:B---3--:R1:W-:Y:S04]  /*29350*/  STL [R1+0x5a0], R71 ;  /* 0x0005a04701007387 */ /* 0x0083e80000100800 */
[----:B-1----:R-:W3:Y:S04]  /*29360*/  LDL.LU R71, [R1+0x388] ;  /* 0x0003880001477983 */ /* 0x002ee80000300800 */
[----:B------:R-:W-:Y:S04]  /*29370*/  STL [R1+0xa50], R75 ;  /* 0x000a504b01007387 */ /* 0x000fe80000100800 */
[----:B------:R-:W-:Y:S04]  /*29380*/  STL [R1+0xa48], R6 ;  /* 0x000a480601007387 */ /* 0x000fe80000100800 */
[----:B------:R1:W-:Y:S02]  /*29390*/  STL [R1+0xa4c], R4 ;  /* 0x000a4c0401007387 */ /* 0x0003e40000100800 */
[----:B-1----:R-:W-:-:S05]  /*293a0*/  @P0 IMAD.MOV.U32 R4, RZ, RZ, R75 ;  /* 0x000000ffff040224 */ /* 0x002fca00078e004b */
[----:B------:R1:W2:Y:S04]  /*293b0*/  @P0 LDG.E.U8 R2, desc[UR20][R4.64] ;  /* 0x0000001404020981 */ /* 0x0002a8000c1e1100 */
[----:B------:R-:W-:Y:S04]  /*293c0*/  STL [R1+0xa44], R0 ;  /* 0x000a440001007387 */ /* 0x000fe80000100800 */
[----:B------:R-:W3:Y:S01]  /*293d0*/  LDL.LU R75, [R1+0x27c0] ;  /* 0x0027c000014b7983 */ /* 0x000ee20000300800 */
[----:B-1----:R-:W-:Y:S02]  /*293e0*/  @P0 IMAD.MOV.U32 R4, RZ, RZ, R6 ;  /* 0x000000ffff040224 */ /* 0x002fe400078e0006 */
[----:B------:R-:W-:-:S05]  /*293f0*/  @P0 IMAD.MOV.U32 R5, RZ, RZ, R0 ;  /* 0x000000ffff050224 */ /* 0x000fca00078e0000 */
[----:B------:R-:W3:Y:S01]  /*29400*/  @P0 LDG.E.U8 R78, desc[UR20][R4.64] ;  /* 0x00000014044e0981 */ /* 0x000ee2000c1e1100 */
[----:B------:R-:W-:Y:S01]  /*29410*/  @!P3 IMAD.MOV R3, RZ, RZ, -R3 ;  /* 0x000000ffff03b224 */ /* 0x000fe200078e0a03 */
[----:B------:R-:W-:Y:S02]  /*29420*/  ISETP.GT.U32.AND P5, PT, R15, R93, PT ;  /* 0x0000005d0f00720c */ /* 0x000fe40003fa4070 */
[----:B--2---:R1:W-:Y:S04]  /*29430*/  STL [R1+0x19cc], R2 ;  /* 0x0019cc0201007387 */ /* 0x0043e80000100800 */
[----:B-1----:R-:W2:Y:S01]  /*29440*/  LDL.LU R2, [R1+0x27bc] ;  /* 0x0027bc0001027983 */ /* 0x002ea20000300800 */
[----:B------:R-:W-:-:S06]  /*29450*/  SEL R3, R14, R3, !P1 ;  /* 0x000000030e037207 */ /* 0x000fcc0004800000 */
[----:B------:R-:W-:Y:S01]  /*29460*/  @!P5 IMAD.IADD R93, R93, 0x1, -R15 ;  /* 0x000000015d5dd824 */ /* 0x000fe200078e0a0f */
[----:B------:R-:W-:Y:S01]  /*29470*/  ISETP.GE.AND P3, PT, R7, RZ, PT ;  /* 0x000000ff0700720c */ /* 0x000fe20003f66270 */
[----:B------:R-:W4:Y:S01]  /*29480*/  LDL.LU R0, [R1+0x27b8] ;  /* 0x0027b80001007983 */ /* 0x000f220000300800 */
[----:B------:R-:W-:Y:S01]  /*29490*/  IMAD R3, R3, UR13, RZ ;  /* 0x0000000d03037c24 */ /* 0x000fe2000f8e02ff */
[C---:B------:R-:W-:Y:S02]  /*294a0*/  ISETP.GT.U32.AND P6, PT, R15.reuse, R77, PT ;  /* 0x0000004d0f00720c */ /* 0x040fe40003fc4070 */
[----:B---3--:R1:W-:Y:S01]  /*294b0*/  STL [R1+0x19c8], R78 ;  /* 0x0019c84e01007387 */ /* 0x0083e20000100800 */
[----:B------:R-:W-:Y:S01]  /*294c0*/  ISETP.GT.U32.AND P4, PT, R15, R76, PT ;  /* 0x0000004c0f00720c */ /* 0x000fe20003f84070 */
[----:B------:R-:W3:Y:S01]  /*294d0*/  LDCU UR13, c[0x0][0x3b0] ;  /* 0x00007600ff0d77ac */ /* 0x000ee20008000800 */
[----:B------:R-:W-:Y:S02]  /*294e0*/  SHF.R.S32.HI R5, RZ, 0x1f, R3 ;  /* 0x0000001fff057819 */ /* 0x000fe40000011403 */
[----:B------:R-:W-:-:S05]  /*294f0*/  IADD3 R6, P5, PT, R3, R13, RZ ;  /* 0x0000000d03067210 */ /* 0x000fca0007fbe0ff */
[----:B------:R-:W-:Y:S01]  /*29500*/  IMAD.X R5, R5, 0x1, R12, P5 ;  /* 0x0000000105057824 */ /* 0x000fe200028e060c */
[----:B-1----:R-:W3:Y:S03]  /*29510*/  LDL R78, [R1+0x25d4] ;  /* 0x0025d400014e7983 */ /* 0x002ee60000100800 */
[----:B------:R-:W-:Y:S02]  /*29520*/  @P0 IMAD.MOV.U32 R7, RZ, RZ, R5 ;  /* 0x000000ffff070224 */ /* 0x000fe400078e0005 */
[----:B------:R-:W-:Y:S01]  /*29530*/  @!P6 IMAD.IADD R77, R77, 0x1, -R15 ;  /* 0x000000014d4de824 */ /* 0x000fe200078e0a0f */
[----:B------:R-:W-:Y:S02]  /*29540*/  ISETP.GE.AND P6, PT, R73, RZ, PT ;  /* 0x000000ff4900720c */ /* 0x000fe40003fc6270 */
[----:B--2---:R-:W-:-:S06]  /*29550*/  PRMT R2, RZ, 0x7610, R2 ;  /* 0x00007610ff027816 */ /* 0x004fcc0000000002 */
[----:B------:R1:W2:Y:S01]  /*29560*/  @P0 LDG.E.U8 R2, desc[UR20][R6.64] ;  /* 0x0000001406020981 */ /* 0x0002a2000c1e1100 */
[----:B------:R-:W-:Y:S02]  /*29570*/  @!P4 IMAD.IADD R76, R76, 0x1, -R15 ;  /* 0x000000014c4cc824 */ /* 0x000fe400078e0a0f */
[----:B------:R-:W-:Y:S02]  /*29580*/  IMAD.MOV.U32 R4, RZ, RZ, R77 ;  /* 0x000000ffff047224 */ /* 0x000fe400078e004d */
[----:B------:R-:W-:Y:S01]  /*29590*/  IMAD.MOV.U32 R3, RZ, RZ, R76 ;  /* 0x000000ffff037224 */ /* 0x000fe200078e004c */
[C---:B------:R-:W-:Y:S01]  /*295a0*/  ISETP.GT.U32.AND P5, PT, R15.reuse, R71, PT ;  /* 0x000000470f00720c */ /* 0x040fe20003fa4070 */
[----:B------:R-:W-:Y:S01]  /*295b0*/  @!P3 IMAD.MOV R4, RZ, RZ, -R4 ;  /* 0x000000ffff04b224 */ /* 0x000fe200078e0a04 */
[----:B------:R-:W2:Y:S01]  /*295c0*/  LDL.LU R77, [R1+0x394] ;  /* 0x00039400014d7983 */ /* 0x000ea20000300800 */
[----:B------:R-:W-:Y:S01]  /*295d0*/  @!P6 IMAD.MOV R3, RZ, RZ, -R3 ;  /* 0x000000ffff03e224 */ /* 0x000fe200078e0a03 */
[----:B------:R-:W-:-:S02]  /*295e0*/  ISETP.GT.U32.AND P6, PT, R15, R93, PT ;  /* 0x0000005d0f00720c */ /* 0x000fc40003fc4070 */
[C---:B------:R-:W-:Y:S02]  /*295f0*/  SEL R4, R14.reuse, R4, !P1 ;  /* 0x000000040e047207 */ /* 0x040fe40004800000 */
[----:B------:R-:W-:Y:S01]  /*29600*/  SEL R3, R14, R3, !P1 ;  /* 0x000000030e037207 */ /* 0x000fe20004800000 */
[----:B------:R-:W-:Y:S01]  /*29610*/  STL [R1+0x1558], R6 ;  /* 0x0015580601007387 */ /* 0x000fe20000100800 */
[----:B-1----:R-:W-:Y:S02]  /*29620*/  IMAD.MOV.U32 R7, RZ, RZ, R93 ;  /* 0x000000ffff077224 */ /* 0x002fe400078e005d */
[----:B----4-:R-:W-:Y:S01]  /*29630*/  IMAD R4, R4, UR6, RZ ;  /* 0x0000000604047c24 */ /* 0x010fe2000f8e02ff */
[----:B------:R-:W4:Y:S01]  /*29640*/  LDL.LU R76, [R1+0x39c] ;  /* 0x00039c00014c7983 */ /* 0x000f220000300800 */
[--C-:B------:R-:W-:Y:S01]  /*29650*/  @!P5 IMAD.IADD R71, R71, 0x1, -R15.reuse ;  /* 0x000000014747d824 */ /* 0x100fe200078e0a0f */
[----:B---3--:R-:W-:Y:S01]  /*29660*/  ISETP.GE.AND P3, PT, R78, RZ, PT ;  /* 0x000000ff4e00720c */ /* 0x008fe20003f66270 */
[----:B------:R-:W1:Y:S01]  /*29670*/  LDCU UR6, c[0x0][0x3b0] ;  /* 0x00007600ff0677ac */ /* 0x000e620008000800 */
[----:B------:R0:W-:Y:S01]  /*29680*/  STL [R1+0x1554], R5 ;  /* 0x0015540501007387 */ /* 0x0001e20000100800 */
[----:B------:R-:W-:Y:S01]  /*29690*/  @!P6 IMAD.IADD R7, R7, 0x1, -R15 ;  /* 0x000000010707e824 */ /* 0x000fe200078e0a0f */
[----:B------:R-:W-:Y:S01]  /*296a0*/  IADD3 R73, P6, PT, R4, R13, RZ ;  /* 0x0000000d04497210 */ /* 0x000fe20007fde0ff */
[----:B0-----:R-:W-:-:S03]  /*296b0*/  IMAD R5, R3, UR5, RZ ;  /* 0x0000000503057c24 */ /* 0x001fc6000f8e02ff */
[----:B------:R-:W-:Y:S01]  /*296c0*/  LEA.HI.X.SX32 R4, R4, R12, 0x1, P6 ;  /* 0x0000000c04047211 */ /* 0x000fe200030f0eff */
[----:B------:R-:W-:Y:S01]  /*296d0*/  IMAD.MOV.U32 R3, RZ, RZ, R7 ;  /* 0x000000ffff037224 */ /* 0x000fe200078e0007 */
[----:B------:R-:W-:Y:S01]  /*296e0*/  PRMT R0, RZ, 0x7610, R0 ;  /* 0x00007610ff007816 */ /* 0x000fe20000000000 */
[----:B------:R-:W0:Y:S01]  /*296f0*/  LDCU UR5, c[0x0][0x3b0] ;  /* 0x00007600ff0577ac */ /* 0x000e220008000800 */
[----:B------:R-:W-:-:S04]  /*29700*/  IADD3 R6, P5, PT, R5, R13, RZ ;  /* 0x0000000d05067210 */ /* 0x000fc80007fbe0ff */
[----:B------:R-:W-:Y:S01]  /*29710*/  LEA.HI.X.SX32 R7, R5, R12, 0x1, P5 ;  /* 0x0000000c05077211 */ /* 0x000fe200028f0eff */
[----:B------:R-:W-:Y:S01]  /*29720*/  @P0 IMAD.MOV.U32 R5, RZ, RZ, R4 ;  /* 0x000000ffff050224 */ /* 0x000fe200078e0004 */
[----:B--2---:R2:W-:Y:S04]  /*29730*/  STL [R1+0x19c4], R2 ;  /* 0x0019c40201007387 */ /* 0x0045e80000100800 */
[----:B------:R-:W3:Y:S04]  /*29740*/  LDL R93, [R1+0x25e0] ;  /* 0x0025e000015d7983 */ /* 0x000ee80000100800 */
[----:B--2---:R-:W2:Y:S04]  /*29750*/  LDL R2, [R1+0x25dc] ;  /* 0x0025dc0001027983 */ /* 0x004ea80000100800 */
[----:B------:R-:W2:Y:S04]  /*29760*/  LDL.LU R78, [R1+0x390] ;  /* 0x00039000014e7983 */ /* 0x000ea80000300800 */
[----:B------:R-:W-:Y:S04]  /*29770*/  STL [R1+0xa40], R73 ;  /* 0x000a404901007387 */ /* 0x000fe80000100800 */
[----:B------:R-:W-:Y:S04]  /*29780*/  STL [R1+0xa38], R6 ;  /* 0x000a380601007387 */ /* 0x000fe80000100800 */
[----:B------:R0:W-:Y:S02]  /*29790*/  STL [R1+0xa3c], R4 ;  /* 0x000a3c0401007387 */ /* 0x0001e40000100800 */
[----:B0-----:R-:W-:-:S05]  /*297a0*/  @P0 IMAD.MOV.U32 R4, RZ, RZ, R73 ;  /* 0x000000ffff040224 */ /* 0x001fca00078e0049 */
[----:B------:R0:W2:Y:S01]  /*297b0*/  @P0 LDG.E.U8 R0, desc[UR20][R4.64] ;  /* 0x0000001404000981 */ /* 0x0000a2000c1e1100 */
[----:B------:R-:W-:-:S03]  /*297c0*/  PRMT R75, RZ, 0x7610, R75 ;  /* 0x00007610ff4b7816 */ /* 0x000fc6000000004b */
[----:B------:R-:W-:Y:S04]  /*297d0*/  STL [R1+0xa34], R7 ;  /* 0x000a340701007387 */ /* 0x000fe80000100800 */
[----:B------:R-:W3:Y:S01]  /*297e0*/  LDL.LU R73, [R1+0x27b4] ;  /* 0x0027b40001497983 */ /* 0x000ee20000300800 */
[----:B0-----:R-:W-:Y:S02]  /*297f0*/  @P0 IMAD.MOV.U32 R4, RZ, RZ, R6 ;  /* 0x000000ffff040224 */ /* 0x001fe400078e0006 */
[----:B------:R-:W-:-:S05]  /*29800*/  @P0 IMAD.MOV.U32 R5, RZ, RZ, R7 ;  /* 0x000000ffff050224 */ /* 0x000fca00078e0007 */
[----:B------:R-:W3:Y:S01]  /*29810*/  @P0 LDG.E.U8 R75, desc[UR20][R4.64] ;  /* 0x00000014044b0981 */ /* 0x000ee2000c1e1100 */
[----:B------:R-:W-:Y:S01]  /*29820*/  @!P3 IMAD.MOV R3, RZ, RZ, -R3 ;  /* 0x000000ffff03b224 */ /* 0x000fe200078e0a03 */
[----:B------:R-:W-:Y:S02]  /*29830*/  ISETP.GT.U32.AND P3, PT, R15, R77, PT ;  /* 0x0000004d0f00720c */ /* 0x000fe40003f64070 */
[----:B--2---:R0:W-:Y:S04]  /*29840*/  STL [R1+0x19c0], R0 ;  /* 0x0019c00001007387 */ /* 0x0041e80000100800 */
[----:B0-----:R-:W2:Y:S01]  /*29850*/  LDL.LU R0, [R1+0x27b0] ;  /* 0x0027b00001007983 */ /* 0x001ea20000300800 */
[----:B------:R-:W-:-:S06]  /*29860*/  SEL R3, R14, R3, !P1 ;  /* 0x000000030e037207 */ /* 0x000fcc0004800000 */
[----:B------:R-:W-:Y:S02]  /*29870*/  @!P3 IMAD.IADD R77, R77, 0x1, -R15 ;  /* 0x000000014d4db824 */ /* 0x000fe400078e0a0f */
[----:B------:R-:W-:Y:S01]  /*29880*/  IMAD R3, R3, UR13, RZ ;  /* 0x0000000d03037c24 */ /* 0x000fe2000f8e02ff */
[----:B---3--:R0:W-:Y:S01]  /*29890*/  STL [R1+0x19bc], R75 ;  /* 0x0019bc4b01007387 */ /* 0x0081e20000100800 */
[----:B------:R-:W-:Y:S01]  /*298a0*/  ISETP.GT.U32.AND P4, PT, R15, R16, PT ;  /* 0x000000100f00720c */ /* 0x000fe20003f84070 */
[----:B------:R-:W3:Y:S02]  /*298b0*/  LDCU UR13, c[0x0][0x3b0] ;  /* 0x00007600ff0d77ac */ /* 0x000ee40008000800 */
[----:B------:R-:W-:Y:S02]  /*298c0*/  SHF.R.S32.HI R5, RZ, 0x1f, R3 ;  /* 0x0000001fff057819 */ /* 0x000fe40000011403 */
[----:B------:R-:W-:Y:S01]  /*298d0*/  IADD3 R6, P3, PT, R3, R13, RZ ;  /* 0x0000000d03067210 */ /* 0x000fe20007f7e0ff */
[----:B0-----:R-:W3:Y:S04]  /*298e0*/  LDL R75, [R1+0x25e4] ;  /* 0x0025e400014b7983 */ /* 0x001ee80000100800 */
[----:B------:R-:W-:-:S04]  /*298f0*/  IMAD.X R5, R5, 0x1, R12, P3 ;  /* 0x0000000105057824 */ /* 0x000fc800018e060c */
[----:B------:R-:W-:Y:S02]  /*29900*/  @P0 IMAD.MOV.U32 R7, RZ, RZ, R5 ;  /* 0x000000ffff070224 */ /* 0x000fe400078e0005 */
[----:B------:R-:W-:Y:S01]  /*29910*/  @!P4 IMAD.IADD R16, R16, 0x1, -R15 ;  /* 0x000000011010c824 */ /* 0x000fe200078e0a0f */
[----:B------:R-:W-:-:S04]  /*29920*/  ISETP.GT.U32.AND P5, PT, R15, R71, PT ;  /* 0x000000470f00720c */ /* 0x000fc80003fa4070 */
[----:B------:R-:W-:Y:S02]  /*29930*/  ISETP.GT.U32.AND P4, PT, R15, R16, PT ;  /* 0x000000100f00720c */ /* 0x000fe40003f84070 */
[----:B--2---:R-:W-:-:S06]  /*29940*/  PRMT R0, RZ, 0x7610, R0 ;  /* 0x00007610ff007816 */ /* 0x004fcc0000000000 */
[----:B------:R0:W2:Y:S01]  /*29950*/  @P0 LDG.E.U8 R0, desc[UR20][R6.64] ;  /* 0x0000001406000981 */ /* 0x0000a2000c1e1100 */
[----:B----4-:R-:W-:-:S04]  /*29960*/  ISETP.GT.U32.AND P6, PT, R15, R76, PT ;  /* 0x0000004c0f00720c */ /* 0x010fc80003fc4070 */
[--C-:B------:R-:W-:Y:S01]  /*29970*/  @!P4 IMAD.IADD R16, R16, 0x1, -R15.reuse ;  /* 0x000000011010c824 */ /* 0x100fe200078e0a0f */
[----:B------:R-:W-:Y:S01]  /*29980*/  ISETP.GE.AND P4, PT, R2, RZ, PT ;  /* 0x000000ff0200720c */ /* 0x000fe20003f86270 */
[----:B------:R-:W-:Y:S01]  /*29990*/  @!P5 IMAD.IADD R71, R71, 0x1, -R15 ;  /* 0x000000014747d824 */ /* 0x000fe200078e0a0f */
[----:B------:R-:W-:Y:S01]  /*299a0*/  ISETP.GE.AND P5, PT, R93, RZ, PT ;  /* 0x000000ff5d00720c */ /* 0x000fe20003fa6270 */
[----:B------:R-:W-:Y:S01]  /*299b0*/  IMAD.MOV.U32 R4, RZ, RZ, R16 ;  /* 0x000000ffff047224 */ /* 0x000fe200078e0010 */
[----:B------:R-:W4:Y:S01]  /*299c0*/  LDL.LU R93, [R1+0x398] ;  /* 0x00039800015d7983 */ /* 0x000f220000300800 */
[----:B------:R-:W-:-:S03]  /*299d0*/  IMAD.MOV.U32 R3, RZ, RZ, R71 ;  /* 0x000000ffff037224 */ /* 0x000fc600078e0047 */
[----:B------:R-:W4:Y:S01]  /*299e0*/  LDL.LU R16, [R1+0x3a4] ;  /* 0x0003a40001107983 */ /* 0x000f220000300800 */
[----:B------:R-:W-:Y:S01]  /*299f0*/  @!P6 IMAD.IADD R76, R76, 0x1, -R15 ;  /* 0x000000014c4ce824 */ /* 0x000fe200078e0a0f */
[----:B------:R-:W-:-:S03]  /*29a00*/  ISETP.GT.U32.AND P6, PT, R15, R77, PT ;  /* 0x0000004d0f00720c */ /* 0x000fc60003fc4070 */
[----:B------:R-:W-:Y:S02]  /*29a10*/  @!P4 IMAD.MOV R4, RZ, RZ, -R4 ;  /* 0x000000ffff04c224 */ /* 0x000fe400078e0a04 */
[----:B------:R-:W-:Y:S01]  /*29a20*/  @!P5 IMAD.MOV R3, RZ, RZ, -R3 ;  /* 0x000000ffff03d224 */ /* 0x000fe200078e0a03 */
[----:B------:R-:W-:Y:S02]  /*29a30*/  ISETP.GT.U32.AND P4, PT, R15, R76, PT ;  /* 0x0000004c0f00720c */ /* 0x000fe40003f84070 */
[C---:B------:R-:W-:Y:S02]  /*29a40*/  SEL R4, R14.reuse, R4, !P1 ;  /* 0x000000040e047207 */ /* 0x040fe40004800000 */
[----:B------:R-:W-:Y:S01]  /*29a50*/  SEL R3, R14, R3, !P1 ;  /* 0x000000030e037207 */ /* 0x000fe20004800000 */
[----:B------:R-:W-:Y:S02]  /*29a60*/  STL [R1+0x1560], R6 ;  /* 0x0015600601007387 */ /* 0x000fe40000100800 */
[----:B-1----:R-:W-:Y:S01]  /*29a70*/  IMAD R4, R4, UR6, RZ ;  /* 0x0000000604047c24 */ /* 0x002fe2000f8e02ff */
[----:B---3--:R-:W-:Y:S01]  /*29a80*/  ISETP.GE.AND P5, PT, R75, RZ, PT ;  /* 0x000000ff4b00720c */ /* 0x008fe20003fa6270 */
[----:B------:R-:W3:Y:S01]  /*29a90*/  LDL.LU R2, [R1+0x3a8] ;  /* 0x0003a80001027983 */ /* 0x000ee20000300800 */
[----:B------:R-:W-:Y:S01]  /*29aa0*/  @!P6 IMAD.IADD R77, R77, 0x1, -R15 ;  /* 0x000000014d4de824 */ /* 0x000fe200078e0a0f */
[----:B------:R-:W-:Y:S01]  /*29ab0*/  PRMT R73, RZ, 0x7610, R73 ;  /* 0x00007610ff497816 */ /* 0x000fe20000000049 */
[----:B------:R-:W1:Y:S01]  /*29ac0*/  LDCU UR6, c[0x0][0x3b0] ;  /* 0x00007600ff0677ac */ /* 0x000e620008000800 */
[----:B------:R0:W-:Y:S01]  /*29ad0*/  STL [R1+0x155c], R5 ;  /* 0x00155c0501007387 */ /* 0x0001e20000100800 */
[----:B------:R-:W-:Y:S01]  /*29ae0*/  IADD3 R75, P6, PT, R4, R13, RZ ;  /* 0x0000000d044b7210 */ /* 0x000fe20007fde0ff */
[----:B------:R-:W-:-:S02]  /*29af0*/  @!P4 IMAD.IADD R76, R76, 0x1, -R15 ;  /* 0x000000014c4cc824 */ /* 0x000fc400078e0a0f */
[----:B0-----:R-:W-:Y:S01]  /*29b00*/  IMAD R5, R3, UR5, RZ ;  /* 0x0000000503057c24 */ /* 0x001fe2000f8e02ff */
        /* <DEDUP_REMOVED lines=10> */
[----:B------:R-:W-:Y:S04]  /*29bb0*/  STL [R1+0xa30], R75 ;  /* 0x000a304b01007387 */ /* 0x000fe80000100800 */
[----:B------:R-:W-:Y:S04]  /*29bc0*/  STL [R1+0xa28], R7 ;  /* 0x000a280701007387 */ /* 0x000fe80000100800 */
[----:B------:R0:W-:Y:S02]  /*29bd0*/  STL [R1+0xa2c], R4 ;  /* 0x000a2c0401007387 */ /* 0x0001e40000100800 */
[----:B0-----:R-:W-:-:S05]  /*29be0*/  @P0 IMAD.MOV.U32 R4, RZ, RZ, R75 ;  /* 0x000000ffff040224 */ /* 0x001fca00078e004b */
[----:B------:R0:W2:Y:S02]  /*29bf0*/  @P0 LDG.E.U8 R73, desc[UR20][R4.64] ;  /* 0x0000001404490981 */ /* 0x0000a4000c1e1100 */
[----:B0-----:R-:W-:Y:S02]  /*29c00*/  @P0 IMAD.MOV.U32 R4, RZ, RZ, R7 ;  /* 0x000000ffff040224 */ /* 0x001fe400078e0007 */
[----:B------:R-:W-:-:S05]  /*29c10*/  @P0 IMAD.MOV.U32 R5, RZ, RZ, R77 ;  /* 0x000000ffff050224 */ /* 0x000fca00078e004d */
[----:B------:R0:W2:Y:S01]  /*29c20*/  @P0 LDG.E.U8 R6, desc[UR20][R4.64] ;  /* 0x0000001404060981 */ /* 0x0000a2000c1e1100 */
[C---:B------:R-:W-:Y:S01]  /*29c30*/  ISETP.GT.U32.AND P3, PT, R15.reuse, R78, PT ;  /* 0x0000004e0f00720c */ /* 0x040fe20003f64070 */
[----:B------:R-:W-:Y:S01]  /*29c40*/  @!P5 IMAD.MOV R3, RZ, RZ, -R3 ;  /* 0x000000ffff03d224 */ /* 0x000fe200078e0a03 */
[----:B----4-:R-:W-:-:S11]  /*29c50*/  ISETP.GT.U32.AND P5, PT, R15, R16, PT ;  /* 0x000000100f00720c */ /* 0x010fd60003fa4070 */
[----:B------:R-:W-:-:S05]  /*29c60*/  @!P3 IMAD.IADD R78, R78, 0x1, -R15 ;  /* 0x000000014e4eb824 */ /* 0x000fca00078e0a0f */
[----:B------:R-:W-:Y:S02]  /*29c70*/  ISETP.GT.U32.AND P3, PT, R15, R78, PT ;  /* 0x0000004e0f00720c */ /* 0x000fe40003f64070 */
[----:B------:R-:W-:Y:S01]  /*29c80*/  SEL R3, R14, R3, !P1 ;  /* 0x000000030e037207 */ /* 0x000fe20004800000 */
[----:B------:R-:W-:Y:S04]  /*29c90*/  STL [R1+0xa24], R77 ;  /* 0x000a244d01007387 */ /* 0x000fe80000100800 */
[----:B------:R-:W4:Y:S01]  /*29ca0*/  LDL.LU R75, [R1+0x3b0] ;  /* 0x0003b000014b7983 */ /* 0x000f220000300800 */
[----:B------:R-:W-:Y:S01]  /*29cb0*/  IMAD R3, R3, UR13, RZ ;  /* 0x0000000d03037c24 */ /* 0x000fe2000f8e02ff */
[----:B------:R-:W-:Y:S01]  /*29cc0*/  PRMT R68, RZ, 0x7610, R68 ;  /* 0x00007610ff447816 */ /* 0x000fe20000000044 */
[----:B------:R-:W-:Y:S01]  /*29cd0*/  @!P5 IMAD.IADD R16, R16, 0x1, -R15 ;  /* 0x000000011010d824 */ /* 0x000fe200078e0a0f */
[----:B------:R-:W-:-:S02]  /*29ce0*/  ISETP.GT.U32.AND P6, PT, R15, R93, PT ;  /* 0x0000005d0f00720c */ /* 0x000fc40003fc4070 */
[----:B---3--:R-:W-:Y:S01]  /*29cf0*/  ISETP.GT.U32.AND P4, PT, R15, R2, PT ;  /* 0x000000020f00720c */ /* 0x008fe20003f84070 */
[----:B------:R-:W-:Y:S01]  /*29d00*/  @!P3 IMAD.IADD R78, R78, 0x1, -R15 ;  /* 0x000000014e4eb824 */ /* 0x000fe200078e0a0f */
[----:B0-----:R-:W-:Y:S01]  /*29d10*/  SHF.R.S32.HI R5, RZ, 0x1f, R3 ;  /* 0x0000001fff057819 */ /* 0x001fe20000011403 */
[----:B------:R-:W-:Y:S01]  /*29d20*/  IMAD.MOV.U32 R4, RZ, RZ, R76 ;  /* 0x000000ffff047224 */ /* 0x000fe200078e004c */
[----:B------:R-:W-:Y:S01]  /*29d30*/  PRMT R70, RZ, 0x7610, R70 ;  /* 0x00007610ff467816 */ /* 0x000fe20000000046 */
[----:B------:R-:W0:Y:S01]  /*29d40*/  LDCU UR13, c[0x0][0x3b0] ;  /* 0x00007600ff0d77ac */ /* 0x000e220008000800 */
[----:B--2---:R-:W-:Y:S01]  /*29d50*/  ISETP.GE.AND P3, PT, R0, RZ, PT ;  /* 0x000000ff0000720c */ /* 0x004fe20003f66270 */
[----:B------:R2:W-:Y:S04]  /*29d60*/  STL [R1+0x19b4], R73 ;  /* 0x0019b44901007387 */ /* 0x0005e80000100800 */
[----:B--2---:R-:W2:Y:S04]  /*29d70*/  LDL.LU R73, [R1+0x3a0] ;  /* 0x0003a00001497983 */ /* 0x004ea80000300800 */
[----:B------:R-:W3:Y:S04]  /*29d80*/  LDL R77, [R1+0x25c4] ;  /* 0x0025c400014d7983 */ /* 0x000ee80000100800 */
[----:B------:R-:W3:Y:S04]  /*29d90*/  LDL.LU R0, [R1+0x3ac] ;  /* 0x0003ac0001007983 */ /* 0x000ee80000300800 */
[----:B------:R0:W-:Y:S01]  /*29da0*/  STL [R1+0x384], R6 ;  /* 0x0003840601007387 */ /* 0x0001e20000100800 */
[--C-:B------:R-:W-:Y:S01]  /*29db0*/  @!P6 IMAD.IADD R93, R93, 0x1, -R15.reuse ;  /* 0x000000015d5de824 */ /* 0x100fe200078e0a0f */
[----:B0-----:R-:W-:Y:S01]  /*29dc0*/  IADD3 R6, P5, PT, R3, R13, RZ ;  /* 0x0000000d03067210 */ /* 0x001fe20007fbe0ff */
[----:B------:R-:W-:Y:S01]  /*29dd0*/  @!P4 IMAD.IADD R2, R2, 0x1, -R15 ;  /* 0x000000010202c824 */ /* 0x000fe200078e0a0f */
[----:B------:R-:W3:Y:S03]  /*29de0*/  LDL.LU R76, [R1+0x3b8] ;  /* 0x0003b800014c7983 */ /* 0x000ee60000300800 */
[----:B------:R-:W-:-:S04]  /*29df0*/  IMAD.X R5, R5, 0x1, R12, P5 ;  /* 0x0000000105057824 */ /* 0x000fc800028e060c */
[----:B------:R-:W-:-:S05]  /*29e00*/  @P0 IMAD.MOV.U32 R7, RZ, RZ, R5 ;  /* 0x000000ffff070224 */ /* 0x000fca00078e0005 */
[----:B------:R-:W3:Y:S01]  /*29e10*/  @P0 LDG.E.U8 R68, desc[UR20][R6.64] ;  /* 0x0000001406440981 */ /* 0x000ee2000c1e1100 */
[----:B------:R-:W-:Y:S02]  /*29e20*/  ISETP.GE.AND P6, PT, R71, RZ, PT ;  /* 0x000000ff4700720c */ /* 0x000fe40003fc6270 */
[----:B------:R-:W-:Y:S01]  /*29e30*/  ISETP.GT.U32.AND P4, PT, R15, R93, PT ;  /* 0x0000005d0f00720c */ /* 0x000fe20003f84070 */
[----:B------:R-:W-:Y:S02]  /*29e40*/  IMAD.MOV.U32 R3, RZ, RZ, R78 ;  /* 0x000000ffff037224 */ /* 0x000fe400078e004e */
[----:B------:R-:W-:-:S08]  /*29e50*/  @!P3 IMAD.MOV R4, RZ, RZ, -R4 ;  /* 0x000000ffff04b224 */ /* 0x000fd000078e0a04 */
[----:B------:R-:W-:Y:S01]  /*29e60*/  @!P6 IMAD.MOV R3, RZ, RZ, -R3 ;  /* 0x000000ffff03e224 */ /* 0x000fe200078e0a03 */
[----:B----4-:R-:W-:Y:S01]  /*29e70*/  ISETP.GT.U32.AND P6, PT, R15, R75, PT ;  /* 0x0000004b0f00720c */ /* 0x010fe20003fc4070 */
[----:B------:R-:W-:Y:S01]  /*29e80*/  @!P4 IMAD.IADD R93, R93, 0x1, -R15 ;  /* 0x000000015d5dc824 */ /* 0x000fe200078e0a0f */
[C---:B------:R-:W-:Y:S02]  /*29e90*/  SEL R4, R14.reuse, R4, !P1 ;  /* 0x000000040e047207 */ /* 0x040fe40004800000 */
[----:B------:R-:W-:Y:S02]  /*29ea0*/  ISETP.GT.U32.AND P5, PT, R15, R16, PT ;  /* 0x000000100f00720c */ /* 0x000fe40003fa4070 */
[----:B------:R-:W-:Y:S01]  /*29eb0*/  SEL R3, R14, R3, !P1 ;  /* 0x000000030e037207 */ /* 0x000fe20004800000 */
[----:B-1----:R-:W-:Y:S01]  /*29ec0*/  IMAD R4, R4, UR6, RZ ;  /* 0x0000000604047c24 */ /* 0x002fe2000f8e02ff */
[----:B------:R-:W-:Y:S01]  /*29ed0*/  STL [R1+0x1568], R6 ;  /* 0x0015680601007387 */ /* 0x000fe20000100800 */
[----:B------:R-:W-:Y:S01]  /*29ee0*/  PRMT R69, RZ, 0x7610, R69 ;  /* 0x00007610ff457816 */ /* 0x000fe20000000045 */
[----:B------:R-:W0:Y:S02]  /*29ef0*/  LDCU UR6, c[0x0][0x3b0] ;  /* 0x00007600ff0677ac */ /* 0x000e240008000800 */
[----:B------:R1:W-:Y:S01]  /*29f00*/  STL [R1+0x1564], R5 ;  /* 0x0015640501007387 */ /* 0x0003e20000100800 */
[----:B------:R-:W-:-:S03]  /*29f10*/  @!P6 IMAD.IADD R75, R75, 0x1, -R15 ;  /* 0x000000014b4be824 */ /* 0x000fc600078e0a0f */
[----:B------:R-:W4:Y:S01]  /*29f20*/  LDL R78, [R1+0x25c8] ;  /* 0x0025c800014e7983 */ /* 0x000f220000100800 */
[----:B-1----:R-:W-:Y:S01]  /*29f30*/  IMAD R5, R3, UR5, RZ ;  /* 0x0000000503057c24 */ /* 0x002fe2000f8e02ff */
[----:B------:R-:W1:Y:S01]  /*29f40*/  LDCU UR5, c[0x0][0x3b0] ;  /* 0x00007600ff0577ac */ /* 0x000e620008000800 */
[----:B------:R-:W-:Y:S02]  /*29f50*/  IMAD.MOV.U32 R3, RZ, RZ, R93 ;  /* 0x000000ffff037224 */ /* 0x000fe400078e005d */
[----:B------:R-:W-:Y:S01]  /*29f60*/  @!P5 IMAD.IADD R16, R16, 0x1, -R15 ;  /* 0x000000011010d824 */ /* 0x000fe200078e0a0f */
[----:B--2---:R-:W-:Y:S02]  /*29f70*/  ISETP.GT.U32.AND P4, PT, R15, R73, PT ;  /* 0x000000490f00720c */ /* 0x004fe40003f84070 */
[----:B---3--:R-:W-:-:S11]  /*29f80*/  ISETP.GE.AND P5, PT, R77, RZ, PT ;  /* 0x000000ff4d00720c */ /* 0x008fd60003fa6270 */
[----:B------:R-:W-:Y:S01]  /*29f90*/  @!P4 IMAD.IADD R73, R73, 0x1, -R15 ;  /* 0x000000014949c824 */ /* 0x000fe200078e0a0f */
[----:B------:R-:W-:-:S04]  /*29fa0*/  IADD3 R71, P4, PT, R5, R13, RZ ;  /* 0x0000000d05477210 */ /* 0x000fc80007f9e0ff */
[----:B------:R-:W-:Y:S01]  /*29fb0*/  LEA.HI.X.SX32 R77, R5, R12, 0x1, P4 ;  /* 0x0000000c054d7211 */ /* 0x000fe200020f0eff */
[----:B------:R2:W-:Y:S04]  /*29fc0*/  STL [R1+0x19b0], R68 ;  /* 0x0019b04401007387 */ /* 0x0005e80000100800 */
[----:B------:R-:W3:Y:S04]  /*29fd0*/  LDL R6, [R1+0x25cc] ;  /* 0x0025cc0001067983 */ /* 0x000ee80000100800 */
[----:B------:R-:W3:Y:S01]  /*29fe0*/  LDL.LU R93, [R1+0x3b4] ;  /* 0x0003b400015d7983 */ /* 0x000ee20000300800 */
[----:B--2---:R-:W-:-:S04]  /*29ff0*/  IADD3 R68, P6, PT, R4, R13, RZ ;  /* 0x0000000d04447210 */ /* 0x004fc80007fde0ff */
[----:B------:R-:W-:Y:S01]  /*2a000*/  LEA.HI.X.SX32 R4, R4, R12, 0x1, P6 ;  /* 0x0000000c04047211 */ /* 0x000fe200030f0eff */
[----:B------:R-:W-:Y:S04]  /*2a010*/  STL [R1+0xa20], R68 ;  /* 0x000a204401007387 */ /* 0x000fe80000100800 */
[----:B------:R-:W-:Y:S01]  /*2a020*/  STL [R1+0xa18], R71 ;  /* 0x000a184701007387 */ /* 0x000fe20000100800 */
[----:B------:R-:W-:-:S03]  /*2a030*/  @P0 IMAD.MOV.U32 R5, RZ, RZ, R4 ;  /* 0x000000ffff050224 */ /* 0x000fc600078e0004 */
[----:B------:R2:W-:Y:S02]  /*2a040*/  STL [R1+0xa1c], R4 ;  /* 0x000a1c0401007387 */ /* 0x0005e40000100800 */
[----:B--2---:R-:W-:Y:S02]  /*2a050*/  @P0 IMAD.MOV.U32 R4, RZ, RZ, R68 ;  /* 0x000000ffff040224 */ /* 0x004fe400078e0044 */
[----:B------:R-:W-:Y:S01]  /*2a060*/  @!P5 IMAD.MOV R3, RZ, RZ, -R3 ;  /* 0x000000ffff03d224 */ /* 0x000fe200078e0a03 */
[----:B------:R-:W-:Y:S01]  /*2a070*/  ISETP.GT.U32.AND P6, PT, R15, R75, PT ;  /* 0x0000004b0f00720c */ /* 0x000fe20003fc4070 */
[----:B------:R-:W2:Y:S04]  /*2a080*/  LDL.LU R68, [R1+0x27ac] ;  /* 0x0027ac0001447983 */ /* 0x000ea80000300800 */
[----:B------:R0:W2:Y:S02]  /*2a090*/  @P0 LDG.E.U8 R70, desc[UR20][R4.64] ;  /* 0x0000001404460981 */ /* 0x0000a4000c1e1100 */
[----:B0-----:R-:W-:-:S02]  /*2a0a0*/  @P0 IMAD.MOV.U32 R4, RZ, RZ, R71 ;  /* 0x000000ffff040224 */ /* 0x001fc400078e0047 */
[----:B------:R-:W-:-:S05]  /*2a0b0*/  @P0 IMAD.MOV.U32 R5, RZ, RZ, R77 ;  /* 0x000000ffff050224 */ /* 0x000fca00078e004d */
[----:B------:R0:W2:Y:S01]  /*2a0c0*/  @P0 LDG.E.U8 R69, desc[UR20][R4.64] ;  /* 0x0000001404450981 */ /* 0x0000a2000c1e1100 */
[----:B----4-:R-:W-:Y:S02]  /*2a0d0*/  ISETP.GE.AND P4, PT, R78, RZ, PT ;  /* 0x000000ff4e00720c */ /* 0x010fe40003f86270 */
[C---:B------:R-:W-:Y:S02]  /*2a0e0*/  ISETP.GT.U32.AND P5, PT, R15.reuse, R76, PT ;  /* 0x0000004c0f00720c */ /* 0x040fe40003fa4070 */
[----:B------:R-:W-:Y:S02]  /*2a0f0*/  SEL R3, R14, R3, !P1 ;  /* 0x000000030e037207 */ /* 0x000fe40004800000 */
[----:B------:R-:W-:-:S03]  /*2a100*/  ISETP.GT.U32.AND P3, PT, R15, R2, PT ;  /* 0x000000020f00720c */ /* 0x000fc60003f64070 */
[----:B0-----:R-:W-:Y:S01]  /*2a110*/  IMAD R4, R3, UR13, RZ ;  /* 0x0000000d03047c24 */ /* 0x001fe2000f8e02ff */
[----:B------:R-:W-:Y:S01]  /*2a120*/  PRMT R64, RZ, 0x7610, R64 ;  /* 0x00007610ff407816 */ /* 0x000fe20000000040 */
[----:B------:R-:W-:Y:S01]  /*2a130*/  IMAD.MOV.U32 R3, RZ, RZ, R16 ;  /* 0x000000ffff037224 */ /* 0x000fe200078e0010 */
[----:B------:R-:W-:Y:S01]  /*2a140*/  PRMT R7, RZ, 0x7610, R7 ;  /* 0x00007610ff077816 */ /* 0x000fe20000000007 */
[----:B------:R-:W-:Y:S01]  /*2a150*/  @!P6 IMAD.IADD R75, R75, 0x1, -R15 ;  /* 0x000000014b4be824 */ /* 0x000fe200078e0a0f */
[----:B------:R-:W0:Y:S01]  /*2a160*/  LDCU UR13, c[0x0][0x3b0] ;  /* 0x00007600ff0d77ac */ /* 0x000e220008000800 */
[----:B------:R-:W-:Y:S01]  /*2a170*/  @!P4 IMAD.MOV R3, RZ, RZ, -R3 ;  /* 0x000000ffff03c224 */ /* 0x000fe200078e0a03 */
[----:B------:R-:W-:Y:S01]  /*2a180*/  SHF.R.S32.HI R5, RZ, 0x1f, R4 ;  /* 0x0000001fff057819 */ /* 0x000fe20000011404 */
[--C-:B------:R-:W-:Y:S01]  /*2a190*/  @!P5 IMAD.IADD R76, R76, 0x1, -R15.reuse ;  /* 0x000000014c4cd824 */ /* 0x100fe200078e0a0f */
[----:B------:R-:W-:Y:S01]  /*2a1a0*/  IADD3 R4, P5, PT, R4, R13, RZ ;  /* 0x0000000d04047210 */ /* 0x000fe20007fbe0ff */
[----:B------:R-:W-:-:S04]  /*2a1b0*/  @!P3 IMAD.IADD R2, R2, 0x1, -R15 ;  /* 0x000000010202b824 */ /* 0x000fc800078e0a0f */
[----:B------:R-:W-:-:S05]  /*2a1c0*/  IMAD.X R5, R5, 0x1, R12, P5 ;  /* 0x0000000105057824 */ /* 0x000fca00028e060c */
[----:B------:R4:W4:Y:S01]  /*2a1d0*/  @P0 LDG.E.U8 R64, desc[UR20][R4.64] ;  /* 0x0000001404400981 */ /* 0x000922000c1e1100 */
[----:B---3--:R-:W-:Y:S02]  /*2a1e0*/  ISETP.GE.AND P6, PT, R6, RZ, PT ;  /* 0x000000ff0600720c */ /* 0x008fe40003fc6270 */
[----:B------:R-:W-:Y:S01]  /*2a1f0*/  SEL R6, R14, R3, !P1 ;  /* 0x000000030e067207 */ /* 0x000fe20004800000 */
[----:B------:R-:W-:-:S04]  /*2a200*/  IMAD.MOV.U32 R3, RZ, RZ, R2 ;  /* 0x000000ffff037224 */ /* 0x000fc800078e0002 */
[----:B-1----:R-:W-:Y:S01]  /*2a210*/  IMAD R6, R6, UR5, RZ ;  /* 0x0000000506067c24 */ /* 0x002fe2000f8e02ff */
[----:B--2---:R1:W-:Y:S05]  /*2a220*/  STL [R1+0x19ac], R70 ;  /* 0x0019ac4601007387 */ /* 0x0043ea0000100800 */
[----:B------:R-:W-:Y:S01]  /*2a230*/  @!P6 IMAD.MOV R3, RZ, RZ, -R3 ;  /* 0x000000ffff03e224 */ /* 0x000fe200078e0a03 */
[----:B------:R-:W-:Y:S01]  /*2a240*/  ISETP.GT.U32.AND P3, PT, R15, R0, PT ;  /* 0x000000000f00720c */ /* 0x000fe20003f64070 */
[----:B------:R-:W2:Y:S01]  /*2a250*/  LDCU UR5, c[0x0][0x3b0] ;  /* 0x00007600ff0577ac */ /* 0x000ea20008000800 */
[----:B-1----:R-:W3:Y:S04]  /*2a260*/  LDL.LU R70, [R1+0x27a8] ;  /* 0x0027a80001467983 */ /* 0x002ee80000300800 */
[----:B------:R1:W-:Y:S04]  /*2a270*/  STL [R1+0xa14], R77 ;  /* 0x000a144d01007387 */ /* 0x0003e80000100800 */
[----:B-1----:R-:W3:Y:S04]  /*2a280*/  LDL.LU R77, [R1+0x3c8] ;  /* 0x0003c800014d7983 */ /* 0x002ee80000300800 */
[----:B------:R1:W-:Y:S04]  /*2a290*/  STL [R1+0x19a8], R69 ;  /* 0x0019a84501007387 */ /* 0x0003e80000100800 */
[----:B------:R-:W3:Y:S04]  /*2a2a0*/  LDL R71, [R1+0x25ac] ;  /* 0x0025ac0001477983 */ /* 0x000ee80000100800 */
[----:B-1----:R-:W3:Y:S04]  /*2a2b0*/  LDL R69, [R1+0x25d0] ;  /* 0x0025d00001457983 */ /* 0x002ee80000100800 */
[----:B------:R-:W3:Y:S04]  /*2a2c0*/  LDL.LU R78, [R1+0x3bc] ;  /* 0x0003bc00014e7983 */ /* 0x000ee80000300800 */
[----:B------:R-:W3:Y:S04]  /*2a2d0*/  LDL.LU R16, [R1+0x27a4] ;  /* 0x0027a40001107983 */ /* 0x000ee80000300800 */
[----:B------:R4:W-:Y:S04]  /*2a2e0*/  STL [R1+0x1570], R4 ;  /* 0x0015700401007387 */ /* 0x0009e80000100800 */
[----:B------:R1:W-:Y:S01]  /*2a2f0*/  STL [R1+0x156c], R5 ;  /* 0x00156c0501007387 */ /* 0x0003e20000100800 */
[----:B------:R-:W-:Y:S01]  /*2a300*/  @!P3 IMAD.IADD R0, R0, 0x1, -R15 ;  /* 0x000000010000b824 */ /* 0x000fe200078e0a0f */
[----:B----4-:R-:W-:-:S02]  /*2a310*/  IADD3 R4, P6, PT, R6, R13, RZ ;  /* 0x0000000d06047210 */ /* 0x010fc40007fde0ff */
[----:B------:R-:W4:Y:S02]  /*2a320*/  LDL.LU R2, [R1+0x3c0] ;  /* 0x0003c00001027983 */ /* 0x000f240000300800 */
[----:B-1----:R-:W-:-:S05]  /*2a330*/  LEA.HI.X.SX32 R5, R6, R12, 0x1, P6 ;  /* 0x0000000c06057211 */ /* 0x002fca00030f0eff */
[----:B------:R1:W4:Y:S01]  /*2a340*/  @P0 LDG.E.U8 R7, desc[UR20][R4.64] ;  /* 0x0000001404070981 */ /* 0x000322000c1e1100 */
[C---:B------:R-:W-:Y:S02]  /*2a350*/  ISETP.GT.U32.AND P3, PT, R15.reuse, R73, PT ;  /* 0x000000490f00720c */ /* 0x040fe40003f64070 */
[----:B------:R-:W-:-:S11]  /*2a360*/  ISETP.GT.U32.AND P5, PT, R15, R93, PT ;  /* 0x0000005d0f00720c */ /* 0x000fd60003fa4070 */
[--C-:B------:R-:W-:Y:S01]  /*2a370*/  @!P3 IMAD.IADD R73, R73, 0x1, -R15.reuse ;  /* 0x000000014949b824 */ /* 0x100fe200078e0a0f */
[----:B------:R-:W-:Y:S01]  /*2a380*/  ISETP.GT.U32.AND P3, PT, R15, R76, PT ;  /* 0x0000004c0f00720c */ /* 0x000fe20003f64070 */
[----:B------:R-:W-:Y:S01]  /*2a390*/  @!P5 IMAD.IADD R93, R93, 0x1, -R15 ;  /* 0x000000015d5dd824 */ /* 0x000fe200078e0a0f */
[----:B------:R1:W-:Y:S01]  /*2a3a0*/  STL [R1+0xa10], R4 ;  /* 0x000a100401007387 */ /* 0x0003e20000100800 */
[----:B------:R-:W-:-:S10]  /*2a3b0*/  SEL R6, R14, R3, !P1 ;  /* 0x000000030e067207 */ /* 0x000fd40004800000 */
[----:B------:R-:W-:Y:S02]  /*2a3c0*/  @!P3 IMAD.IADD R76, R76, 0x1, -R15 ;  /* 0x000000014c4cb824 */ /* 0x000fe400078e0a0f */
[----:B------:R-:W-:Y:S02]  /*2a3d0*/  IMAD.MOV.U32 R3, RZ, RZ, R75 ;  /* 0x000000ffff037224 */ /* 0x000fe400078e004b */
[----:B--2---:R-:W-:Y:S01]  /*2a3e0*/  IMAD R6, R6, UR5, RZ ;  /* 0x0000000506067c24 */ /* 0x004fe2000f8e02ff */
[----:B------:R-:W-:Y:S01]  /*2a3f0*/  ISETP.GT.U32.AND P4, PT, R15, R0, PT ;  /* 0x000000000f00720c */ /* 0x000fe20003f84070 */
[----:B-1----:R-:W-:Y:S01]  /*2a400*/  IMAD.MOV.U32 R4, RZ, RZ, R73 ;  /* 0x000000ffff047224 */ /* 0x002fe200078e0049 */
[----:B------:R-:W-:Y:S01]  /*2a410*/  PRMT R68, RZ, 0x7610, R68 ;  /* 0x00007610ff447816 */ /* 0x000fe20000000044 */
[----:B------:R-:W1:Y:S01]  /*2a420*/  LDCU UR5, c[0x0][0x3b0] ;  /* 0x00007600ff0577ac */ /* 0x000e620008000800 */
[----:B---3--:R-:W-:Y:S02]  /*2a430*/  ISETP.GE.AND P3, PT, R71, RZ, PT ;  /* 0x000000ff4700720c */ /* 0x008fe40003f66270 */
[----:B------:R-:W2:Y:S01]  /*2a440*/  LDL.LU R71, [R1+0x3d0] ;  /* 0x0003d00001477983 */ /* 0x000ea20000300800 */
[----:B------:R-:W-:-:S03]  /*2a450*/  ISETP.GE.AND P5, PT, R69, RZ, PT ;  /* 0x000000ff4500720c */ /* 0x000fc60003fa6270 */
[----:B------:R3:W-:Y:S04]  /*2a460*/  STL [R1+0xa0c], R5 ;  /* 0x000a0c0501007387 */ /* 0x0007e80000100800 */
[----:B---3--:R-:W3:Y:S04]  /*2a470*/  LDL R5, [R1+0x25b0] ;  /* 0x0025b00001057983 */ /* 0x008ee80000100800 */
[----:B------:R-:W2:Y:S02]  /*2a480*/  LDL.LU R75, [R1+0x3d4] ;  /* 0x0003d400014b7983 */ /* 0x000ea40000300800 */
[----:B------:R-:W-:-:S02]  /*2a490*/  @!P5 IMAD.MOV R3, RZ, RZ, -R3 ;  /* 0x000000ffff03d224 */ /* 0x000fc400078e0a03 */
[----:B------:R0:W-:Y:S04]  /*2a4a0*/  STL [R1+0x1984], R64 ;  /* 0x0019844001007387 */ /* 0x0001e80000100800 */
[----:B0-----:R-:W2:Y:S04]  /*2a4b0*/  LDL R64, [R1+0x25b4] ;  /* 0x0025b40001407983 */ /* 0x001ea80000100800 */
[----:B------:R-:W2:Y:S04]  /*2a4c0*/  LDL.LU R69, [R1+0x3d8] ;  /* 0x0003d80001457983 */ /* 0x000ea80000300800 */
[----:B----4-:R0:W-:Y:S01]  /*2a4d0*/  STL [R1+0x1948], R7 ;  /* 0x0019480701007387 */ /* 0x0101e20000100800 */
[----:B------:R-:W-:-:S02]  /*2a4e0*/  PRMT R16, RZ, 0x7610, R16 ;  /* 0x00007610ff107816 */ /* 0x000fc40000000010 */
[----:B0-----:R-:W-:-:S04]  /*2a4f0*/  IADD3 R7, P5, PT, R6, R13, RZ ;  /* 0x0000000d06077210 */ /* 0x001fc80007fbe0ff */
[----:B------:R-:W-:Y:S01]  /*2a500*/  LEA.HI.X.SX32 R73, R6, R12, 0x1, P5 ;  /* 0x0000000c06497211 */ /* 0x000fe200028f0eff */
[----:B------:R0:W-:Y:S01]  /*2a510*/  STL [R1+0xa08], R7 ;  /* 0x000a080701007387 */ /* 0x0001e20000100800 */
[----:B------:R-:W-:-:S03]  /*2a520*/  @P0 IMAD.MOV.U32 R6, RZ, RZ, R7 ;  /* 0x000000ffff060224 */ /* 0x000fc600078e0007 */
[----:B0-----:R-:W-:-:S05]  /*2a530*/  @P0 IMAD.MOV.U32 R7, RZ, RZ, R73 ;  /* 0x000000ffff070224 */ /* 0x001fca00078e0049 */
[----:B------:R0:W4:Y:S01]  /*2a540*/  @P0 LDG.E.U8 R16, desc[UR20][R6.64] ;  /* 0x0000001406100981 */ /* 0x000122000c1e1100 */
[C---:B------:R-:W-:Y:S01]  /*2a550*/  ISETP.GT.U32.AND P6, PT, R15.reuse, R78, PT ;  /* 0x0000004e0f00720c */ /* 0x040fe20003fc4070 */
[----:B------:R-:W-:Y:S01]  /*2a560*/  @!P4 IMAD.IADD R0, R0, 0x1, -R15 ;  /* 0x000000010000c824 */ /* 0x000fe200078e0a0f */
[----:B------:R-:W-:Y:S02]  /*2a570*/  ISETP.GT.U32.AND P4, PT, R15, R77, PT ;  /* 0x0000004d0f00720c */ /* 0x000fe40003f84070 */
[----:B------:R-:W-:-:S09]  /*2a580*/  SEL R3, R14, R3, !P1 ;  /* 0x000000030e037207 */ /* 0x000fd20004800000 */
[--C-:B------:R-:W-:Y:S02]  /*2a590*/  @!P6 IMAD.IADD R78, R78, 0x1, -R15.reuse ;  /* 0x000000014e4ee824 */ /* 0x100fe400078e0a0f */
[--C-:B------:R-:W-:Y:S01]  /*2a5a0*/  @!P4 IMAD.IADD R77, R77, 0x1, -R15.reuse ;  /* 0x000000014d4dc824 */ /* 0x100fe200078e0a0f */
[C---:B------:R-:W-:Y:S02]  /*2a5b0*/  ISETP.GT.U32.AND P4, PT, R15.reuse, R93, PT ;  /* 0x0000005d0f00720c */ /* 0x040fe40003f84070 */
[----:B------:R-:W-:Y:S01]  /*2a5c0*/  ISETP.GT.U32.AND P6, PT, R15, R78, PT ;  /* 0x0000004e0f00720c */ /* 0x000fe20003fc4070 */
[----:B------:R-:W-:Y:S01]  /*2a5d0*/  IMAD R3, R3, UR13, RZ ;  /* 0x0000000d03037c24 */ /* 0x000fe2000f8e02ff */
[----:B------:R0:W-:Y:S01]  /*2a5e0*/  STL [R1+0xa04], R73 ;  /* 0x000a044901007387 */ /* 0x0001e20000100800 */
[----:B------:R-:W-:Y:S01]  /*2a5f0*/  @!P3 IMAD.MOV R4, RZ, RZ, -R4 ;  /* 0x000000ffff04b224 */ /* 0x000fe200078e0a04 */
[----:B------:R-:W-:Y:S01]  /*2a600*/  ISETP.GT.U32.AND P5, PT, R15, R2, PT ;  /* 0x000000020f00720c */ /* 0x000fe20003fa4070 */
[----:B------:R-:W1:Y:S06]  /*2a610*/  LDCU UR13, c[0x0][0x3b0] ;  /* 0x00007600ff0d77ac */ /* 0x000e6c0008000800 */
[--C-:B------:R-:W-:Y:S01]  /*2a620*/  @!P4 IMAD.IADD R93, R93, 0x1, -R15.reuse ;  /* 0x000000015d5dc824 */ /* 0x100fe200078e0a0f */
[----:B0-----:R-:W2:Y:S01]  /*2a630*/  LDL R73, [R1+0x25b8] ;  /* 0x0025b80001497983 */ /* 0x001ea20000100800 */
[----:B------:R-:W-:Y:S01]  /*2a640*/  @!P6 IMAD.IADD R78, R78, 0x1, -R15 ;  /* 0x000000014e4ee824 */ /* 0x000fe200078e0a0f */
[----:B------:R-:W-:-:S02]  /*2a650*/  IADD3 R6, P6, PT, R3, R13, RZ ;  /* 0x0000000d03067210 */ /* 0x000fc40007fde0ff */
[----:B---3--:R-:W-:Y:S02]  /*2a660*/  ISETP.GE.AND P4, PT, R5, RZ, PT ;  /* 0x000000ff0500720c */ /* 0x008fe40003f86270 */
[----:B------:R-:W-:-:S05]  /*2a670*/  SHF.R.S32.HI R5, RZ, 0x1f, R3 ;  /* 0x0000001fff057819 */ /* 0x000fca0000011403 */
[----:B------:R-:W-:Y:S01]  /*2a680*/  IMAD.X R7, R5, 0x1, R12, P6 ;  /* 0x0000000105077824 */ /* 0x000fe200030e060c */
[----:B------:R-:W-:-:S06]  /*2a690*/  PRMT R5, RZ, 0x7610, R5 ;  /* 0x00007610ff057816 */ /* 0x000fcc0000000005 */
[----:B------:R0:W3:Y:S04]  /*2a6a0*/  @P0 LDG.E.U8 R5, desc[UR20][R6.64] ;  /* 0x0000001406050981 */ /* 0x0000e8000c1e1100 */
[----:B----4-:R4:W-:Y:S04]  /*2a6b0*/  STL [R1+0x3a8], R16 ;  /* 0x0003a81001007387 */ /* 0x0109e80000100800 */
[----:B----4-:R-:W4:Y:S01]  /*2a6c0*/  LDL.LU R16, [R1+0x27a0] ;  /* 0x0027a00001107983 */ /* 0x010f220000300800 */
[----:B------:R-:W-:Y:S01]  /*2a6d0*/  ISETP.GT.U32.AND P3, PT, R15, R77, PT ;  /* 0x0000004d0f00720c */ /* 0x000fe20003f64070 */
[----:B------:R-:W-:-:S02]  /*2a6e0*/  @!P5 IMAD.IADD R2, R2, 0x1, -R15 ;  /* 0x000000010202d824 */ /* 0x000fc400078e0a0f */
[----:B------:R-:W-:-:S10]  /*2a6f0*/  IMAD.MOV.U32 R3, RZ, RZ, R0 ;  /* 0x000000ffff037224 */ /* 0x000fd400078e0000 */
[----:B------:R-:W-:Y:S01]  /*2a700*/  @!P3 IMAD.IADD R77, R77, 0x1, -R15 ;  /* 0x000000014d4db824 */ /* 0x000fe200078e0a0f */
[C---:B--2---:R-:W-:Y:S02]  /*2a710*/  ISETP.GT.U32.AND P3, PT, R15.reuse, R71, PT ;  /* 0x000000470f00720c */ /* 0x044fe40003f64070 */
[C---:B------:R-:W-:Y:S01]  /*2a720*/  ISETP.GT.U32.AND P6, PT, R15.reuse, R2, PT ;  /* 0x000000020f00720c */ /* 0x040fe20003fc4070 */
[----:B------:R-:W-:Y:S01]  /*2a730*/  @!P4 IMAD.MOV R3, RZ, RZ, -R3 ;  /* 0x000000ffff03c224 */ /* 0x000fe200078e0a03 */
[----:B------:R-:W-:Y:S01]  /*2a740*/  ISETP.GT.U32.AND P5, PT, R15, R75, PT ;  /* 0x0000004b0f00720c */ /* 0x000fe20003fa4070 */
[----:B------:R-:W2:Y:S01]  /*2a750*/  LDL.LU R0, [R1+0x3c4] ;  /* 0x0003c40001007983 */ /* 0x000ea20000300800 */
[----:B------:R-:W-:-:S03]  /*2a760*/  SEL R4, R14, R4, !P1 ;  /* 0x000000040e047207 */ /* 0x000fc60004800000 */
[----:B------:R0:W-:Y:S04]  /*2a770*/  STL [R1+0x1578], R6 ;  /* 0x0015780601007387 */ /* 0x0001e80000100800 */
[----:B------:R-:W-:Y:S01]  /*2a780*/  @!P3 IMAD.IADD R71, R71, 0x1, -R15 ;  /* 0x000000014747b824 */ /* 0x000fe200078e0a0f */
[----:B------:R-:W-:Y:S01]  /*2a790*/  ISETP.GE.AND P3, PT, R64, RZ, PT ;  /* 0x000000ff4000720c */ /* 0x000fe20003f66270 */
[----:B------:R-:W-:Y:S01]  /*2a7a0*/  STL [R1+0x1574], R7 ;  /* 0x0015740701007387 */ /* 0x000fe20000100800 */
[----:B------:R-:W-:-:S03]  /*2a7b0*/  SEL R3, R14, R3, !P1 ;  /* 0x000000030e037207 */ /* 0x000fc60004800000 */
[----:B------:R-:W2:Y:S01]  /*2a7c0*/  LDL R64, [R1+0x25bc] ;  /* 0x0025bc0001407983 */ /* 0x000ea20000100800 */
[--C-:B------:R-:W-:Y:S02]  /*2a7d0*/  @!P6 IMAD.IADD R2, R2, 0x1, -R15.reuse ;  /* 0x000000010202e824 */ /* 0x100fe400078e0a0f */
[----:B0-----:R-:W-:Y:S01]  /*2a7e0*/  IMAD R6, R3, UR6, RZ ;  /* 0x0000000603067c24 */ /* 0x001fe2000f8e02ff */
[----:B----4-:R-:W-:Y:S01]  /*2a7f0*/  PRMT R16, RZ, 0x7610, R16 ;  /* 0x00007610ff107816 */ /* 0x010fe20000000010 */
[----:B---3--:R1:W-:Y:S01]  /*2a800*/  STL [R1+0x3a4], R5 ;  /* 0x0003a40501007387 */ /* 0x0083e20000100800 */
[----:B------:R-:W-:Y:S01]  /*2a810*/  @!P5 IMAD.IADD R75, R75, 0x1, -R15 ;  /* 0x000000014b4bd824 */ /* 0x000fe200078e0a0f */
[----:B------:R-:W-:Y:S01]  /*2a820*/  ISETP.GE.AND P5, PT, R73, RZ, PT ;  /* 0x000000ff4900720c */ /* 0x000fe20003fa6270 */
[----:B------:R-:W-:Y:S01]  /*2a830*/  IMAD.MOV.U32 R3, RZ, RZ, R93 ;  /* 0x000000ffff037224 */ /* 0x000fe200078e005d */
[----:B------:R-:W-:Y:S01]  /*2a840*/  ISETP.GT.U32.AND P4, PT, R15, R69, PT ;  /* 0x000000450f00720c */ /* 0x000fe20003f84070 */
[----:B------:R-:W0:Y:S01]  /*2a850*/  LDCU UR6, c[0x0][0x3b0] ;  /* 0x00007600ff0677ac */ /* 0x000e220008000800 */
[----:B-1----:R-:W-:Y:S01]  /*2a860*/  IMAD R5, R4, UR13, RZ ;  /* 0x0000000d04057c24 */ /* 0x002fe2000f8e02ff */
[----:B------:R-:W-:Y:S01]  /*2a870*/  PRMT R47, RZ, 0x7610, R47 ;  /* 0x00007610ff2f7816 */ /* 0x000fe2000000002f */
[----:B------:R-:W-:Y:S01]  /*2a880*/  IMAD.MOV.U32 R4, RZ, RZ, R76 ;  /* 0x000000ffff047224 */ /* 0x000fe200078e004c */
[----:B------:R-:W1:Y:S01]  /*2a890*/  LDCU UR13, c[0x0][0x3b0] ;  /* 0x00007600ff0d77ac */ /* 0x000e620008000800 */
[----:B------:R-:W3:Y:S01]  /*2a8a0*/  LDL.LU R76, [R1+0x3cc] ;  /* 0x0003cc00014c7983 */ /* 0x000ee20000300800 */
[-C--:B------:R-:W-:Y:S01]  /*2a8b0*/  IADD3 R7, P6, PT, R5, R13.reuse, RZ ;  /* 0x0000000d05077210 */ /* 0x080fe20007fde0ff */
[----:B------:R-:W-:Y:S01]  /*2a8c0*/  @!P3 IMAD.MOV R4, RZ, RZ, -R4 ;  /* 0x000000ffff04b224 */ /* 0x000fe200078e0a04 */
[----:B------:R-:W-:-:S02]  /*2a8d0*/  IADD3 R73, P3, PT, R6, R13, RZ ;  /* 0x0000000d06497210 */ /* 0x000fc40007f7e0ff */
[-C--:B------:R-:W-:Y:S01]  /*2a8e0*/  LEA.HI.X.SX32 R93, R5, R12.reuse, 0x1, P6 ;  /* 0x0000000c055d7211 */ /* 0x080fe200030f0eff */
[----:B------:R4:W-:Y:S01]  /*2a8f0*/  STL [R1+0xa00], R7 ;  /* 0x000a000701007387 */ /* 0x0009e20000100800 */
[----:B------:R-:W-:Y:S01]  /*2a900*/  LEA.HI.X.SX32 R5, R6, R12, 0x1, P3 ;  /* 0x0000000c06057211 */ /* 0x000fe200018f0eff */
[----:B------:R-:W-:Y:S02]  /*2a910*/  @P0 IMAD.MOV.U32 R6, RZ, RZ, R7 ;  /* 0x000000ffff060224 */ /* 0x000fe400078e0007 */
[----:B----4-:R-:W-:-:S05]  /*2a920*/  @P0 IMAD.MOV.U32 R7, RZ, RZ, R93 ;  /* 0x000000ffff070224 */ /* 0x010fca00078e005d */
[----:B------:R4:W2:Y:S02]  /*2a930*/  @P0 LDG.E.U8 R16, desc[UR20][R6.64] ;  /* 0x0000001406100981 */ /* 0x0008a4000c1e1100 */
[----:B----4-:R-:W-:Y:S01]  /*2a940*/  SEL R6, R14, R4, !P1 ;  /* 0x000000040e067207 */ /* 0x010fe20004800000 */
[----:B------:R-:W-:-:S05]  /*2a950*/  @P0 IMAD.MOV.U32 R4, RZ, RZ, R73 ;  /* 0x000000ffff040224 */ /* 0x000fca00078e0049 */
[----:B------:R4:W3:Y:S04]  /*2a960*/  @P0 LDG.E.U8 R68, desc[UR20][R4.64] ;  /* 0x0000001404440981 */ /* 0x0008e8000c1e1100 */
[----:B------:R-:W-:Y:S04]  /*2a970*/  STL [R1+0x9f8], R73 ;  /* 0x0009f84901007387 */ /* 0x000fe80000100800 */
[----:B------:R0:W-:Y:S04]  /*2a980*/  STL [R1+0x9fc], R93 ;  /* 0x0009fc5d01007387 */ /* 0x0001e80000100800 */
[----:B0-----:R-:W3:Y:S04]  /*2a990*/  LDL.LU R93, [R1+0x3e4] ;  /* 0x0003e400015d7983 */ /* 0x001ee80000300800 */
[----:B------:R-:W-:Y:S04]  /*2a9a0*/  STL [R1+0x9f4], R5 ;  /* 0x0009f40501007387 */ /* 0x000fe80000100800 */
[----:B--2---:R0:W-:Y:S04]  /*2a9b0*/  STL [R1+0x364], R16 ;  /* 0x0003641001007387 */ /* 0x0041e80000100800 */
[----:B0-----:R-:W2:Y:S01]  /*2a9c0*/  LDL.LU R16, [R1+0x279c] ;  /* 0x00279c0001107983 */ /* 0x001ea20000300800 */
[----:B------:R-:W-:Y:S01]  /*2a9d0*/  ISETP.GT.U32.AND P6, PT, R15, R75, PT ;  /* 0x0000004b0f00720c */ /* 0x000fe20003fc4070 */
[----:B------:R-:W-:-:S02]  /*2a9e0*/  IMAD R6, R6, UR15, RZ ;  /* 0x0000000f06067c24 */ /* 0x000fc4000f8e02ff */
[----:B------:R-:W2:Y:S03]  /*2a9f0*/  LDL.LU R73, [R1+0x3e0] ;  /* 0x0003e00001497983 */ /* 0x000ea60000300800 */
[----:B----4-:R-:W-:-:S07]  /*2aa00*/  SHF.R.S32.HI R4, RZ, 0x1f, R6 ;  /* 0x0000001fff047819 */ /* 0x010fce0000011406 */
[----:B------:R-:W-:Y:S01]  /*2aa10*/  @!P6 IMAD.IADD R75, R75, 0x1, -R15 ;  /* 0x000000014b4be824 */ /* 0x000fe200078e0a0f */
[----:B------:R-:W-:Y:S01]  /*2aa20*/  IADD3 R5, P6, PT, R6, R13, RZ ;  /* 0x0000000d06057210 */ /* 0x000fe20007fde0ff */
[----:B---3--:R0:W-:Y:S04]  /*2aa30*/  STL [R1+0x3a0], R68 ;  /* 0x0003a04401007387 */ /* 0x0081e80000100800 */
[----:B------:R-:W-:Y:S01]  /*2aa40*/  IMAD.X R4, R4, 0x1, R12, P6 ;  /* 0x0000000104047824 */ /* 0x000fe200030e060c */
[----:B0-----:R-:W3:Y:S04]  /*2aa50*/  LDL R68, [R1+0x259c] ;  /* 0x00259c0001447983 */ /* 0x001ee80000100800 */
[----:B------:R0:W-:Y:S04]  /*2aa60*/  STL [R1+0x1580], R5 ;  /* 0x0015800501007387 */ /* 0x0001e80000100800 */
[----:B------:R4:W-:Y:S01]  /*2aa70*/  STL [R1+0x157c], R4 ;  /* 0x00157c0401007387 */ /* 0x0009e20000100800 */
[----:B0-----:R-:W-:-:S04]  /*2aa80*/  @P0 LOP3.LUT R5, R5, R4, RZ, 0x3c, !PT ;  /* 0x0000000405050212 */ /* 0x001fc800078e3cff */
[----:B----4-:R-:W-:-:S04]  /*2aa90*/  @P0 LOP3.LUT R4, R5, R4, RZ, 0x3c, !PT ;  /* 0x0000000405040212 */ /* 0x010fc800078e3cff */
[----:B------:R-:W-:Y:S02]  /*2aaa0*/  @P0 LOP3.LUT R5, R5, R4, RZ, 0x3c, !PT ;  /* 0x0000000405050212 */ /* 0x000fe400078e3cff */
[----:B--2---:R-:W-:-:S06]  /*2aab0*/  PRMT R16, RZ, 0x7610, R16 ;  /* 0x00007610ff107816 */ /* 0x004fcc0000000010 */
[----:B------:R-:W2:Y:S01]  /*2aac0*/  @P0 LDG.E.U8 R16, desc[UR20][R4.64] ;  /* 0x0000001404100981 */ /* 0x000ea2000c1e1100 */
[----:B------:R-:W-:Y:S01]  /*2aad0*/  @!P4 IMAD.IADD R69, R69, 0x1, -R15 ;  /* 0x000000014545c824 */ /* 0x000fe200078e0a0f */
[----:B------:R-:W-:Y:S01]  /*2aae0*/  ISETP.GT.U32.AND P4, PT, R15, R71, PT ;  /* 0x000000470f00720c */ /* 0x000fe20003f84070 */
[----:B------:R-:W-:-:S05]  /*2aaf0*/  @!P5 IMAD.MOV R3, RZ, RZ, -R3 ;  /* 0x000000ffff03d224 */ /* 0x000fca00078e0a03 */
[----:B------:R-:W-:-:S05]  /*2ab00*/  SEL R3, R14, R3, !P1 ;  /* 0x000000030e037207 */ /* 0x000fca0004800000 */
[----:B------:R-:W-:Y:S01]  /*2ab10*/  IMAD R6, R3, UR5, RZ ;  /* 0x0000000503067c24 */ /* 0x000fe2000f8e02ff */
[----:B------:R-:W-:Y:S01]  /*2ab20*/  ISETP.GT.U32.AND P3, PT, R15, R69, PT ;  /* 0x000000450f00720c */ /* 0x000fe20003f64070 */
[----:B------:R-:W-:Y:S01]  /*2ab30*/  @!P4 IMAD.IADD R71, R71, 0x1, -R15 ;  /* 0x000000014747c824 */ /* 0x000fe200078e0a0f */
[----:B------:R-:W-:Y:S01]  /*2ab40*/  ISETP.GE.AND P4, PT, R64, RZ, PT ;  /* 0x000000ff4000720c */ /* 0x000fe20003f86270 */
[----:B------:R-:W-:Y:S01]  /*2ab50*/  IMAD.MOV.U32 R3, RZ, RZ, R77 ;  /* 0x000000ffff037224 */ /* 0x000fe200078e004d */
[C---:B------:R-:W-:Y:S01]  /*2ab60*/  IADD3 R64, P6, PT, R6.reuse, R13, RZ ;  /* 0x0000000d06407210 */ /* 0x040fe20007fde0ff */
[----:B------:R-:W4:Y:S01]  /*2ab70*/  LDL.LU R77, [R1+0x3dc] ;  /* 0x0003dc00014d7983 */ /* 0x000f220000300800 */
[----:B------:R-:W0:Y:S03]  /*2ab80*/  LDCU UR5, c[0x0][0x3b0] ;  /* 0x00007600ff0577ac */ /* 0x000e260008000800 */
[----:B------:R-:W-:Y:S04]  /*2ab90*/  STL [R1+0x9f0], R64 ;  /* 0x0009f04001007387 */ /* 0x000fe80000100800 */
[----:B--2---:R2:W-:Y:S04]  /*2aba0*/  STL [R1+0x39c], R16 ;  /* 0x00039c1001007387 */ /* 0x0045e80000100800 */
[----:B--2---:R-:W2:Y:S04]  /*2abb0*/  LDL.LU R16, [R1+0x2798] ;  /* 0x0027980001107983 */ /* 0x004ea80000300800 */
[----:B------:R-:W3:Y:S01]  /*2abc0*/  LDL R5, [R1+0x2598] ;  /* 0x0025980001057983 */ /* 0x000ee20000100800 */
[----:B------:R-:W-:Y:S01]  /*2abd0*/  LEA.HI.X.SX32 R6, R6, R12, 0x1, P6 ;  /* 0x0000000c06067211 */ /* 0x000fe200030f0eff */
[----:B------:R-:W-:-:S02]  /*2abe0*/  @!P4 IMAD.MOV R3, RZ, RZ, -R3 ;  /* 0x000000ffff03c224 */ /* 0x000fc400078e0a03 */
[----:B------:R-:W-:Y:S01]  /*2abf0*/  @P0 IMAD.MOV.U32 R4, RZ, RZ, R64 ;  /* 0x000000ffff040224 */ /* 0x000fe200078e0040 */
[----:B------:R-:W-:Y:S02]  /*2ac00*/  ISETP.GT.U32.AND P6, PT, R15, R93, PT ;  /* 0x0000005d0f00720c */ /* 0x000fe40003fc4070 */
[----:B--2---:R-:W-:Y:S02]  /*2ac10*/  PRMT R16, RZ, 0x7610, R16 ;  /* 0x00007610ff107816 */ /* 0x004fe40000000010 */
[----:B---3--:R-:W-:Y:S01]  /*2ac20*/  ISETP.GE.AND P4, PT, R5, RZ, PT ;  /* 0x000000ff0500720c */ /* 0x008fe20003f86270 */
[----:B------:R-:W-:-:S05]  /*2ac30*/  @P0 IMAD.MOV.U32 R5, RZ, RZ, R6 ;  /* 0x000000ffff050224 */ /* 0x000fca00078e0006 */
[----:B------:R2:W3:Y:S01]  /*2ac40*/  @P0 LDG.E.U8 R16, desc[UR20][R4.64] ;  /* 0x0000001404100981 */ /* 0x0004e2000c1e1100 */
[----:B------:R-:W-:Y:S02]  /*2ac50*/  SEL R3, R14, R3, !P1 ;  /* 0x000000030e037207 */ /* 0x000fe40004800000 */
[--C-:B------:R-:W-:Y:S02]  /*2ac60*/  @!P6 IMAD.IADD R93, R93, 0x1, -R15.reuse ;  /* 0x000000015d5de824 */ /* 0x100fe400078e0a0f */
[----:B--2---:R-:W-:Y:S02]  /*2ac70*/  IMAD.MOV.U32 R4, RZ, RZ, R78 ;  /* 0x000000ffff047224 */ /* 0x004fe400078e004e */
[----:B------:R-:W-:Y:S01]  /*2ac80*/  IMAD R5, R3, UR6, RZ ;  /* 0x0000000603057c24 */ /* 0x000fe2000f8e02ff */
[----:B------:R2:W-:Y:S01]  /*2ac90*/  STL [R1+0x9ec], R6 ;  /* 0x0009ec0601007387 */ /* 0x0005e20000100800 */
[----:B------:R-:W-:Y:S01]  /*2aca0*/  @!P4 IMAD.MOV R4, RZ, RZ, -R4 ;  /* 0x000000ffff04c224 */ /* 0x000fe200078e0a04 */
[----:B------:R-:W-:Y:S01]  /*2acb0*/  PRMT R70, RZ, 0x7610, R70 ;  /* 0x00007610ff467816 */ /* 0x000fe20000000046 */
[----:B------:R-:W-:Y:S01]  /*2acc0*/  @!P3 IMAD.IADD R69, R69, 0x1, -R15 ;  /* 0x000000014545b824 */ /* 0x000fe200078e0a0f */
[C---:B------:R-:W-:Y:S01]  /*2acd0*/  IADD3 R64, P6, PT, R5.reuse, R13, RZ ;  /* 0x0000000d05407210 */ /* 0x040fe20007fde0ff */
[----:B------:R-:W-:Y:S01]  /*2ace0*/  IMAD.MOV.U32 R3, RZ, RZ, R2 ;  /* 0x000000ffff037224 */ /* 0x000fe200078e0002 */
[----:B------:R-:W-:Y:S01]  /*2acf0*/  PRMT R7, RZ, 0x7610, R7 ;  /* 0x00007610ff077816 */ /* 0x000fe20000000007 */
[----:B------:R-:W0:Y:S01]  /*2ad00*/  LDCU UR6, c[0x0][0x3b0] ;  /* 0x00007600ff0677ac */ /* 0x000e220008000800 */
[----:B------:R-:W-:-:S02]  /*2ad10*/  LEA.HI.X.SX32 R5, R5, R12, 0x1, P6 ;  /* 0x0000000c05057211 */ /* 0x000fc400030f0eff */
[----:B--2---:R-:W-:Y:S01]  /*2ad20*/  SEL R6, R14, R4, !P1 ;  /* 0x000000040e067207 */ /* 0x004fe20004800000 */
[----:B------:R-:W-:-:S05]  /*2ad30*/  @P0 IMAD.MOV.U32 R4, RZ, RZ, R64 ;  /* 0x000000ffff040224 */ /* 0x000fca00078e0040 */
[----:B------:R2:W4:Y:S01]  /*2ad40*/  @P0 LDG.E.U8 R47, desc[UR20][R4.64] ;  /* 0x00000014042f0981 */ /* 0x000522000c1e1100 */
[----:B------:R-:W-:-:S03]  /*2ad50*/  ISETP.GT.U32.AND P3, PT, R15, R76, PT ;  /* 0x0000004c0f00720c */ /* 0x000fc60003f64070 */
[----:B---3--:R3:W-:Y:S04]  /*2ad60*/  STL [R1+0x398], R16 ;  /* 0x0003981001007387 */ /* 0x0087e80000100800 */
[----:B---3--:R-:W3:Y:S01]  /*2ad70*/  LDL R16, [R1+0x25a0] ;  /* 0x0025a00001107983 */ /* 0x008ee20000100800 */
[----:B------:R-:W-:-:S05]  /*2ad80*/  ISETP.GT.U32.AND P6, PT, R15, R93, PT ;  /* 0x0000005d0f00720c */ /* 0x000fca0003fc4070 */
[----:B------:R-:W-:Y:S02]  /*2ad90*/  @!P3 IMAD.IADD R76, R76, 0x1, -R15 ;  /* 0x000000014c4cb824 */ /* 0x000fe400078e0a0f */
[----:B-1----:R-:W-:Y:S01]  /*2ada0*/  IMAD R6, R6, UR13, RZ ;  /* 0x0000000d06067c24 */ /* 0x002fe2000f8e02ff */
[----:B------:R-:W4:Y:S01]  /*2adb0*/  LDL.LU R78, [R1+0x3ec] ;  /* 0x0003ec00014e7983 */ /* 0x000f220000300800 */
[----:B------:R-:W-:Y:S01]  /*2adc0*/  ISETP.GE.AND P3, PT, R68, RZ, PT ;  /* 0x000000ff4400720c */ /* 0x000fe20003f66270 */
[----:B------:R-:W1:Y:S01]  /*2add0*/  LDCU UR13, c[0x0][0x3b0] ;  /* 0x00007600ff0d77ac */ /* 0x000e620008000800 */
[----:B------:R-:W-:Y:S01]  /*2ade0*/  ISETP.GT.U32.AND P4, PT, R15, R76, PT ;  /* 0x0000004c0f00720c */ /* 0x000fe20003f84070 */
[----:B------:R-:W4:Y:S01]  /*2adf0*/  LDL.LU R2, [R1+0x3e8] ;  /* 0x0003e80001027983 */ /* 0x000f220000300800 */
[----:B--2---:R-:W-:-:S03]  /*2ae00*/  SHF.R.S32.HI R4, RZ, 0x1f, R6 ;  /* 0x0000001fff047819 */ /* 0x004fc60000011406 */
[----:B------:R2:W-:Y:S01]  /*2ae10*/  STL [R1+0x9e8], R64 ;  /* 0x0009e84001007387 */ /* 0x0005e20000100800 */
[----:B------:R-:W-:-:S03]  /*2ae20*/  @!P6 IMAD.IADD R93, R93, 0x1, -R15 ;  /* 0x000000015d5de824 */ /* 0x000fc600078e0a0f */
[----:B------:R0:W-:Y:S04]  /*2ae30*/  STL [R1+0x9e4], R5 ;  /* 0x0009e40501007387 */ /* 0x0001e80000100800 */
[----:B------:R-:W-:Y:S01]  /*2ae40*/  @!P4 IMAD.IADD R76, R76, 0x1, -R15 ;  /* 0x000000014c4cc824 */ /* 0x000fe200078e0a0f */
[----:B------:R-:W4:Y:S04]  /*2ae50*/  LDL R68, [R1+0x2584] ;  /* 0x0025840001447983 */ /* 0x000f280000100800 */
[----:B--2---:R-:W2:Y:S01]  /*2ae60*/  LDL R64, [R1+0x25a8] ;  /* 0x0025a80001407983 */ /* 0x004ea20000100800 */
[----:B0-----:R-:W-:-:S05]  /*2ae70*/  IADD3 R5, P6, PT, R6, R13, RZ ;  /* 0x0000000d06057210 */ /* 0x001fca0007fde0ff */
[----:B------:R-:W-:Y:S02]  /*2ae80*/  IMAD.X R4, R4, 0x1, R12, P6 ;  /* 0x0000000104047824 */ /* 0x000fe400030e060c */
[----:B------:R-:W-:-:S05]  /*2ae90*/  @!P3 IMAD.MOV R3, RZ, RZ, -R3 ;  /* 0x000000ffff03b224 */ /* 0x000fca00078e0a03 */
[----:B------:R-:W-:-:S05]  /*2aea0*/  SEL R3, R14, R3, !P1 ;  /* 0x000000030e037207 */ /* 0x000fca0004800000 */
[----:B------:R-:W-:Y:S01]  /*2aeb0*/  IMAD R6, R3, UR5, RZ ;  /* 0x0000000503067c24 */ /* 0x000fe2000f8e02ff */
[----:B------:R-:W-:Y:S01]  /*2aec0*/  ISETP.GT.U32.AND P5, PT, R15, R0, PT ;  /* 0x000000000f00720c */ /* 0x000fe20003fa4070 */
[----:B------:R-:W-:Y:S01]  /*2aed0*/  IMAD.MOV.U32 R3, RZ, RZ, R71 ;  /* 0x000000ffff037224 */ /* 0x000fe200078e0047 */
[----:B------:R-:W-:Y:S01]  /*2aee0*/  PRMT R9, RZ, 0x7610, R9 ;  /* 0x00007610ff097816 */ /* 0x000fe20000000009 */
[----:B------:R-:W0:Y:S01]  /*2aef0*/  LDCU UR5, c[0x0][0x3b0] ;  /* 0x00007600ff0577ac */ /* 0x000e220008000800 */
[----:B---3--:R-:W-:Y:S02]  /*2af00*/  ISETP.GE.AND P4, PT, R16, RZ, PT ;  /* 0x000000ff1000720c */ /* 0x008fe40003f86270 */
[----:B------:R-:W3:Y:S04]  /*2af10*/  LDL.LU R16, [R1+0x3f0] ;  /* 0x0003f00001107983 */ /* 0x000ee80000300800 */
[----:B------:R0:W-:Y:S04]  /*2af20*/  STL [R1+0x1588], R5 ;  /* 0x0015880501007387 */ /* 0x0001e80000100800 */
[----:B----4-:R-:W-:Y:S01]  /*2af30*/  STL [R1+0x394], R47 ;  /* 0x0003942f01007387 */ /* 0x010fe20000100800 */
[----:B0-----:R-:W-:-:S03]  /*2af40*/  @P0 LOP3.LUT R5, R5, R4, RZ, 0x3c, !PT ;  /* 0x0000000405050212 */ /* 0x001fc600078e3cff */
[----:B------:R0:W-:Y:S04]  /*2af50*/  STL [R1+0x1584], R4 ;  /* 0x0015840401007387 */ /* 0x0001e80000100800 */
[----:B------:R-:W4:Y:S01]  /*2af60*/  LDL.LU R71, [R1+0x2794] ;  /* 0x0027940001477983 */ /* 0x000f220000300800 */
[----:B0-----:R-:W-:-:S04]  /*2af70*/  @P0 LOP3.LUT R4, R5, R4, RZ, 0x3c, !PT ;  /* 0x0000000405040212 */ /* 0x001fc800078e3cff */
[----:B------:R-:W-:-:S05]  /*2af80*/  @P0 LOP3.LUT R5, R5, R4, RZ, 0x3c, !PT ;  /* 0x0000000405050212 */ /* 0x000fca00078e3cff */
[----:B------:R0:W2:Y:S04]  /*2af90*/  @P0 LDG.E.U8 R70, desc[UR20][R4.64] ;  /* 0x0000001404460981 */ /* 0x0000a8000c1e1100 */
[----:B------:R-:W2:Y:S01]  /*2afa0*/  LDL R5, [R1+0x25a4] ;  /* 0x0025a40001057983 */ /* 0x000ea20000100800 */
[----:B------:R-:W-:Y:S01]  /*2afb0*/  IADD3 R47, P6, PT, R6, R13, RZ ;  /* 0x0000000d062f7210 */ /* 0x000fe20007fde0ff */
[----:B------:R-:W-:-:S03]  /*2afc0*/  @!P4 IMAD.MOV R3, RZ, RZ, -R3 ;  /* 0x000000ffff03c224 */ /* 0x000fc600078e0a03 */
[----:B------:R-:W-:Y:S01]  /*2afd0*/  LEA.HI.X.SX32 R6, R6, R12, 0x1, P6 ;  /* 0x0000000c06067211 */ /* 0x000fe200030f0eff */
[----:B0-----:R-:W-:Y:S02]  /*2afe0*/  @P0 IMAD.MOV.U32 R4, RZ, RZ, R47 ;  /* 0x000000ffff040224 */ /* 0x001fe400078e002f */
[----:B------:R-:W-:-:S05]  /*2aff0*/  @!P5 IMAD.IADD R0, R0, 0x1, -R15 ;  /* 0x000000010000d824 */ /* 0x000fca00078e0a0f */
[----:B------:R-:W-:-:S13]  /*2b000*/  ISETP.GT.U32.AND P5, PT, R15, R0, PT ;  /* 0x000000000f00720c */ /* 0x000fda0003fa4070 */
[----:B------:R-:W-:Y:S01]  /*2b010*/  @!P5 IMAD.IADD R0, R0, 0x1, -R15 ;  /* 0x000000010000d824 */ /* 0x000fe200078e0a0f */
[----:B------:R-:W-:Y:S02]  /*2b020*/  ISETP.GT.U32.AND P5, PT, R15, R73, PT ;  /* 0x000000490f00720c */ /* 0x000fe40003fa4070 */
[----:B--2---:R-:W-:Y:S01]  /*2b030*/  ISETP.GE.AND P4, PT, R5, RZ, PT ;  /* 0x000000ff0500720c */ /* 0x004fe20003f86270 */
[----:B------:R-:W-:-:S05]  /*2b040*/  @P0 IMAD.MOV.U32 R5, RZ, RZ, R6 ;  /* 0x000000ffff050224 */ /* 0x000fca00078e0006 */
[----:B------:R0:W2:Y:S05]  /*2b050*/  @P0 LDG.E.U8 R7, desc[UR20][R4.64] ;  /* 0x0000001404070981 */ /* 0x0000aa000c1e1100 */
[----:B------:R-:W-:Y:S01]  /*2b060*/  @!P5 IMAD.IADD R73, R73, 0x1, -R15 ;  /* 0x000000014949d824 */ /* 0x000fe200078e0a0f */
[C---:B------:R-:W-:Y:S02]  /*2b070*/  ISETP.GT.U32.AND P5, PT, R15.reuse, R77, PT ;  /* 0x0000004d0f00720c */ /* 0x040fe40003fa4070 */
[----:B------:R-:W-:Y:S01]  /*2b080*/  ISETP.GT.U32.AND P6, PT, R15, R2, PT ;  /* 0x000000020f00720c */ /* 0x000fe20003fc4070 */
[----:B------:R-:W-:Y:S01]  /*2b090*/  STL [R1+0x9e0], R47 ;  /* 0x0009e02f01007387 */ /* 0x000fe20000100800 */
[----:B------:R-:W-:-:S09]  /*2b0a0*/  SEL R3, R14, R3, !P1 ;  /* 0x000000030e037207 */ /* 0x000fd20004800000 */
[----:B------:R-:W-:Y:S01]  /*2b0b0*/  @!P5 IMAD.IADD R77, R77, 0x1, -R15 ;  /* 0x000000014d4dd824 */ /* 0x000fe200078e0a0f */
[----:B------:R-:W-:Y:S01]  /*2b0c0*/  ISETP.GT.U32.AND P5, PT, R15, R78, PT ;  /* 0x0000004e0f00720c */ /* 0x000fe20003fa4070 */
[----:B------:R1:W-:Y:S01]  /*2b0d0*/  STL [R1+0x390], R70 ;  /* 0x0003904601007387 */ /* 0x0003e20000100800 */
[----:B0-----:R-:W-:Y:S02]  /*2b0e0*/  IMAD.MOV.U32 R4, RZ, RZ, R75 ;  /* 0x000000ffff047224 */ /* 0x001fe400078e004b */
[--C-:B------:R-:W-:Y:S01]  /*2b0f0*/  @!P6 IMAD.IADD R2, R2, 0x1, -R15.reuse ;  /* 0x000000010202e824 */ /* 0x100fe200078e0a0f */
[----:B-1----:R-:W3:Y:S08]  /*2b100*/  LDL R70, [R1+0x2588] ;  /* 0x0025880001467983 */ /* 0x002ef00000100800 */
[----:B------:R-:W-:Y:S01]  /*2b110*/  @!P5 IMAD.IADD R78, R78, 0x1, -R15 ;  /* 0x000000014e4ed824 */ /* 0x000fe200078e0a0f */
[----:B------:R0:W-:Y:S01]  /*2b120*/  STL [R1+0x9dc], R6 ;  /* 0x0009dc0601007387 */ /* 0x0001e20000100800 */
[----:B------:R-:W-:-:S03]  /*2b130*/  ISETP.GE.AND P5, PT, R68, RZ, PT ;  /* 0x000000ff4400720c */ /* 0x000fc60003fa6270 */
[----:B------:R-:W3:Y:S04]  /*2b140*/  LDL.LU R75, [R1+0x3f4] ;  /* 0x0003f400014b7983 */ /* 0x000ee80000300800 */
[----:B------:R-:W3:Y:S01]  /*2b150*/  LDL.LU R68, [R1+0x404] ;  /* 0x0004040001447983 */ /* 0x000ee20000300800 */
[----:B0-----:R-:W-:Y:S02]  /*2b160*/  IMAD R6, R3, UR6, RZ ;  /* 0x0000000603067c24 */ /* 0x001fe4000f8e02ff */
[----:B------:R-:W-:Y:S01]  /*2b170*/  IMAD.MOV.U32 R5, RZ, RZ, R0 ;  /* 0x000000ffff057224 */ /* 0x000fe200078e0000 */
[----:B------:R-:W-:Y:S01]  /*2b180*/  ISETP.GT.U32.AND P3, PT, R15, R73, PT ;  /* 0x000000490f00720c */ /* 0x000fe20003f64070 */
[----:B------:R-:W-:Y:S01]  /*2b190*/  IMAD.MOV.U32 R3, RZ, RZ, R69 ;  /* 0x000000ffff037224 */ /* 0x000fe200078e0045 */
[----:B------:R-:W0:Y:S01]  /*2b1a0*/  LDCU UR6, c[0x0][0x3b0] ;  /* 0x00007600ff0677ac */ /* 0x000e220008000800 */
[----:B--2---:R1:W-:Y:S04]  /*2b1b0*/  STL [R1+0x38c], R7 ;  /* 0x00038c0701007387 */ /* 0x0043e80000100800 */
[----:B------:R-:W2:Y:S01]  /*2b1c0*/  LDL.LU R69, [R1+0x3f8] ;  /* 0x0003f80001457983 */ /* 0x000ea20000300800 */
[----:B-1----:R-:W-:-:S04]  /*2b1d0*/  IADD3 R7, P6, PT, R6, R13, RZ ;  /* 0x0000000d06077210 */ /* 0x002fc80007fde0ff */
[----:B------:R-:W-:Y:S01]  /*2b1e0*/  LEA.HI.X.SX32 R6, R6, R12, 0x1, P6 ;  /* 0x0000000c06067211 */ /* 0x000fe200030f0eff */
[----:B------:R1:W-:Y:S04]  /*2b1f0*/  STL [R1+0x9d8], R7 ;  /* 0x0009d80701007387 */ /* 0x0003e80000100800 */
[----:B------:R-:W2:Y:S01]  /*2b200*/  LDL.LU R0, [R1+0x400] ;  /* 0x0004000001007983 */ /* 0x000ea20000300800 */
[----:B-1----:R-:W-:-:S03]  /*2b210*/  @P0 LOP3.LUT R7, R7, R6, RZ, 0x3c, !PT ;  /* 0x0000000607070212 */ /* 0x002fc600078e3cff */
[----:B------:R1:W-:Y:S02]  /*2b220*/  STL [R1+0x9d4], R6 ;  /* 0x0009d40601007387 */ /* 0x0003e40000100800 */
[----:B-1----:R-:W-:-:S04]  /*2b230*/  @P0 LOP3.LUT R6, R7, R6, RZ, 0x3c, !PT ;  /* 0x0000000607060212 */ /* 0x002fc800078e3cff */
[----:B------:R-:W-:-:S05]  /*2b240*/  @P0 LOP3.LUT R7, R7, R6, RZ, 0x3c, !PT ;  /* 0x0000000607070212 */ /* 0x000fca00078e3cff */
[----:B------:R1:W2:Y:S01]  /*2b250*/  @P0 LDG.E.U8 R9, desc[UR20][R6.64] ;  /* 0x0000001406090981 */ /* 0x0002a2000c1e1100 */
[----:B------:R-:W-:Y:S01]  /*2b260*/  @!P3 IMAD.IADD R73, R73, 0x1, -R15 ;  /* 0x000000014949b824 */ /* 0x000fe200078e0a0f */
[----:B------:R-:W-:-:S13]  /*2b270*/  ISETP.GT.U32.AND P3, PT, R15, R77, PT ;  /* 0x0000004d0f00720c */ /* 0x000fda0003f64070 */
[----:B------:R-:W-:Y:S01]  /*2b280*/  @!P3 IMAD.IADD R77, R77, 0x1, -R15 ;  /* 0x000000014d4db824 */ /* 0x000fe200078e0a0f */
[----:B------:R-:W-:Y:S01]  /*2b290*/  ISETP.GE.AND P3, PT, R64, RZ, PT ;  /* 0x000000ff4000720c */ /* 0x000fe20003f66270 */
[----:B------:R-:W-:Y:S01]  /*2b2a0*/  @!P4 IMAD.MOV R4, RZ, RZ, -R4 ;  /* 0x000000ffff04c224 */ /* 0x000fe200078e0a04 */
[----:B------:R-:W2:Y:S01]  /*2b2b0*/  LDL R64, [R1+0x258c] ;  /* 0x00258c0001407983 */ /* 0x000ea20000100800 */
[----:B------:R-:W-:Y:S01]  /*2b2c0*/  @!P5 IMAD.MOV R5, RZ, RZ, -R5 ;  /* 0x000000ffff05d224 */ /* 0x000fe200078e0a05 */
[----:B---3--:R-:W-:Y:S02]  /*2b2d0*/  ISETP.GE.AND P5, PT, R70, RZ, PT ;  /* 0x000000ff4600720c */ /* 0x008fe40003fa6270 */
[----:B------:R-:W3:Y:S07]  /*2b2e0*/  LDL R70, [R1+0x2590] ;  /* 0x0025900001467983 */ /* 0x000eee0000100800 */
[----:B------:R-:W-:Y:S01]  /*2b2f0*/  @!P3 IMAD.MOV R3, RZ, RZ, -R3 ;  /* 0x000000ffff03b224 */ /* 0x000fe200078e0a03 */
[----:B------:R-:W-:-:S04]  /*2b300*/  ISETP.GT.U32.AND P3, PT, R15, R78, PT ;  /* 0x0000004e0f00720c */ /* 0x000fc80003f64070 */
[C---:B-1----:R-:W-:Y:S02]  /*2b310*/  SEL R6, R14.reuse, R3, !P1 ;  /* 0x000000030e067207 */ /* 0x042fe40004800000 */
[----:B------:R-:W-:Y:S01]  /*2b320*/  SEL R3, R14, R4, !P1 ;  /* 0x000000040e037207 */ /* 0x000fe20004800000 */
[----:B------:R-:W-:Y:S02]  /*2b330*/  IMAD.MOV.U32 R4, RZ, RZ, R76 ;  /* 0x000000ffff047224 */ /* 0x000fe400078e004c */
[----:B------:R-:W-:Y:S01]  /*2b340*/  IMAD R6, R6, UR5, RZ ;  /* 0x0000000506067c24 */ /* 0x000fe2000f8e02ff */
[----:B------:R-:W3:Y:S01]  /*2b350*/  LDL R76, [R1+0x2594] ;  /* 0x00259400014c7983 */ /* 0x000ee20000100800 */
[----:B0-----:R-:W-:Y:S01]  /*2b360*/  IMAD R3, R3, UR6, RZ ;  /* 0x0000000603037c24 */ /* 0x001fe2000f8e02ff */
[----:B----4-:R-:W-:Y:S01]  /*2b370*/  PRMT R71, RZ, 0x7610, R71 ;  /* 0x00007610ff477816 */ /* 0x010fe20000000047 */
[----:B------:R-:W-:Y:S01]  /*2b380*/  @!P3 IMAD.IADD R78, R78, 0x1, -R15 ;  /* 0x000000014e4eb824 */ /* 0x000fe200078e0a0f */
[----:B------:R-:W-:Y:S01]  /*2b390*/  PRMT R8, RZ, 0x7610, R8 ;  /* 0x00007610ff087816 */ /* 0x000fe20000000008 */
[----:B------:R-:W-:Y:S01]  /*2b3a0*/  @!P5 IMAD.MOV R4, RZ, RZ, -R4 ;  /* 0x000000ffff04d224 */ /* 0x000fe200078e0a04 */
[----:B------:R-:W-:Y:S01]  /*2b3b0*/  SHF.R.S32.HI R7, RZ, 0x1f, R3 ;  /* 0x0000001fff077819 */ /* 0x000fe20000011403 */
[----:B------:R-:W0:Y:S01]  /*2b3c0*/  LDCU UR5, c[0x0][0x3b0] ;  /* 0x00007600ff0577ac */ /* 0x000e220008000800 */
[----:B------:R-:W-:-:S02]  /*2b3d0*/  IADD3 R3, P5, PT, R3, R13, RZ ;  /* 0x0000000d03037210 */ /* 0x000fc40007fbe0ff */
[----:B------:R-:W-:Y:S01]  /*2b3e0*/  ISETP.GT.U32.AND P4, PT, R15, R16, PT ;  /* 0x000000100f00720c */ /* 0x000fe20003f84070 */
[----:B------:R-:W1:Y:S02]  /*2b3f0*/  LDCU UR6, c[0x0][0x3b0] ;  /* 0x00007600ff0677ac */ /* 0x000e640008000800 */
[----:B------:R-:W-:Y:S01]  /*2b400*/  IMAD.X R7, R7, 0x1, R12, P5 ;  /* 0x0000000107077824 */ /* 0x000fe200028e060c */
[----:B--2---:R2:W-:Y:S02]  /*2b410*/  STL [R1+0x388], R9 ;  /* 0x0003880901007387 */ /* 0x0045e40000100800 */
[----:B--2---:R-:W-:-:S04]  /*2b420*/  IADD3 R9, P3, PT, R6, R13, RZ ;  /* 0x0000000d06097210 */ /* 0x004fc80007f7e0ff */
[----:B------:R-:W-:Y:S01]  /*2b430*/  LEA.HI.X.SX32 R47, R6, R12, 0x1, P3 ;  /* 0x0000000c062f7211 */ /* 0x000fe200018f0eff */
[----:B------:R-:W-:Y:S01]  /*2b440*/  @P0 IMAD.MOV.U32 R6, RZ, RZ, R3 ;  /* 0x000000ffff060224 */ /* 0x000fe200078e0003 */
[----:B------:R-:W-:Y:S04]  /*2b450*/  STL [R1+0x9d0], R9 ;  /* 0x0009d00901007387 */ /* 0x000fe80000100800 */
[----:B------:R-:W-:Y:S04]  /*2b460*/  STL [R1+0x1590], R3 ;  /* 0x0015900301007387 */ /* 0x000fe80000100800 */
[----:B------:R-:W-:Y:S04]  /*2b470*/  STL [R1+0x9cc], R47 ;  /* 0x0009cc2f01007387 */ /* 0x000fe80000100800 */
[----:B------:R2:W4:Y:S04]  /*2b480*/  @P0 LDG.E.U8 R71, desc[UR20][R6.64] ;  /* 0x0000001406470981 */ /* 0x000528000c1e1100 */
[----:B------:R0:W-:Y:S01]  /*2b490*/  STL [R1+0x158c], R7 ;  /* 0x00158c0701007387 */ /* 0x0001e20000100800 */
[----:B--2---:R-:W-:-:S02]  /*2b4a0*/  @P0 IMAD.MOV.U32 R6, RZ, RZ, R9 ;  /* 0x000000ffff060224 */ /* 0x004fc400078e0009 */
[----:B0-----:R-:W-:-:S05]  /*2b4b0*/  @P0 IMAD.MOV.U32 R7, RZ, RZ, R47 ;  /* 0x000000ffff070224 */ /* 0x001fca00078e002f */
[----:B------:R0:W2:Y:S01]  /*2b4c0*/  @P0 LDG.E.U8 R8, desc[UR20][R6.64] ;  /* 0x0000001406080981 */ /* 0x0000a2000c1e1100 */
[----:B------:R-:W-:Y:S01]  /*2b4d0*/  ISETP.GT.U32.AND P6, PT, R15, R2, PT ;  /* 0x000000020f00720c */ /* 0x000fe20003fc4070 */
[----:B------:R-:W-:-:S05]  /*2b4e0*/  @!P4 IMAD.IADD R16, R16, 0x1, -R15 ;  /* 0x000000011010c824 */ /* 0x000fca00078e0a0f */
[C---:B------:R-:W-:Y:S02]  /*2b4f0*/  ISETP.GT.U32.AND P4, PT, R15.reuse, R16, PT ;  /* 0x000000100f00720c */ /* 0x040fe40003f84070 */
[C---:B------:R-:W-:Y:S02]  /*2b500*/  ISETP.GT.U32.AND P3, PT, R15.reuse, R69, PT ;  /* 0x000000450f00720c */ /* 0x040fe40003f64070 */
[----:B------:R-:W-:-:S03]  /*2b510*/  ISETP.GT.U32.AND P5, PT, R15, R68, PT ;  /* 0x000000440f00720c */ /* 0x000fc60003fa4070 */
[----:B------:R-:W-:Y:S01]  /*2b520*/  @!P6 IMAD.IADD R2, R2, 0x1, -R15 ;  /* 0x000000010202e824 */ /* 0x000fe200078e0a0f */
[----:B------:R-:W-:-:S05]  /*2b530*/  ISETP.GT.U32.AND P6, PT, R15, R75, PT ;  /* 0x0000004b0f00720c */ /* 0x000fca0003fc4070 */
[--C-:B------:R-:W-:Y:S01]  /*2b540*/  @!P4 IMAD.IADD R16, R16, 0x1, -R15.reuse ;  /* 0x000000011010c824 */ /* 0x100fe200078e0a0f */
[----:B------:R-:W-:Y:S02]  /*2b550*/  ISETP.GT.U32.AND P4, PT, R15, R0, PT ;  /* 0x000000000f00720c */ /* 0x000fe40003f84070 */
[----:B------:R-:W-:Y:S01]  /*2b560*/  SEL R5, R14, R5, !P1 ;  /* 0x000000050e057207 */ /* 0x000fe20004800000 */
[----:B------:R-:W-:Y:S01]  /*2b570*/  @!P3 IMAD.IADD R69, R69, 0x1, -R15 ;  /* 0x000000014545b824 */ /* 0x000fe200078e0a0f */
[----:B---3--:R-:W-:Y:S01]  /*2b580*/  ISETP.GE.AND P3, PT, R76, RZ, PT ;  /* 0x000000ff4c00720c */ /* 0x008fe20003f66270 */
[----:B------:R-:W-:Y:S02]  /*2b590*/  IMAD.MOV.U32 R3, RZ, RZ, R93 ;  /* 0x000000ffff037224 */ /* 0x000fe400078e005d */
[--C-:B------:R-:W-:Y:S01]  /*2b5a0*/  @!P6 IMAD.IADD R75, R75, 0x1, -R15.reuse ;  /* 0x000000014b4be824 */ /* 0x100fe200078e0a0f */
[----:B------:R-:W-:Y:S01]  /*2b5b0*/  ISETP.GE.AND P6, PT, R64, RZ, PT ;  /* 0x000000ff4000720c */ /* 0x000fe20003fc6270 */
[----:B------:R-:W-:Y:S01]  /*2b5c0*/  @!P5 IMAD.IADD R68, R68, 0x1, -R15 ;  /* 0x000000014444d824 */ /* 0x000fe200078e0a0f */
[----:B------:R-:W-:Y:S01]  /*2b5d0*/  ISETP.GE.AND P5, PT, R70, RZ, PT ;  /* 0x000000ff4600720c */ /* 0x000fe20003fa6270 */
[----:B0-----:R-:W-:Y:S01]  /*2b5e0*/  IMAD R7, R5, UR5, RZ ;  /* 0x0000000505077c24 */ /* 0x001fe2000f8e02ff */
[----:B------:R-:W-:Y:S01]  /*2b5f0*/  PRMT R53, RZ, 0x7610, R53 ;  /* 0x00007610ff357816 */ /* 0x000fe20000000035 */
[----:B------:R-:W-:Y:S01]  /*2b600*/  IMAD.MOV.U32 R5, RZ, RZ, R77 ;  /* 0x000000ffff057224 */ /* 0x000fe200078e004d */
[----:B------:R-:W-:Y:S01]  /*2b610*/  SEL R4, R14, R4, !P1 ;  /* 0x000000040e047207 */ /* 0x000fe20004800000 */
[----:B------:R-:W-:Y:S01]  /*2b620*/  @!P4 IMAD.IADD R0, R0, 0x1, -R15 ;  /* 0x000000010000c824 */ /* 0x000fe200078e0a0f */
[----:B------:R-:W-:Y:S01]  /*2b630*/  PRMT R45, RZ, 0x7610, R45 ;  /* 0x00007610ff2d7816 */ /* 0x000fe2000000002d */
[----:B----4-:R0:W-:Y:S04]  /*2b640*/  STL [R1+0x344], R71 ;  /* 0x0003444701007387 */ /* 0x0101e80000100800 */
[----:B------:R-:W-:Y:S01]  /*2b650*/  @!P6 IMAD.MOV R3, RZ, RZ, -R3 ;  /* 0x000000ffff03e224 */ /* 0x000fe200078e0a03 */
[----:B------:R-:W-:Y:S01]  /*2b660*/  PRMT R46, RZ, 0x7610, R46 ;  /* 0x00007610ff2e7816 */ /* 0x000fe2000000002e */
[----:B------:R-:W-:Y:S01]  /*2b670*/  IMAD.MOV.U32 R6, RZ, RZ, R73 ;  /* 0x000000ffff067224 */ /* 0x000fe200078e0049 */
[----:B------:R-:W3:Y:S01]  /*2b680*/  LDCU UR5, c[0x0][0x3b0] ;  /* 0x00007600ff0577ac */ /* 0x000ee20008000800 */
[----:B0-----:R-:W4:Y:S04]  /*2b690*/  LDL.LU R71, [R1+0x2790] ;  /* 0x0027900001477983 */ /* 0x001f280000300800 */
[----:B------:R-:W3:Y:S04]  /*2b6a0*/  LDL.LU R93, [R1+0x3fc] ;  /* 0x0003fc00015d7983 */ /* 0x000ee80000300800 */
[----:B------:R-:W3:Y:S04]  /*2b6b0*/  LDL.LU R76, [R1+0x40c] ;  /* 0x00040c00014c7983 */ /* 0x000ee80000300800 */
[----:B------:R-:W3:Y:S04]  /*2b6c0*/  LDL R64, [R1+0x2570] ;  /* 0x0025700001407983 */ /* 0x000ee80000100800 */
[----:B------:R-:W3:Y:S04]  /*2b6d0*/  LDL R70, [R1+0x2574] ;  /* 0x0025740001467983 */ /* 0x000ee80000100800 */
[----:B------:R-:W3:Y:S04]  /*2b6e0*/  LDL.LU R77, [R1+0x408] ;  /* 0x00040800014d7983 */ /* 0x000ee80000300800 */
[----:B------:R-:W3:Y:S04]  /*2b6f0*/  LDL.LU R47, [R1+0x410] ;  /* 0x00041000012f7983 */ /* 0x000ee80000300800 */
[----:B--2---:R0:W-:Y:S02]  /*2b700*/  STL [R1+0x380], R8 ;  /* 0x0003800801007387 */ /* 0x0041e40000100800 */
[----:B0-----:R-:W-:-:S04]  /*2b710*/  IADD3 R8, P4, PT, R7, R13, RZ ;  /* 0x0000000d07087210 */ /* 0x001fc80007f9e0ff */
[----:B------:R-:W-:-:S05]  /*2b720*/  LEA.HI.X.SX32 R9, R7, R12, 0x1, P4 ;  /* 0x0000000c07097211 */ /* 0x000fca00020f0eff */
[----:B------:R0:W2:Y:S01]  /*2b730*/  @P0 LDG.E.U8 R53, desc[UR20][R8.64] ;  /* 0x0000001408350981 */ /* 0x0000a2000c1e1100 */
[C---:B------:R-:W-:Y:S01]  /*2b740*/  ISETP.GT.U32.AND P6, PT, R15.reuse, R75, PT ;  /* 0x0000004b0f00720c */ /* 0x040fe20003fc4070 */
[----:B------:R-:W-:Y:S01]  /*2b750*/  @!P5 IMAD.MOV R6, RZ, RZ, -R6 ;  /* 0x000000ffff06d224 */ /* 0x000fe200078e0a06 */
[----:B------:R-:W-:Y:S01]  /*2b760*/  ISETP.GT.U32.AND P5, PT, R15, R68, PT ;  /* 0x000000440f00720c */ /* 0x000fe20003fa4070 */
[----:B------:R-:W-:Y:S01]  /*2b770*/  IMAD R4, R4, UR13, RZ ;  /* 0x0000000d04047c24 */ /* 0x000fe2000f8e02ff */
[----:B------:R-:W-:Y:S01]  /*2b780*/  SEL R3, R14, R3, !P1 ;  /* 0x000000030e037207 */ /* 0x000fe20004800000 */
[----:B------:R-:W-:Y:S08]  /*2b790*/  STL [R1+0x9c8], R8 ;  /* 0x0009c80801007387 */ /* 0x000ff00000100800 */
[--C-:B------:R-:W-:Y:S01]  /*2b7a0*/  @!P6 IMAD.IADD R75, R75, 0x1, -R15.reuse ;  /* 0x000000014b4be824 */ /* 0x100fe200078e0a0f */
[----:B------:R0:W-:Y:S01]  /*2b7b0*/  STL [R1+0x9c4], R9 ;  /* 0x0009c40901007387 */ /* 0x0001e20000100800 */
[----:B------:R-:W-:Y:S01]  /*2b7c0*/  SHF.R.S32.HI R7, RZ, 0x1f, R4 ;  /* 0x0000001fff077819 */ /* 0x000fe20000011404 */
[----:B-1----:R-:W-:Y:S01]  /*2b7d0*/  IMAD R3, R3, UR6, RZ ;  /* 0x0000000603037c24 */ /* 0x002fe2000f8e02ff */
[----:B------:R-:W-:Y:S01]  /*2b7e0*/  ISETP.GT.U32.AND P4, PT, R15, R69, PT ;  /* 0x000000450f00720c */ /* 0x000fe20003f84070 */
[----:B------:R-:W3:Y:S01]  /*2b7f0*/  LDL R73, [R1+0x2578] ;  /* 0x0025780001497983 */ /* 0x000ee20000100800 */
[----:B------:R-:W-:-:S02]  /*2b800*/  @!P5 IMAD.IADD R68, R68, 0x1, -R15 ;  /* 0x000000014444d824 */ /* 0x000fc400078e0a0f */
[----:B------:R-:W-:Y:S01]  /*2b810*/  @!P3 IMAD.MOV R5, RZ, RZ, -R5 ;  /* 0x000000ffff05b224 */ /* 0x000fe200078e0a05 */
[----:B------:R-:W-:Y:S01]  /*2b820*/  SEL R6, R14, R6, !P1 ;  /* 0x000000060e067207 */ /* 0x000fe20004800000 */
[----:B------:R-:W1:Y:S01]  /*2b830*/  LDCU UR13, c[0x0][0x3b0] ;  /* 0x00007600ff0d77ac */ /* 0x000e620008000800 */
[----:B0-----:R-:W-:-:S05]  /*2b840*/  IADD3 R9, P6, PT, R4, R13, RZ ;  /* 0x0000000d04097210 */ /* 0x001fca0007fde0ff */
[----:B------:R-:W-:Y:S01]  /*2b850*/  IMAD.X R8, R7, 0x1, R12, P6 ;  /* 0x0000000107087824 */ /* 0x000fe200030e060c */
[----:B--2---:R0:W-:Y:S04]  /*2b860*/  STL [R1+0x37c], R53 ;  /* 0x00037c3501007387 */ /* 0x0041e80000100800 */
[----:B------:R2:W-:Y:S01]  /*2b870*/  STL [R1+0x1598], R9 ;  /* 0x0015980901007387 */ /* 0x0005e20000100800 */
[----:B0-----:R-:W-:Y:S02]  /*2b880*/  IADD3 R53, P5, PT, R3, R13, RZ ;  /* 0x0000000d03357210 */ /* 0x001fe40007fbe0ff */
[----:B--2---:R-:W-:-:S03]  /*2b890*/  @P0 LOP3.LUT R9, R9, R8, RZ, 0x3c, !PT ;  /* 0x0000000809090212 */ /* 0x004fc600078e3cff */
[----:B------:R-:W-:Y:S04]  /*2b8a0*/  STL [R1+0x9c0], R53 ;  /* 0x0009c03501007387 */ /* 0x000fe80000100800 */
[----:B------:R0:W-:Y:S02]  /*2b8b0*/  STL [R1+0x1594], R8 ;  /* 0x0015940801007387 */ /* 0x0001e40000100800 */
[----:B0-----:R-:W-:-:S04]  /*2b8c0*/  @P0 LOP3.LUT R8, R9, R8, RZ, 0x3c, !PT ;  /* 0x0000000809080212 */ /* 0x001fc800078e3cff */
[----:B------:R-:W-:-:S05]  /*2b8d0*/  @P0 LOP3.LUT R9, R9, R8, RZ, 0x3c, !PT ;  /* 0x0000000809090212 */ /* 0x000fca00078e3cff */
[----:B------:R0:W2:Y:S01]  /*2b8e0*/  @P0 LDG.E.U8 R45, desc[UR20][R8.64] ;  /* 0x00000014082d0981 */ /* 0x0000a2000c1e1100 */
[----:B------:R-:W-:Y:S01]  /*2b8f0*/  LEA.HI.X.SX32 R4, R3, R12, 0x1, P5 ;  /* 0x0000000c03047211 */ /* 0x000fe200028f0eff */
[----:B0-----:R-:W-:-:S04]  /*2b900*/  @P0 IMAD.MOV.U32 R8, RZ, RZ, R53 ;  /* 0x000000ffff080224 */ /* 0x001fc800078e0035 */
[----:B------:R-:W-:-:S05]  /*2b910*/  @P0 IMAD.MOV.U32 R9, RZ, RZ, R4 ;  /* 0x000000ffff090224 */ /* 0x000fca00078e0004 */
[----:B------:R-:W4:Y:S04]  /*2b920*/  @P0 LDG.E.U8 R46, desc[UR20][R8.64] ;  /* 0x00000014082e0981 */ /* 0x000f28000c1e1100 */
[----:B------:R-:W-:Y:S01]  /*2b930*/  STL [R1+0x9bc], R4 ;  /* 0x0009bc0401007387 */ /* 0x000fe20000100800 */
[C---:B------:R-:W-:Y:S02]  /*2b940*/  ISETP.GT.U32.AND P3, PT, R15.reuse, R0, PT ;  /* 0x000000000f00720c */ /* 0x040fe40003f64070 */
[----:B---3--:R-:W-:Y:S01]  /*2b950*/  ISETP.GT.U32.AND P6, PT, R15, R76, PT ;  /* 0x0000004c0f00720c */ /* 0x008fe20003fc4070 */
[--C-:B------:R-:W-:Y:S01]  /*2b960*/  @!P4 IMAD.IADD R69, R69, 0x1, -R15.reuse ;  /* 0x000000014545c824 */ /* 0x100fe200078e0a0f */
[C---:B------:R-:W-:Y:S02]  /*2b970*/  ISETP.GT.U32.AND P4, PT, R15.reuse, R93, PT ;  /* 0x0000005d0f00720c */ /* 0x040fe40003f84070 */
[C---:B------:R-:W-:Y:S01]  /*2b980*/  ISETP.GT.U32.AND P5, PT, R15.reuse, R77, PT ;  /* 0x0000004d0f00720c */ /* 0x040fe20003fa4070 */
[----:B--2---:R0:W-:Y:S04]  /*2b990*/  STL [R1+0x378], R45 ;  /* 0x0003782d01007387 */ /* 0x0041e80000100800 */
[----:B0-----:R-:W2:Y:S02]  /*2b9a0*/  LDL.LU R45, [R1+0x278c] ;  /* 0x00278c00012d7983 */ /* 0x001ea40000300800 */
[--C-:B------:R-:W-:Y:S01]  /*2b9b0*/  @!P3 IMAD.IADD R0, R0, 0x1, -R15.reuse ;  /* 0x000000010000b824 */ /* 0x100fe200078e0a0f */
[----:B------:R-:W-:Y:S01]  /*2b9c0*/  ISETP.GT.U32.AND P3, PT, R15, R47, PT ;  /* 0x0000002f0f00720c */ /* 0x000fe20003f64070 */
[----:B------:R-:W-:Y:S01]  /*2b9d0*/  @!P6 IMAD.IADD R76, R76, 0x1, -R15 ;  /* 0x000000014c4ce824 */ /* 0x000fe200078e0a0f */
[----:B------:R-:W-:-:S02]  /*2b9e0*/  ISETP.GE.AND P6, PT, R70, RZ, PT ;  /* 0x000000ff4600720c */ /* 0x000fc40003fc6270 */
[----:B------:R-:W-:Y:S01]  /*2b9f0*/  SEL R5, R14, R5, !P1 ;  /* 0x000000050e057207 */ /* 0x000fe20004800000 */
[----:B------:R-:W-:Y:S01]  /*2ba00*/  IMAD R6, R6, UR6, RZ ;  /* 0x0000000606067c24 */ /* 0x000fe2000f8e02ff */
[----:B------:R-:W3:Y:S01]  /*2ba10*/  LDL.LU R53, [R1+0x414] ;  /* 0x0004140001357983 */ /* 0x000ee20000300800 */
[--C-:B------:R-:W-:Y:S01]  /*2ba20*/  @!P4 IMAD.IADD R93, R93, 0x1, -R15.reuse ;  /* 0x000000015d5dc824 */ /* 0x100fe200078e0a0f */
[----:B------:R-:W-:Y:S01]  /*2ba30*/  ISETP.GE.AND P4, PT, R64, RZ, PT ;  /* 0x000000ff4000720c */ /* 0x000fe20003f86270 */
[----:B------:R-:W-:Y:S01]  /*2ba40*/  @!P5 IMAD.IADD R77, R77, 0x1, -R15 ;  /* 0x000000014d4dd824 */ /* 0x000fe200078e0a0f */
[----:B------:R-:W-:Y:S01]  /*2ba50*/  ISETP.GE.AND P5, PT, R73, RZ, PT ;  /* 0x000000ff4900720c */ /* 0x000fe20003fa6270 */
[----:B------:R-:W-:Y:S01]  /*2ba60*/  IMAD.MOV.U32 R3, RZ, RZ, R2 ;  /* 0x000000ffff037224 */ /* 0x000fe200078e0002 */
[----:B------:R-:W3:Y:S01]  /*2ba70*/  LDL R73, [R1+0x257c] ;  /* 0x00257c0001497983 */ /* 0x000ee20000100800 */
[----:B------:R-:W-:Y:S01]  /*2ba80*/  IMAD R5, R5, UR5, RZ ;  /* 0x0000000505057c24 */ /* 0x000fe2000f8e02ff */
[----:B----4-:R-:W-:Y:S01]  /*2ba90*/  PRMT R71, RZ, 0x7610, R71 ;  /* 0x00007610ff477816 */ /* 0x010fe20000000047 */
[----:B------:R-:W-:Y:S01]  /*2baa0*/  @!P3 IMAD.IADD R47, R47, 0x1, -R15 ;  /* 0x000000012f2fb824 */ /* 0x000fe200078e0a0f */
[----:B------:R-:W-:Y:S01]  /*2bab0*/  IADD3 R64, P3, PT, R6, R13, RZ ;  /* 0x0000000d06407210 */ /* 0x000fe20007f7e0ff */
[----:B------:R-:W-:Y:S01]  /*2bac0*/  IMAD.MOV.U32 R4, RZ, RZ, R78 ;  /* 0x000000ffff047224 */ /* 0x000fe200078e004e */
[----:B------:R-:W0:Y:S01]  /*2bad0*/  LDCU UR5, c[0x0][0x3b0] ;  /* 0x00007600ff0577ac */ /* 0x000e220008000800 */
[----:B------:R-:W4:Y:S01]  /*2bae0*/  LDL.LU R78, [R1+0x420] ;  /* 0x00042000014e7983 */ /* 0x000f220000300800 */
[----:B------:R-:W-:Y:S01]  /*2baf0*/  @!P6 IMAD.MOV R3, RZ, RZ, -R3 ;  /* 0x000000ffff03e224 */ /* 0x000fe200078e0a03 */
[----:B------:R-:W-:-:S02]  /*2bb00*/  SHF.R.S32.HI R7, RZ, 0x1f, R5 ;  /* 0x0000001fff077819 */ /* 0x000fc40000011405 */
[----:B------:R1:W-:Y:S01]  /*2bb10*/  STL [R1+0x374], R46 ;  /* 0x0003742e01007387 */ /* 0x0003e20000100800 */
[----:B------:R-:W-:-:S03]  /*2bb20*/  LEA.HI.X.SX32 R6, R6, R12, 0x1, P3 ;  /* 0x0000000c06067211 */ /* 0x000fc600018f0eff */
[----:B------:R-:W-:Y:S01]  /*2bb30*/  STL [R1+0x9b8], R64 ;  /* 0x0009b84001007387 */ /* 0x000fe20000100800 */
[----:B-1----:R-:W-:-:S05]  /*2bb40*/  IADD3 R46, P6, PT, R5, R13, RZ ;  /* 0x0000000d052e7210 */ /* 0x002fca0007fde0ff */
[----:B------:R-:W-:Y:S01]  /*2bb50*/  STL [R1+0x15a0], R46 ;  /* 0x0015a02e01007387 */ /* 0x000fe20000100800 */
[----:B------:R-:W-:Y:S02]  /*2bb60*/  IMAD.X R70, R7, 0x1, R12, P6 ;  /* 0x0000000107467824 */ /* 0x000fe400030e060c */
[----:B------:R-:W-:Y:S01]  /*2bb70*/  @P0 IMAD.MOV.U32 R7, RZ, RZ, R6 ;  /* 0x000000ffff070224 */ /* 0x000fe200078e0006 */
[----:B------:R1:W-:Y:S01]  /*2bb80*/  STL [R1+0x9b4], R6 ;  /* 0x0009b40601007387 */ /* 0x0003e20000100800 */
[----:B------:R-:W-:-:S03]  /*2bb90*/  IMAD.MOV.U32 R5, RZ, RZ, R16 ;  /* 0x000000ffff057224 */ /* 0x000fc600078e0010 */
[----:B------:R-:W4:Y:S04]  /*2bba0*/  LDL.LU R2, [R1+0x41c] ;  /* 0x00041c0001027983 */ /* 0x000f280000300800 */
[----:B------:R-:W4:Y:S01]  /*2bbb0*/  LDL.LU R16, [R1+0x424] ;  /* 0x0004240001107983 */ /* 0x000f220000300800 */
[----:B-1----:R-:W-:-:S03]  /*2bbc0*/  @P0 IMAD.MOV.U32 R6, RZ, RZ, R64 ;  /* 0x000000ffff060224 */ /* 0x002fc600078e0040 */
[----:B------:R-:W4:Y:S04]  /*2bbd0*/  LDL.LU R64, [R1+0x2788] ;  /* 0x0027880001407983 */ /* 0x000f280000300800 */
[----:B------:R1:W4:Y:S02]  /*2bbe0*/  @P0 LDG.E.U8 R71, desc[UR20][R6.64] ;  /* 0x0000001406470981 */ /* 0x000324000c1e1100 */
[----:B-1----:R-:W-:Y:S02]  /*2bbf0*/  @P0 IMAD.MOV.U32 R6, RZ, RZ, R46 ;  /* 0x000000ffff060224 */ /* 0x002fe400078e002e */
[----:B------:R-:W-:Y:S01]  /*2bc00*/  @P0 IMAD.MOV.U32 R7, RZ, RZ, R70 ;  /* 0x000000ffff070224 */ /* 0x000fe200078e0046 */
[----:B--2---:R-:W-:-:S06]  /*2bc10*/  PRMT R45, RZ, 0x7610, R45 ;  /* 0x00007610ff2d7816 */ /* 0x004fcc000000002d */
[----:B------:R1:W2:Y:S01]  /*2bc20*/  @P0 LDG.E.U8 R45, desc[UR20][R6.64] ;  /* 0x00000014062d0981 */ /* 0x0002a2000c1e1100 */
[C---:B------:R-:W-:Y:S01]  /*2bc30*/  ISETP.GT.U32.AND P3, PT, R15.reuse, R93, PT ;  /* 0x0000005d0f00720c */ /* 0x040fe20003f64070 */
[----:B------:R-:W-:Y:S01]  /*2bc40*/  @!P4 IMAD.MOV R4, RZ, RZ, -R4 ;  /* 0x000000ffff04c224 */ /* 0x000fe200078e0a04 */
[C---:B------:R-:W-:Y:S02]  /*2bc50*/  ISETP.GT.U32.AND P6, PT, R15.reuse, R47, PT ;  /* 0x0000002f0f00720c */ /* 0x040fe40003fc4070 */
[----:B------:R-:W-:Y:S02]  /*2bc60*/  ISETP.GT.U32.AND P4, PT, R15, R76, PT ;  /* 0x0000004c0f00720c */ /* 0x000fe40003f84070 */
[C---:B------:R-:W-:Y:S02]  /*2bc70*/  SEL R4, R14.reuse, R4, !P1 ;  /* 0x000000040e047207 */ /* 0x040fe40004800000 */
[----:B------:R-:W-:-:S05]  /*2bc80*/  SEL R3, R14, R3, !P1 ;  /* 0x000000030e037207 */ /* 0x000fca0004800000 */
[--C-:B------:R-:W-:Y:S01]  /*2bc90*/  @!P3 IMAD.IADD R93, R93, 0x1, -R15.reuse ;  /* 0x000000015d5db824 */ /* 0x100fe200078e0a0f */
[----:B---3--:R-:W-:Y:S01]  /*2bca0*/  ISETP.GT.U32.AND P3, PT, R15, R53, PT ;  /* 0x000000350f00720c */ /* 0x008fe20003f64070 */
[----:B------:R-:W-:Y:S02]  /*2bcb0*/  IMAD R4, R4, UR6, RZ ;  /* 0x0000000604047c24 */ /* 0x000fe4000f8e02ff */
[--C-:B------:R-:W-:Y:S02]  /*2bcc0*/  @!P6 IMAD.IADD R47, R47, 0x1, -R15.reuse ;  /* 0x000000012f2fe824 */ /* 0x100fe400078e0a0f */
[----:B-1----:R-:W-:Y:S01]  /*2bcd0*/  IMAD R6, R3, UR6, RZ ;  /* 0x0000000603067c24 */ /* 0x002fe2000f8e02ff */
[----:B------:R-:W-:Y:S01]  /*2bce0*/  IADD3 R7, P6, PT, R4, R13, RZ ;  /* 0x0000000d04077210 */ /* 0x000fe20007fde0ff */
[----:B------:R-:W-:Y:S01]  /*2bcf0*/  @!P4 IMAD.IADD R76, R76, 0x1, -R15 ;  /* 0x000000014c4cc824 */ /* 0x000fe200078e0a0f */
[----:B------:R-:W-:Y:S01]  /*2bd00*/  ISETP.GE.AND P4, PT, R73, RZ, PT ;  /* 0x000000ff4900720c */ /* 0x000fe20003f86270 */
[----:B------:R-:W-:-:S04]  /*2bd10*/  IMAD.MOV.U32 R3, RZ, RZ, R75 ;  /* 0x000000ffff037224 */ /* 0x000fc800078e004b */
[----:B------:R-:W-:Y:S01]  /*2bd20*/  @!P3 IMAD.IADD R53, R53, 0x1, -R15 ;  /* 0x000000013535b824 */ /* 0x000fe200078e0a0f */
[----:B------:R-:W-:-:S04]  /*2bd30*/  IADD3 R73, P3, PT, R6, R13, RZ ;  /* 0x0000000d06497210 */ /* 0x000fc80007f7e0ff */
[----:B------:R-:W-:Y:S01]  /*2bd40*/  LEA.HI.X.SX32 R75, R6, R12, 0x1, P3 ;  /* 0x0000000c064b7211 */ /* 0x000fe200018f0eff */
[----:B------:R-:W-:Y:S01]  /*2bd50*/  @P0 IMAD.MOV.U32 R6, RZ, RZ, R7 ;  /* 0x000000ffff060224 */ /* 0x000fe200078e0007 */
[----:B----4-:R1:W-:Y:S04]  /*2bd60*/  STL [R1+0x370], R71 ;  /* 0x0003704701007387 */ /* 0x0103e80000100800 */
[----:B-1----:R-:W3:Y:S04]  /*2bd70*/  LDL.LU R71, [R1+0x2784] ;  /* 0x0027840001477983 */ /* 0x002ee80000300800 */
[----:B------:R1:W-:Y:S04]  /*2bd80*/  STL [R1+0x159c], R70 ;  /* 0x00159c4601007387 */ /* 0x0003e80000100800 */
[----:B------:R-:W4:Y:S04]  /*2bd90*/  LDL R46, [R1+0x255c] ;  /* 0x00255c00012e7983 */ /* 0x000f280000100800 */
[----:B-1----:R-:W4:Y:S04]  /*2bda0*/  LDL.LU R70, [R1+0x418] ;  /* 0x0004180001467983 */ /* 0x002f280000300800 */
[----:B------:R-:W-:Y:S01]  /*2bdb0*/  STL [R1+0x9b0], R7 ;  /* 0x0009b00701007387 */ /* 0x000fe20000100800 */
[----:B------:R-:W-:-:S03]  /*2bdc0*/  PRMT R64, RZ, 0x7610, R64 ;  /* 0x00007610ff407816 */ /* 0x000fc60000000040 */
[----:B--2---:R1:W-:Y:S02]  /*2bdd0*/  STL [R1+0x36c], R45 ;  /* 0x00036c2d01007387 */ /* 0x0043e40000100800 */
[----:B-1----:R-:W-:Y:S02]  /*2bde0*/  LEA.HI.X.SX32 R45, R4, R12, 0x1, P6 ;  /* 0x0000000c042d7211 */ /* 0x002fe400030f0eff */
[----:B------:R-:W2:Y:S03]  /*2bdf0*/  LDL R4, [R1+0x2580] ;  /* 0x0025800001047983 */ /* 0x000ea60000100800 */
[----:B------:R-:W-:-:S05]  /*2be00*/  @P0 IMAD.MOV.U32 R7, RZ, RZ, R45 ;  /* 0x000000ffff070224 */ /* 0x000fca00078e002d */
[----:B------:R1:W2:Y:S02]  /*2be10*/  @P0 LDG.E.U8 R64, desc[UR20][R6.64] ;  /* 0x0000001406400981 */ /* 0x0002a4000c1e1100 */
[----:B-1----:R-:W-:Y:S02]  /*2be20*/  @P0 IMAD.MOV.U32 R6, RZ, RZ, R73 ;  /* 0x000000ffff060224 */ /* 0x002fe400078e0049 */
[----:B------:R-:W-:Y:S01]  /*2be30*/  @P0 IMAD.MOV.U32 R7, RZ, RZ, R75 ;  /* 0x000000ffff070224 */ /* 0x000fe200078e004b */
[----:B------:R-:W-:Y:S04]  /*2be40*/  STL [R1+0x9a8], R73 ;  /* 0x0009a84901007387 */ /* 0x000fe80000100800 */
[----:B------:R1:W-:Y:S04]  /*2be50*/  STL [R1+0x9ac], R45 ;  /* 0x0009ac2d01007387 */ /* 0x0003e80000100800 */
[----:B-1----:R-:W4:Y:S01]  /*2be60*/  LDL.LU R45, [R1+0x2780] ;  /* 0x00278000012d7983 */ /* 0x002f220000300800 */
[----:B---3--:R-:W-:-:S06]  /*2be70*/  PRMT R71, RZ, 0x7610, R71 ;  /* 0x00007610ff477816 */ /* 0x008fcc0000000047 */
[----:B------:R1:W3:Y:S04]  /*2be80*/  @P0 LDG.E.U8 R71, desc[UR20][R6.64] ;  /* 0x0000001406470981 */ /* 0x0002e8000c1e1100 */
[----:B--2---:R2:W-:Y:S04]  /*2be90*/  STL [R1+0x368], R64 ;  /* 0x0003684001007387 */ /* 0x0045e80000100800 */
[----:B--2---:R-:W2:Y:S01]  /*2bea0*/  LDL.LU R64, [R1+0x277c] ;  /* 0x00277c0001407983 */ /* 0x004ea20000300800 */
[----:B------:R-:W-:Y:S01]  /*2beb0*/  @!P5 IMAD.MOV R5, RZ, RZ, -R5 ;  /* 0x000000ffff05d224 */ /* 0x000fe200078e0a05 */
[----:B------:R-:W-:-:S02]  /*2bec0*/  ISETP.GT.U32.AND P5, PT, R15, R77, PT ;  /* 0x0000004d0f00720c */ /* 0x000fc40003fa4070 */
[----:B------:R-:W-:Y:S02]  /*2bed0*/  ISETP.GT.U32.AND P6, PT, R15, R53, PT ;  /* 0x000000350f00720c */ /* 0x000fe40003fc4070 */
[----:B------:R-:W-:-:S09]  /*2bee0*/  SEL R5, R14, R5, !P1 ;  /* 0x000000050e057207 */ /* 0x000fd20004800000 */
[----:B------:R-:W-:Y:S01]  /*2bef0*/  @!P5 IMAD.IADD R77, R77, 0x1, -R15 ;  /* 0x000000014d4dd824 */ /* 0x000fe200078e0a0f */
[----:B------:R-:W-:Y:S01]  /*2bf00*/  ISETP.GT.U32.AND P5, PT, R15, R78, PT ;  /* 0x0000004e0f00720c */ /* 0x000fe20003fa4070 */
[----:B0-----:R-:W-:Y:S02]  /*2bf10*/  IMAD R5, R5, UR5, RZ ;  /* 0x0000000505057c24 */ /* 0x001fe4000f8e02ff */
[----:B------:R-:W-:Y:S01]  /*2bf20*/  @!P4 IMAD.MOV R3, RZ, RZ, -R3 ;  /* 0x000000ffff03c224 */ /* 0x000fe200078e0a03 */
[----:B------:R-:W-:Y:S01]  /*2bf30*/  ISETP.GT.U32.AND P4, PT, R15, R2, PT ;  /* 0x000000020f00720c */ /* 0x000fe20003f84070 */
[----:B------:R-:W-:Y:S01]  /*2bf40*/  @!P6 IMAD.IADD R53, R53, 0x1, -R15 ;  /* 0x000000013535e824 */ /* 0x000fe200078e0a0f */
[----:B-1----:R-:W-:Y:S01]  /*2bf50*/  SHF.R.S32.HI R6, RZ, 0x1f, R5 ;  /* 0x0000001fff067819 */ /* 0x002fe20000011405 */
[----:B------:R0:W-:Y:S01]  /*2bf60*/  STL [R1+0x9a4], R75 ;  /* 0x0009a44b01007387 */ /* 0x0001e20000100800 */
[----:B------:R-:W-:Y:S01]  /*2bf70*/  IADD3 R7, P6, PT, R5, R13, RZ ;  /* 0x0000000d05077210 */ /* 0x000fe20007fde0ff */
[----:B------:R-:W1:Y:S04]  /*2bf80*/  LDCU UR5, c[0x0][0x3a4] ;  /* 0x00007480ff0577ac */ /* 0x000e680008000800 */
[----:B------:R-:W-:Y:S01]  /*2bf90*/  @!P5 IMAD.IADD R78, R78, 0x1, -R15 ;  /* 0x000000014e4ed824 */ /* 0x000fe200078e0a0f */
[----:B------:R-:W-:Y:S01]  /*2bfa0*/  ISETP.GE.AND P5, PT, R4, RZ, PT ;  /* 0x000000ff0400720c */ /* 0x000fe20003fa6270 */
[----:B------:R-:W-:Y:S01]  /*2bfb0*/  IMAD.X R6, R6, 0x1, R12, P6 ;  /* 0x0000000106067824 */ /* 0x000fe200030e060c */
[----:B------:R-:W-:Y:S01]  /*2bfc0*/  SEL R3, R14, R3, !P1 ;  /* 0x000000030e037207 */ /* 0x000fe20004800000 */
[----:B0-----:R-:W2:Y:S04]  /*2bfd0*/  LDL.LU R75, [R1+0x2778] ;  /* 0x00277800014b7983 */ /* 0x001ea80000300800 */
[----:B------:R-:W2:Y:S01]  /*2bfe0*/  LDL R73, [R1+0x2560] ;  /* 0x0025600001497983 */ /* 0x000ea20000100800 */
[----:B------:R-:W-:-:S03]  /*2bff0*/  IMAD.MOV.U32 R4, RZ, RZ, R68 ;  /* 0x000000ffff047224 */ /* 0x000fc600078e0044 */
[----:B---3--:R0:W-:Y:S01]  /*2c000*/  STL [R1+0x328], R71 ;  /* 0x0003284701007387 */ /* 0x0081e20000100800 */
[----:B------:R-:W-:Y:S02]  /*2c010*/  IMAD R5, R3, UR6, RZ ;  /* 0x0000000603057c24 */ /* 0x000fe4000f8e02ff */
[----:B------:R-:W-:Y:S01]  /*2c020*/  @!P4 IMAD.IADD R2, R2, 0x1, -R15 ;  /* 0x000000010202c824 */ /* 0x000fe200078e0a0f */
[----:B----4-:R-:W-:Y:S01]  /*2c030*/  ISETP.GE.AND P4, PT, R46, RZ, PT ;  /* 0x000000ff2e00720c */ /* 0x010fe20003f86270 */
[----:B0-----:R-:W3:Y:S04]  /*2c040*/  LDL R71, [R1+0x2564] ;  /* 0x0025640001477983 */ /* 0x001ee80000100800 */
[----:B------:R0:W-:Y:S01]  /*2c050*/  STL [R1+0x15a8], R7 ;  /* 0x0015a80701007387 */ /* 0x0001e20000100800 */
[----:B------:R-:W-:Y:S01]  /*2c060*/  @!P5 IMAD.MOV R4, RZ, RZ, -R4 ;  /* 0x000000ffff04d224 */ /* 0x000fe200078e0a04 */
[----:B------:R-:W-:-:S02]  /*2c070*/  IADD3 R46, P5, PT, R5, R13, RZ ;  /* 0x0000000d052e7210 */ /* 0x000fc40007fbe0ff */
[----:B------:R4:W-:Y:S01]  /*2c080*/  STL [R1+0x15a4], R6 ;  /* 0x0015a40601007387 */ /* 0x0009e20000100800 */
[----:B0-----:R-:W-:-:S04]  /*2c090*/  @P0 LOP3.LUT R7, R7, R6, RZ, 0x3c, !PT ;  /* 0x0000000607070212 */ /* 0x001fc800078e3cff */
[----:B----4-:R-:W-:Y:S02]  /*2c0a0*/  @P0 LOP3.LUT R6, R7, R6, RZ, 0x3c, !PT ;  /* 0x0000000607060212 */ /* 0x010fe400078e3cff */
[----:B------:R-:W-:Y:S02]  /*2c0b0*/  LEA.HI.X.SX32 R5, R5, R12, 0x1, P5 ;  /* 0x0000000c05057211 */ /* 0x000fe400028f0eff */
[----:B------:R-:W-:Y:S02]  /*2c0c0*/  @P0 LOP3.LUT R7, R7, R6, RZ, 0x3c, !PT ;  /* 0x0000000607070212 */ /* 0x000fe400078e3cff */
[----:B------:R-:W-:Y:S02]  /*2c0d0*/  PRMT R45, RZ, 0x7610, R45 ;  /* 0x00007610ff2d7816 */ /* 0x000fe4000000002d */
[----:B--2---:R-:W-:-:S06]  /*2c0e0*/  PRMT R64, RZ, 0x7610, R64 ;  /* 0x00007610ff407816 */ /* 0x004fcc0000000040 */
[----:B------:R0:W2:Y:S02]  /*2c0f0*/  @P0 LDG.E.U8 R64, desc[UR20][R6.64] ;  /* 0x0000001406400981 */ /* 0x0000a4000c1e1100 */
[----:B0-----:R-:W-:Y:S02]  /*2c100*/  @P0 IMAD.MOV.U32 R6, RZ, RZ, R46 ;  /* 0x000000ffff060224 */ /* 0x001fe400078e002e */
[----:B------:R-:W-:-:S05]  /*2c110*/  @P0 IMAD.MOV.U32 R7, RZ, RZ, R5 ;  /* 0x000000ffff070224 */ /* 0x000fca00078e0005 */
[----:B------:R0:W4:Y:S01]  /*2c120*/  @P0 LDG.E.U8 R45, desc[UR20][R6.64] ;  /* 0x00000014062d0981 */ /* 0x000122000c1e1100 */
[----:B------:R-:W-:Y:S01]  /*2c130*/  IMAD.MOV.U32 R3, RZ, RZ, R69 ;  /* 0x000000ffff037224 */ /* 0x000fe200078e0045 */
[----:B------:R-:W-:-:S03]  /*2c140*/  ISETP.GT.U32.AND P6, PT, R15, R78, PT ;  /* 0x0000004e0f00720c */ /* 0x000fc60003fc4070 */
[----:B------:R-:W-:Y:S01]  /*2c150*/  @!P4 IMAD.MOV R3, RZ, RZ, -R3 ;  /* 0x000000ffff03c224 */ /* 0x000fe200078e0a03 */
[----:B------:R-:W-:Y:S01]  /*2c160*/  STL [R1+0x9a0], R46 ;  /* 0x0009a02e01007387 */ /* 0x000fe20000100800 */
[----:B0-----:R-:W-:-:S03]  /*2c170*/  SEL R6, R14, R4, !P1 ;  /* 0x000000040e067207 */ /* 0x001fc60004800000 */
[----:B------:R-:W4:Y:S04]  /*2c180*/  LDL.LU R69, [R1+0x428] ;  /* 0x0004280001457983 */ /* 0x000f280000300800 */
[----:B------:R0:W-:Y:S01]  /*2c190*/  STL [R1+0x99c], R5 ;  /* 0x00099c0501007387 */ /* 0x0001e20000100800 */
[----:B------:R-:W-:Y:S01]  /*2c1a0*/  ISETP.GE.AND P4, PT, R73, RZ, PT ;  /* 0x000000ff4900720c */ /* 0x000fe20003f86270 */
[----:B------:R-:W-:Y:S02]  /*2c1b0*/  IMAD R6, R6, UR6, RZ ;  /* 0x0000000606067c24 */ /* 0x000fe4000f8e02ff */
[----:B------:R-:W-:Y:S01]  /*2c1c0*/  IMAD.MOV.U32 R4, RZ, RZ, R0 ;  /* 0x000000ffff047224 */ /* 0x000fe200078e0000 */
[----:B---3--:R-:W-:Y:S02]  /*2c1d0*/  ISETP.GE.AND P5, PT, R71, RZ, PT ;  /* 0x000000ff4700720c */ /* 0x008fe40003fa6270 */
[----:B------:R-:W3:Y:S01]  /*2c1e0*/  LDL.LU R71, [R1+0x42c] ;  /* 0x00042c0001477983 */ /* 0x000ee20000300800 */
[----:B0-----:R-:W-:Y:S01]  /*2c1f0*/  SEL R5, R14, R3, !P1 ;  /* 0x000000030e057207 */ /* 0x001fe20004800000 */
[----:B------:R-:W-:-:S02]  /*2c200*/  IMAD.MOV.U32 R3, RZ, RZ, R93 ;  /* 0x000000ffff037224 */ /* 0x000fc400078e005d */
[----:B------:R-:W-:Y:S02]  /*2c210*/  @!P6 IMAD.IADD R78, R78, 0x1, -R15 ;  /* 0x000000014e4ee824 */ /* 0x000fe400078e0a0f */
[----:B------:R-:W-:Y:S01]  /*2c220*/  IMAD R5, R5, UR13, RZ ;  /* 0x0000000d05057c24 */ /* 0x000fe2000f8e02ff */
[----:B------:R-:W-:Y:S02]  /*2c230*/  PRMT R75, RZ, 0x7610, R75 ;  /* 0x00007610ff4b7816 */ /* 0x000fe4000000004b */
[----:B------:R-:W-:Y:S02]  /*2c240*/  PRMT R8, RZ, 0x7610, R8 ;  /* 0x00007610ff087816 */ /* 0x000fe40000000008 */
[----:B------:R-:W-:Y:S01]  /*2c250*/  ISETP.GT.U32.AND P3, PT, R15, R16, PT ;  /* 0x000000100f00720c */ /* 0x000fe20003f64070 */
[----:B------:R-:W-:Y:S01]  /*2c260*/  @!P5 IMAD.MOV R3, RZ, RZ, -R3 ;  /* 0x000000ffff03d224 */ /* 0x000fe200078e0a03 */
[----:B------:R-:W-:Y:S01]  /*2c270*/  SHF.R.S32.HI R7, RZ, 0x1f, R5 ;  /* 0x0000001fff077819 */ /* 0x000fe20000011405 */
[----:B------:R-:W-:Y:S01]  /*2c280*/  @!P4 IMAD.MOV R4, RZ, RZ, -R4 ;  /* 0x000000ffff04c224 */ /* 0x000fe200078e0a04 */
[-C--:B------:R-:W-:Y:S01]  /*2c290*/  IADD3 R46, P5, PT, R5, R13.reuse, RZ ;  /* 0x0000000d052e7210 */ /* 0x080fe20007fbe0ff */
[----:B------:R-:W0:Y:S04]  /*2c2a0*/  LDCU UR13, c[0x0][0x3a8] ;  /* 0x00007500ff0d77ac */ /* 0x000e280008000800 */
[----:B------:R-:W-:Y:S01]  /*2c2b0*/  IMAD.X R5, R7, 0x1, R12, P5 ;  /* 0x0000000107057824 */ /* 0x000fe200028e060c */
[----:B--2---:R2:W-:Y:S04]  /*2c2c0*/  STL [R1+0x360], R64 ;  /* 0x0003604001007387 */ /* 0x0045e80000100800 */
[----:B------:R-:W3:Y:S04]  /*2c2d0*/  LDL R68, [R1+0x256c] ;  /* 0x00256c0001447983 */ /* 0x000ee80000100800 */
[----:B--2---:R-:W2:Y:S04]  /*2c2e0*/  LDL R64, [R1+0x2568] ;  /* 0x0025680001407983 */ /* 0x004ea80000100800 */
[----:B------:R-:W2:Y:S04]  /*2c2f0*/  LDL.LU R73, [R1+0x43c] ;  /* 0x00043c0001497983 */ /* 0x000ea80000300800 */
[----:B------:R-:W2:Y:S04]  /*2c300*/  LDL.LU R0, [R1+0x438] ;  /* 0x0004380001007983 */ /* 0x000ea80000300800 */
[----:B------:R-:W2:Y:S04]  /*2c310*/  LDL.LU R93, [R1+0x434] ;  /* 0x00043400015d7983 */ /* 0x000ea80000300800 */
[----:B----4-:R4:W-:Y:S02]  /*2c320*/  STL [R1+0x35c], R45 ;  /* 0x00035c2d01007387 */ /* 0x0109e40000100800 */
[----:B----4-:R-:W-:-:S04]  /*2c330*/  IADD3 R45, P6, PT, R6, R13, RZ ;  /* 0x0000000d062d7210 */ /* 0x010fc80007fde0ff */
[----:B------:R-:W-:Y:S01]  /*2c340*/  LEA.HI.X.SX32 R6, R6, R12, 0x1, P6 ;  /* 0x0000000c06067211 */ /* 0x000fe200030f0eff */
[----:B------:R-:W-:Y:S04]  /*2c350*/  STL [R1+0x998], R45 ;  /* 0x0009982d01007387 */ /* 0x000fe80000100800 */
[----:B------:R-:W-:Y:S01]  /*2c360*/  STL [R1+0x15b0], R46 ;  /* 0x0015b02e01007387 */ /* 0x000fe20000100800 */
[----:B------:R-:W-:-:S03]  /*2c370*/  @P0 IMAD.MOV.U32 R7, RZ, RZ, R6 ;  /* 0x000000ffff070224 */ /* 0x000fc600078e0006 */
[----:B------:R4:W-:Y:S02]  /*2c380*/  STL [R1+0x994], R6 ;  /* 0x0009940601007387 */ /* 0x0009e40000100800 */
[----:B----4-:R-:W-:Y:S02]  /*2c390*/  @P0 IMAD.MOV.U32 R6, RZ, RZ, R45 ;  /* 0x000000ffff060224 */ /* 0x010fe400078e002d */
[----:B------:R-:W4:Y:S04]  /*2c3a0*/  LDL.LU R45, [R1+0x2774] ;  /* 0x00277400012d7983 */ /* 0x000f280000300800 */
[----:B------:R0:W2:Y:S02]  /*2c3b0*/  @P0 LDG.E.U8 R75, desc[UR20][R6.64] ;  /* 0x00000014064b0981 */ /* 0x0000a4000c1e1100 */
[----:B0-----:R-:W-:-:S02]  /*2c3c0*/  @P0 IMAD.MOV.U32 R6, RZ, RZ, R46 ;  /* 0x000000ffff060224 */ /* 0x001fc400078e002e */
[----:B------:R-:W-:-:S05]  /*2c3d0*/  @P0 IMAD.MOV.U32 R7, RZ, RZ, R5 ;  /* 0x000000ffff070224 */ /* 0x000fca00078e0005 */
[----:B------:R0:W4:Y:S04]  /*2c3e0*/  @P0 LDG.E.U8 R8, desc[UR20][R6.64] ;  /* 0x0000001406080981 */ /* 0x000128000c1e1100 */
[----:B------:R-:W-:Y:S01]  /*2c3f0*/  STL [R1+0x15ac], R5 ;  /* 0x0015ac0501007387 */ /* 0x000fe20000100800 */
[----:B------:R-:W-:Y:S01]  /*2c400*/  @!P3 IMAD.IADD R16, R16, 0x1, -R15 ;  /* 0x000000011010b824 */ /* 0x000fe200078e0a0f */
[----:B------:R-:W-:-:S13]  /*2c410*/  ISETP.GT.U32.AND P3, PT, R15, R70, PT ;  /* 0x000000460f00720c */ /* 0x000fda0003f64070 */
[----:B------:R-:W-:Y:S01]  /*2c420*/  @!P3 IMAD.IADD R70, R70, 0x1, -R15 ;  /* 0x000000014646b824 */ /* 0x000fe200078e0a0f */
[----:B------:R-:W-:-:S04]  /*2c430*/  ISETP.GT.U32.AND P3, PT, R15, R2, PT ;  /* 0x000000020f00720c */ /* 0x000fc80003f64070 */
[C---:B------:R-:W-:Y:S01]  /*2c440*/  ISETP.GT.U32.AND P6, PT, R15.reuse, R70, PT ;  /* 0x000000460f00720c */ /* 0x040fe20003fc4070 */
[----:B--2---:R2:W-:Y:S04]  /*2c450*/  STL [R1+0x358], R75 ;  /* 0x0003584b01007387 */ /* 0x0045e80000100800 */
[----:B--2---:R-:W2:Y:S04]  /*2c460*/  LDL.LU R75, [R1+0x2770] ;  /* 0x00277000014b7983 */ /* 0x004ea80000300800 */
[----:B------:R-:W-:Y:S01]  /*2c470*/  @!P3 IMAD.IADD R2, R2, 0x1, -R15 ;  /* 0x000000010202b824 */ /* 0x000fe200078e0a0f */
[----:B---3--:R-:W-:-:S03]  /*2c480*/  ISETP.GT.U32.AND P3, PT, R15, R71, PT ;  /* 0x000000470f00720c */ /* 0x008fc60003f64070 */
[----:B------:R-:W-:Y:S01]  /*2c490*/  @!P6 IMAD.IADD R70, R70, 0x1, -R15 ;  /* 0x000000014646e824 */ /* 0x000fe200078e0a0f */
[----:B------:R-:W-:Y:S02]  /*2c4a0*/  ISETP.GE.AND P6, PT, R68, RZ, PT ;  /* 0x000000ff4400720c */ /* 0x000fe40003fc6270 */
[C---:B0-----:R-:W-:Y:S02]  /*2c4b0*/  SEL R6, R14.reuse, R4, !P1 ;  /* 0x000000040e067207 */ /* 0x041fe40004800000 */
[----:B------:R-:W-:Y:S02]  /*2c4c0*/  ISETP.GT.U32.AND P4, PT, R15, R16, PT ;  /* 0x000000100f00720c */ /* 0x000fe40003f84070 */
[----:B------:R-:W-:Y:S01]  /*2c4d0*/  SEL R5, R14, R3, !P1 ;  /* 0x000000030e057207 */ /* 0x000fe20004800000 */
[----:B------:R-:W-:Y:S02]  /*2c4e0*/  IMAD R6, R6, UR6, RZ ;  /* 0x0000000606067c24 */ /* 0x000fe4000f8e02ff */
[----:B------:R-:W-:-:S02]  /*2c4f0*/  IMAD.MOV.U32 R3, RZ, RZ, R77 ;  /* 0x000000ffff037224 */ /* 0x000fc400078e004d */
[----:B------:R-:W-:Y:S02]  /*2c500*/  IMAD R5, R5, UR6, RZ ;  /* 0x0000000605057c24 */ /* 0x000fe4000f8e02ff */
[----:B------:R-:W-:Y:S01]  /*2c510*/  @!P3 IMAD.IADD R71, R71, 0x1, -R15 ;  /* 0x000000014747b824 */ /* 0x000fe200078e0a0f */
[-C--:B------:R-:W-:Y:S01]  /*2c520*/  IADD3 R7, P3, PT, R6, R13.reuse, RZ ;  /* 0x0000000d06077210 */ /* 0x080fe20007f7e0ff */
[----:B------:R-:W-:Y:S01]  /*2c530*/  @!P6 IMAD.MOV R3, RZ, RZ, -R3 ;  /* 0x000000ffff03e224 */ /* 0x000fe200078e0a03 */
[----:B----4-:R0:W-:Y:S01]  /*2c540*/  STL [R1+0x354], R8 ;  /* 0x0003540801007387 */ /* 0x0101e20000100800 */
[C---:B------:R-:W-:Y:S01]  /*2c550*/  IADD3 R68, P6, PT, R5.reuse, R13, RZ ;  /* 0x0000000d05447210 */ /* 0x040fe20007fde0ff */
[----:B------:R-:W-:Y:S01]  /*2c560*/  @!P4 IMAD.IADD R16, R16, 0x1, -R15 ;  /* 0x000000011010c824 */ /* 0x000fe200078e0a0f */
[-C--:B------:R-:W-:Y:S01]  /*2c570*/  LEA.HI.X.SX32 R77, R6, R12.reuse, 0x1, P3 ;  /* 0x0000000c064d7211 */ /* 0x080fe200018f0eff */
[----:B------:R-:W-:Y:S01]  /*2c580*/  IMAD.MOV.U32 R4, RZ, RZ, R76 ;  /* 0x000000ffff047224 */ /* 0x000fe200078e004c */
[----:B------:R-:W-:Y:S01]  /*2c590*/  ISETP.GE.AND P4, PT, R64, RZ, PT ;  /* 0x000000ff4000720c */ /* 0x000fe20003f86270 */
[----:B0-----:R-:W3:Y:S04]  /*2c5a0*/  LDL R8, [R1+0x254c] ;  /* 0x00254c0001087983 */ /* 0x001ee80000100800 */
[----:B------:R-:W4:Y:S01]  /*2c5b0*/  LDL.LU R76, [R1+0x430] ;  /* 0x00043000014c7983 */ /* 0x000f220000300800 */
[----:B------:R-:W-:-:S03]  /*2c5c0*/  LEA.HI.X.SX32 R46, R5, R12, 0x1, P6 ;  /* 0x0000000c052e7211 */ /* 0x000fc600030f0eff */
[----:B------:R-:W4:Y:S04]  /*2c5d0*/  LDL R64, [R1+0x2550] ;  /* 0x0025500001407983 */ /* 0x000f280000100800 */
[----:B------:R0:W-:Y:S04]  /*2c5e0*/  STL [R1+0x5a8], R7 ;  /* 0x0005a80701007387 */ /* 0x0001e80000100800 */
[----:B------:R-:W-:Y:S04]  /*2c5f0*/  STL [R1+0x5b0], R68 ;  /* 0x0005b04401007387 */ /* 0x000fe80000100800 */
[----:B------:R1:W-:Y:S04]  /*2c600*/  STL [R1+0x5a4], R77 ;  /* 0x0005a44d01007387 */ /* 0x0003e80000100800 */
[----:B------:R-:W4:Y:S01]  /*2c610*/  LDL R5, [R1+0x2548] ;  /* 0x0025480001057983 */ /* 0x000f220000100800 */
[----:B------:R-:W-:Y:S01]  /*2c620*/  PRMT R45, RZ, 0x7610, R45 ;  /* 0x00007610ff2d7816 */ /* 0x000fe2000000002d */
[----:B------:R-:W-:-:S02]  /*2c630*/  @P0 IMAD.MOV.U32 R6, RZ, RZ, R7 ;  /* 0x000000ffff060224 */ /* 0x000fc400078e0007 */
[----:B0-----:R-:W-:-:S05]  /*2c640*/  @P0 IMAD.MOV.U32 R7, RZ, RZ, R77 ;  /* 0x000000ffff070224 */ /* 0x001fca00078e004d */
[----:B------:R0:W4:Y:S02]  /*2c650*/  @P0 LDG.E.U8 R45, desc[UR20][R6.64] ;  /* 0x00000014062d0981 */ /* 0x000124000c1e1100 */
[----:B0-----:R-:W-:Y:S02]  /*2c660*/  @P0 IMAD.MOV.U32 R6, RZ, RZ, R68 ;  /* 0x000000ffff060224 */ /* 0x001fe400078e0044 */
[----:B------:R-:W-:Y:S01]  /*2c670*/  @P0 IMAD.MOV.U32 R7, RZ, RZ, R46 ;  /* 0x000000ffff070224 */ /* 0x000fe200078e002e */
[----:B--2---:R-:W-:-:S06]  /*2c680*/  PRMT R75, RZ, 0x7610, R75 ;  /* 0x00007610ff4b7816 */ /* 0x004fcc000000004b */
[----:B------:R0:W2:Y:S01]  /*2c690*/  @P0 LDG.E.U8 R75, desc[UR20][R6.64] ;  /* 0x00000014064b0981 */ /* 0x0000a2000c1e1100 */
[C---:B------:R-:W-:Y:S01]  /*2c6a0*/  ISETP.GT.U32.AND P5, PT, R15.reuse, R69, PT ;  /* 0x000000450f00720c */ /* 0x040fe20003fa4070 */
[----:B------:R-:W-:Y:S01]  /*2c6b0*/  @!P4 IMAD.MOV R4, RZ, RZ, -R4 ;  /* 0x000000ffff04c224 */ /* 0x000fe200078e0a04 */
[----:B------:R-:W-:-:S11]  /*2c6c0*/  ISETP.GT.U32.AND P4, PT, R15, R0, PT ;  /* 0x000000000f00720c */ /* 0x000fd60003f84070 */
[----:B------:R-:W-:Y:S01]  /*2c6d0*/  @!P5 IMAD.IADD R69, R69, 0x1, -R15 ;  /* 0x000000014545d824 */ /* 0x000fe200078e0a0f */
[----:B------:R-:W-:-:S04]  /*2c6e0*/  ISETP.GT.U32.AND P5, PT, R15, R73, PT ;  /* 0x000000490f00720c */ /* 0x000fc80003fa4070 */
[----:B------:R-:W-:Y:S02]  /*2c6f0*/  ISETP.GT.U32.AND P6, PT, R15, R69, PT ;  /* 0x000000450f00720c */ /* 0x000fe40003fc4070 */
[C---:B------:R-:W-:Y:S02]  /*2c700*/  SEL R4, R14.reuse, R4, !P1 ;  /* 0x000000040e047207 */ /* 0x040fe40004800000 */
[----:B------:R-:W-:-:S05]  /*2c710*/  SEL R3, R14, R3, !P1 ;  /* 0x000000030e037207 */ /* 0x000fca0004800000 */
[--C-:B------:R-:W-:Y:S02]  /*2c720*/  @!P5 IMAD.IADD R73, R73, 0x1, -R15.reuse ;  /* 0x000000014949d824 */ /* 0x100fe400078e0a0f */
[--C-:B------:R-:W-:Y:S01]  /*2c730*/  @!P4 IMAD.IADD R0, R0, 0x1, -R15.reuse ;  /* 0x000000010000c824 */ /* 0x100fe200078e0a0f */
[----:B---3--:R-:W-:Y:S01]  /*2c740*/  ISETP.GE.AND P4, PT, R8, RZ, PT ;  /* 0x000000ff0800720c */ /* 0x008fe20003f86270 */
[----:B------:R-:W-:Y:S01]  /*2c750*/  IMAD R8, R3, UR6, RZ ;  /* 0x0000000603087c24 */ /* 0x000fe2000f8e02ff */
[----:B------:R-:W-:Y:S01]  /*2c760*/  STL [R1+0x5ac], R46 ;  /* 0x0005ac2e01007387 */ /* 0x000fe20000100800 */
[----:B------:R-:W-:Y:S01]  /*2c770*/  @!P6 IMAD.IADD R69, R69, 0x1, -R15 ;  /* 0x000000014545e824 */ /* 0x000fe200078e0a0f */
[----:B------:R-:W-:Y:S02]  /*2c780*/  PRMT R9, RZ, 0x7610, R9 ;  /* 0x00007610ff097816 */ /* 0x000fe40000000009 */
[----:B-1----:R-:W3:Y:S01]  /*2c790*/  LDL R77, [R1+0x2554] ;  /* 0x00255400014d7983 */ /* 0x002ee20000100800 */
[----:B----4-:R-:W-:Y:S01]  /*2c7a0*/  ISETP.GE.AND P5, PT, R5, RZ, PT ;  /* 0x000000ff0500720c */ /* 0x010fe20003fa6270 */
[----:B------:R-:W-:-:S02]  /*2c7b0*/  IMAD R5, R4, UR6, RZ ;  /* 0x0000000604057c24 */ /* 0x000fc4000f8e02ff */
[----:B------:R-:W-:-:S03]  /*2c7c0*/  IMAD.MOV.U32 R4, RZ, RZ, R47 ;  /* 0x000000ffff047224 */ /* 0x000fc600078e002f */
[CC--:B0-----:R-:W-:Y:S01]  /*2c7d0*/  IADD3 R6, P6, PT, R5.reuse, R13.reuse, RZ ;  /* 0x0000000d05067210 */ /* 0x0c1fe20007fde0ff */
[----:B------:R-:W-:Y:S01]  /*2c7e0*/  IMAD.MOV.U32 R3, RZ, RZ, R53 ;  /* 0x000000ffff037224 */ /* 0x000fe200078e0035 */
[----:B------:R0:W-:Y:S05]  /*2c7f0*/  STL [R1+0x350], R45 ;  /* 0x0003502d01007387 */ /* 0x0001ea0000100800 */
[----:B------:R-:W-:Y:S01]  /*2c800*/  @!P5 IMAD.MOV R4, RZ, RZ, -R4 ;  /* 0x000000ffff04d224 */ /* 0x000fe200078e0a04 */
[C---:B------:R-:W-:Y:S02]  /*2c810*/  IADD3 R47, P5, PT, R8.reuse, R13, RZ ;  /* 0x0000000d082f7210 */ /* 0x040fe40007fbe0ff */
[-C--:B------:R-:W-:Y:S01]  /*2c820*/  LEA.HI.X.SX32 R7, R5, R12.reuse, 0x1, P6 ;  /* 0x0000000c05077211 */ /* 0x080fe200030f0eff */
[----:B0-----:R-:W4:Y:S01]  /*2c830*/  LDL.LU R45, [R1+0x276c] ;  /* 0x00276c00012d7983 */ /* 0x001f220000300800 */
[----:B------:R-:W-:-:S03]  /*2c840*/  LEA.HI.X.SX32 R53, R8, R12, 0x1, P5 ;  /* 0x0000000c08357211 */ /* 0x000fc600028f0eff */
[----:B------:R-:W4:Y:S04]  /*2c850*/  LDL.LU R46, [R1+0x2768] ;  /* 0x00276800012e7983 */ /* 0x000f280000300800 */
[----:B------:R-:W4:Y:S01]  /*2c860*/  LDL.LU R68, [R1+0x2764] ;  /* 0x0027640001447983 */ /* 0x000f220000300800 */
[----:B------:R-:W-:-:S03]  /*2c870*/  PRMT R5, RZ, 0x7610, R5 ;  /* 0x00007610ff057816 */ /* 0x000fc60000000005 */
[----:B------:R0:W4:Y:S04]  /*2c880*/  @P0 LDG.E.U8 R9, desc[UR20][R6.64] ;  /* 0x0000001406090981 */ /* 0x000128000c1e1100 */
[----:B--2---:R1:W-:Y:S04]  /*2c890*/  STL [R1+0x34c], R75 ;  /* 0x00034c4b01007387 */ /* 0x0043e80000100800 */
[----:B-1----:R-:W2:Y:S04]  /*2c8a0*/  LDL.LU R75, [R1+0x2760] ;  /* 0x00276000014b7983 */ /* 0x002ea80000300800 */
[----:B------:R0:W-:Y:S04]  /*2c8b0*/  STL [R1+0x5b8], R6 ;  /* 0x0005b80601007387 */ /* 0x0001e80000100800 */
[----:B------:R1:W-:Y:S01]  /*2c8c0*/  STL [R1+0x5b4], R7 ;  /* 0x0005b40701007387 */ /* 0x0003e20000100800 */
[----:B0-----:R-:W-:-:S02]  /*2c8d0*/  @P0 IMAD.MOV.U32 R6, RZ, RZ, R47 ;  /* 0x000000ffff060224 */ /* 0x001fc400078e002f */
[----:B-1----:R-:W-:-:S05]  /*2c8e0*/  @P0 IMAD.MOV.U32 R7, RZ, RZ, R53 ;  /* 0x000000ffff070224 */ /* 0x002fca00078e0035 */
[----:B------:R0:W2:Y:S01]  /*2c8f0*/  @P0 LDG.E.U8 R5, desc[UR20][R6.64] ;  /* 0x0000001406050981 */ /* 0x0000a2000c1e1100 */
[----:B------:R-:W-:Y:S01]  /*2c900*/  ISETP.GT.U32.AND P6, PT, R15, R71, PT ;  /* 0x000000470f00720c */ /* 0x000fe20003fc4070 */
[----:B------:R-:W-:Y:S02]  /*2c910*/  @!P4 IMAD.MOV R3, RZ, RZ, -R3 ;  /* 0x000000ffff03c224 */ /* 0x000fe400078e0a03 */
[----:B------:R-:W-:Y:S01]  /*2c920*/  STL [R1+0x5c0], R47 ;  /* 0x0005c02f01007387 */ /* 0x000fe20000100800 */
[----:B------:R-:W-:-:S03]  /*2c930*/  ISETP.GE.AND P5, PT, R64, RZ, PT ;  /* 0x000000ff4000720c */ /* 0x000fc60003fa6270 */
[----:B------:R-:W-:Y:S01]  /*2c940*/  STL [R1+0x5bc], R53 ;  /* 0x0005bc3501007387 */ /* 0x000fe20000100800 */
[----:B0-----:R-:W-:-:S05]  /*2c950*/  SEL R6, R14, R4, !P1 ;  /* 0x000000040e067207 */ /* 0x001fca0004800000 */
[----:B------:R-:W-:Y:S02]  /*2c960*/  IMAD R6, R6, UR6, RZ ;  /* 0x0000000606067c24 */ /* 0x000fe4000f8e02ff */
[----:B------:R-:W-:Y:S02]  /*2c970*/  @!P6 IMAD.IADD R71, R71, 0x1, -R15 ;  /* 0x000000014747e824 */ /* 0x000fe400078e0a0f */
[----:B------:R-:W-:Y:S01]  /*2c980*/  IMAD.MOV.U32 R4, RZ, RZ, R78 ;  /* 0x000000ffff047224 */ /* 0x000fe200078e004e */
[C---:B------:R-:W-:Y:S02]  /*2c990*/  IADD3 R7, P6, PT, R6.reuse, R13, RZ ;  /* 0x0000000d06077210 */ /* 0x040fe40007fde0ff */
[----:B---3--:R-:W-:Y:S01]  /*2c9a0*/  ISETP.GE.AND P4, PT, R77, RZ, PT ;  /* 0x000000ff4d00720c */ /* 0x008fe20003f86270 */
[----:B------:R-:W-:Y:S01]  /*2c9b0*/  @!P5 IMAD.MOV R4, RZ, RZ, -R4 ;  /* 0x000000ffff04d224 */ /* 0x000fe200078e0a04 */
[----:B------:R-:W-:Y:S01]  /*2c9c0*/  LEA.HI.X.SX32 R6, R6, R12, 0x1, P6 ;  /* 0x0000000c06067211 */ /* 0x000fe200030f0eff */
[----:B----4-:R0:W-:Y:S04]  /*2c9d0*/  STL [R1+0x348], R9 ;  /* 0x0003480901007387 */ /* 0x0101e80000100800 */
[----:B0-----:R-:W3:Y:S04]  /*2c9e0*/  LDL.LU R9, [R1+0x444] ;  /* 0x0004440001097983 */ /* 0x001ee80000300800 */
[----:B------:R-:W4:Y:S04]  /*2c9f0*/  LDL R47, [R1+0x2558] ;  /* 0x00255800012f7983 */ /* 0x000f280000100800 */
[----:B------:R-:W3:Y:S01]  /*2ca00*/  LDL R53, [R1+0x2534] ;  /* 0x0025340001357983 */ /* 0x000ee20000100800 */
[----:B--2---:R-:W-:-:S03]  /*2ca10*/  PRMT R75, RZ, 0x7610, R75 ;  /* 0x00007610ff4b7816 */ /* 0x004fc6000000004b */
[----:B------:R0:W-:Y:S04]  /*2ca20*/  STL [R1+0x300], R5 ;  /* 0x0003000501007387 */ /* 0x0001e80000100800 */
[----:B------:R-:W2:Y:S04]  /*2ca30*/  LDL.LU R64, [R1+0x448] ;  /* 0x0004480001407983 */ /* 0x000ea80000300800 */
[----:B------:R-:W2:Y:S01]  /*2ca40*/  LDL.LU R77, [R1+0x454] ;  /* 0x00045400014d7983 */ /* 0x000ea20000300800 */
[----:B0-----:R-:W-:-:S05]  /*2ca50*/  SEL R5, R14, R3, !P1 ;  /* 0x000000030e057207 */ /* 0x001fca0004800000 */
[----:B------:R-:W-:Y:S02]  /*2ca60*/  IMAD R5, R5, UR6, RZ ;  /* 0x0000000605057c24 */ /* 0x000fe4000f8e02ff */
[----:B------:R-:W-:Y:S02]  /*2ca70*/  IMAD.MOV.U32 R3, RZ, RZ, R2 ;  /* 0x000000ffff037224 */ /* 0x000fe400078e0002 */
[----:B------:R-:W2:Y:S01]  /*2ca80*/  LDL.LU R2, [R1+0x440] ;  /* 0x0004400001027983 */ /* 0x000ea20000300800 */
[----:B------:R-:W-:-:S03]  /*2ca90*/  IADD3 R78, P5, PT, R5, R13, RZ ;  /* 0x0000000d054e7210 */ /* 0x000fc60007fbe0ff */
[----:B------:R0:W-:Y:S04]  /*2caa0*/  STL [R1+0x5c8], R7 ;  /* 0x0005c80701007387 */ /* 0x0001e80000100800 */
[----:B------:R-:W-:Y:S01]  /*2cab0*/  STL [R1+0x5d0], R78 ;  /* 0x0005d04e01007387 */ /* 0x000fe20000100800 */
[----:B0-----:R-:W-:-:S03]  /*2cac0*/  @P0 LOP3.LUT R7, R7, R6, RZ, 0x3c, !PT ;  /* 0x0000000607070212 */ /* 0x001fc600078e3cff */
[----:B------:R0:W-:Y:S02]  /*2cad0*/  STL [R1+0x5c4], R6 ;  /* 0x0005c40601007387 */ /* 0x0001e40000100800 */
[----:B0-----:R-:W-:-:S04]  /*2cae0*/  @P0 LOP3.LUT R6, R7, R6, RZ, 0x3c, !PT ;  /* 0x0000000607060212 */ /* 0x001fc800078e3cff */
[----:B------:R-:W-:-:S05]  /*2caf0*/  @P0 LOP3.LUT R7, R7, R6, RZ, 0x3c, !PT ;  /* 0x0000000607070212 */ /* 0x000fca00078e3cff */
[----:B------:R0:W2:Y:S01]  /*2cb00*/  @P0 LDG.E.U8 R75, desc[UR20][R6.64] ;  /* 0x00000014064b0981 */ /* 0x0000a2000c1e1100 */
[----:B------:R-:W-:Y:S02]  /*2cb10*/  LEA.HI.X.SX32 R5, R5, R12, 0x1, P5 ;  /* 0x0000000c05057211 */ /* 0x000fe400028f0eff */
[----:B------:R-:W-:Y:S01]  /*2cb20*/  PRMT R8, RZ, 0x7610, R8 ;  /* 0x00007610ff087816 */ /* 0x000fe20000000008 */
[----:B0-----:R-:W-:Y:S02]  /*2cb30*/  @P0 IMAD.MOV.U32 R6, RZ, RZ, R78 ;  /* 0x000000ffff060224 */ /* 0x001fe400078e004e */
[----:B------:R-:W-:Y:S01]  /*2cb40*/  @P0 IMAD.MOV.U32 R7, RZ, RZ, R5 ;  /* 0x000000ffff070224 */ /* 0x000fe200078e0005 */
[----:B------:R-:W-:Y:S04]  /*2cb50*/  STL [R1+0x5cc], R5 ;  /* 0x0005cc0501007387 */ /* 0x000fe80000100800 */
[----:B------:R0:W3:Y:S01]  /*2cb60*/  @P0 LDG.E.U8 R8, desc[UR20][R6.64] ;  /* 0x0000001406080981 */ /* 0x0000e2000c1e1100 */
[----:B------:R-:W-:-:S13]  /*2cb70*/  ISETP.GT.U32.AND P3, PT, R15, R93, PT ;  /* 0x0000005d0f00720c */ /* 0x000fda0003f64070 */
[--C-:B------:R-:W-:Y:S01]  /*2cb80*/  @!P3 IMAD.IADD R93, R93, 0x1, -R15.reuse ;  /* 0x000000015d5db824 */ /* 0x100fe200078e0a0f */
[C---:B------:R-:W-:Y:S01]  /*2cb90*/  ISETP.GT.U32.AND P3, PT, R15.reuse, R76, PT ;  /* 0x0000004c0f00720c */ /* 0x040fe20003f64070 */
[----:B--2---:R1:W-:Y:S04]  /*2cba0*/  STL [R1+0x340], R75 ;  /* 0x0003404b01007387 */ /* 0x0043e80000100800 */
[----:B-1----:R-:W2:Y:S04]  /*2cbb0*/  LDL.LU R75, [R1+0x275c] ;  /* 0x00275c00014b7983 */ /* 0x002ea80000300800 */
[----:B------:R-:W2:Y:S04]  /*2cbc0*/  LDL.LU R78, [R1+0x2758] ;  /* 0x00275800014e7983 */ /* 0x000ea80000300800 */
[----:B------:R-:W-:Y:S01]  /*2cbd0*/  @!P3 IMAD.IADD R76, R76, 0x1, -R15 ;  /* 0x000000014c4cb824 */ /* 0x000fe200078e0a0f */
[----:B------:R-:W-:-:S02]  /*2cbe0*/  ISETP.GT.U32.AND P3, PT, R15, R73, PT ;  /* 0x000000490f00720c */ /* 0x000fc40003f64070 */
[C---:B------:R-:W-:Y:S01]  /*2cbf0*/  ISETP.GT.U32.AND P6, PT, R15.reuse, R93, PT ;  /* 0x0000005d0f00720c */ /* 0x040fe20003fc4070 */
[----:B------:R-:W-:Y:S01]  /*2cc00*/  @!P4 IMAD.MOV R3, RZ, RZ, -R3 ;  /* 0x000000ffff03c224 */ /* 0x000fe200078e0a03 */
[----:B------:R-:W-:Y:S02]  /*2cc10*/  ISETP.GT.U32.AND P4, PT, R15, R0, PT ;  /* 0x000000000f00720c */ /* 0x000fe40003f84070 */
[----:B0-----:R-:W-:-:S07]  /*2cc20*/  SEL R6, R14, R4, !P1 ;  /* 0x000000040e067207 */ /* 0x001fce0004800000 */
[--C-:B------:R-:W-:Y:S01]  /*2cc30*/  @!P3 IMAD.IADD R73, R73, 0x1, -R15.reuse ;  /* 0x000000014949b824 */ /* 0x100fe200078e0a0f */
[----:B---3--:R-:W-:Y:S01]  /*2cc40*/  ISETP.GT.U32.AND P3, PT, R15, R9, PT ;  /* 0x000000090f00720c */ /* 0x008fe20003f64070 */
[--C-:B------:R-:W-:Y:S01]  /*2cc50*/  @!P6 IMAD.IADD R93, R93, 0x1, -R15.reuse ;  /* 0x000000015d5de824 */ /* 0x100fe200078e0a0f */
[----:B------:R-:W-:Y:S01]  /*2cc60*/  ISETP.GE.AND P6, PT, R53, RZ, PT ;  /* 0x000000ff3500720c */ /* 0x000fe20003fc6270 */
[----:B------:R-:W-:Y:S01]  /*2cc70*/  @!P4 IMAD.IADD R0, R0, 0x1, -R15 ;  /* 0x000000010000c824 */ /* 0x000fe200078e0a0f */
[----:B------:R-:W-:Y:S02]  /*2cc80*/  SEL R5, R14, R3, !P1 ;  /* 0x000000030e057207 */ /* 0x000fe40004800000 */
[----:B----4-:R-:W-:Y:S01]  /*2cc90*/  ISETP.GE.AND P4, PT, R47, RZ, PT ;  /* 0x000000ff2f00720c */ /* 0x010fe20003f86270 */
[----:B------:R-:W-:Y:S02]  /*2cca0*/  IMAD R6, R6, UR6, RZ ;  /* 0x0000000606067c24 */ /* 0x000fe4000f8e02ff */
[----:B------:R-:W-:-:S02]  /*2ccb0*/  IMAD.MOV.U32 R3, RZ, RZ, R70 ;  /* 0x000000ffff037224 */ /* 0x000fc400078e0046 */
[----:B------:R-:W-:Y:S02]  /*2ccc0*/  IMAD R5, R5, UR6, RZ ;  /* 0x0000000605057c24 */ /* 0x000fe4000f8e02ff */
[----:B------:R-:W-:Y:S01]  /*2ccd0*/  @!P3 IMAD.IADD R9, R9, 0x1, -R15 ;  /* 0x000000010909b824 */ /* 0x000fe200078e0a0f */
[CC--:B------:R-:W-:Y:S01]  /*2cce0*/  IADD3 R7, P3, PT, R6.reuse, R13.reuse, RZ ;  /* 0x0000000d06077210 */ /* 0x0c0fe20007f7e0ff */
[----:B------:R-:W-:Y:S01]  /*2ccf0*/  @!P6 IMAD.MOV R3, RZ, RZ, -R3 ;  /* 0x000000ffff03e224 */ /* 0x000fe200078e0a03 */
[C---:B------:R-:W-:Y:S01]  /*2cd00*/  IADD3 R53, P6, PT, R5.reuse, R13, RZ ;  /* 0x0000000d05357210 */ /* 0x040fe20007fde0ff */
[----:B------:R-:W-:Y:S01]  /*2cd10*/  IMAD.MOV.U32 R4, RZ, RZ, R16 ;  /* 0x000000ffff047224 */ /* 0x000fe200078e0010 */
[-C--:B------:R-:W-:Y:S01]  /*2cd20*/  LEA.HI.X.SX32 R70, R6, R12.reuse, 0x1, P3 ;  /* 0x0000000c06467211 */ /* 0x080fe200018f0eff */
[----:B------:R0:W-:Y:S01]  /*2cd30*/  STL [R1+0x33c], R8 ;  /* 0x00033c0801007387 */ /* 0x0001e20000100800 */
[----:B------:R-:W-:Y:S01]  /*2cd40*/  LEA.HI.X.SX32 R5, R5, R12, 0x1, P6 ;  /* 0x0000000c05057211 */ /* 0x000fe200030f0eff */
[----:B------:R-:W-:Y:S01]  /*2cd50*/  @!P4 IMAD.MOV R4, RZ, RZ, -R4 ;  /* 0x000000ffff04c224 */ /* 0x000fe200078e0a04 */
[----:B------:R-:W-:Y:S01]  /*2cd60*/  ISETP.GT.U32.AND P6, PT, R15, R9, PT ;  /* 0x000000090f00720c */ /* 0x000fe20003fc4070 */
[----:B------:R-:W3:Y:S01]  /*2cd70*/  LDL R47, [R1+0x253c] ;  /* 0x00253c00012f7983 */ /* 0x000ee20000100800 */
[----:B------:R-:W-:-:S03]  /*2cd80*/  @P0 IMAD.MOV.U32 R6, RZ, RZ, R7 ;  /* 0x000000ffff060224 */ /* 0x000fc600078e0007 */
[----:B0-----:R-:W4:Y:S04]  /*2cd90*/  LDL R8, [R1+0x2538] ;  /* 0x0025380001087983 */ /* 0x001f280000100800 */
[----:B------:R-:W3:Y:S01]  /*2cda0*/  LDL.LU R16, [R1+0x450] ;  /* 0x0004500001107983 */ /* 0x000ee20000300800 */
[----:B------:R-:W-:-:S03]  /*2cdb0*/  SEL R4, R14, R4, !P1 ;  /* 0x000000040e047207 */ /* 0x000fc60004800000 */
[----:B------:R0:W-:Y:S04]  /*2cdc0*/  STL [R1+0x5d8], R7 ;  /* 0x0005d80701007387 */ /* 0x0001e80000100800 */
[----:B------:R-:W-:Y:S01]  /*2cdd0*/  STL [R1+0x5e0], R53 ;  /* 0x0005e03501007387 */ /* 0x000fe20000100800 */
[----:B0-----:R-:W-:-:S03]  /*2cde0*/  @P0 IMAD.MOV.U32 R7, RZ, RZ, R70 ;  /* 0x000000ffff070224 */ /* 0x001fc600078e0046 */
[----:B------:R0:W-:Y:S04]  /*2cdf0*/  STL [R1+0x5d4], R70 ;  /* 0x0005d44601007387 */ /* 0x0001e80000100800 */
[----:B------:R1:W-:Y:S01]  /*2ce00*/  STL [R1+0x5dc], R5 ;  /* 0x0005dc0501007387 */ /* 0x0003e20000100800 */
[----:B------:R-:W-:Y:S01]  /*2ce10*/  @!P6 IMAD.IADD R9, R9, 0x1, -R15 ;  /* 0x000000010909e824 */ /* 0x000fe200078e0a0f */
[----:B------:R-:W-:Y:S02]  /*2ce20*/  PRMT R68, RZ, 0x7610, R68 ;  /* 0x00007610ff447816 */ /* 0x000fe40000000044 */
[----:B--2---:R-:W-:Y:S01]  /*2ce30*/  PRMT R75, RZ, 0x7610, R75 ;  /* 0x00007610ff4b7816 */ /* 0x004fe2000000004b */
[----:B0-----:R-:W2:Y:S01]  /*2ce40*/  LDL R70, [R1+0x2540] ;  /* 0x0025400001467983 */ /* 0x001ea20000100800 */
[----:B------:R-:W-:-:S04]  /*2ce50*/  PRMT R78, RZ, 0x7610, R78 ;  /* 0x00007610ff4e7816 */ /* 0x000fc8000000004e */
[----:B------:R0:W2:Y:S02]  /*2ce60*/  @P0 LDG.E.U8 R75, desc[UR20][R6.64] ;  /* 0x00000014064b0981 */ /* 0x0000a4000c1e1100 */
[----:B0-----:R-:W-:Y:S02]  /*2ce70*/  @P0 IMAD.MOV.U32 R6, RZ, RZ, R53 ;  /* 0x000000ffff060224 */ /* 0x001fe400078e0035 */
[----:B------:R-:W-:Y:S02]  /*2ce80*/  @P0 IMAD.MOV.U32 R7, RZ, RZ, R5 ;  /* 0x000000ffff070224 */ /* 0x000fe400078e0005 */
[----:B-1----:R-:W-:-:S03]  /*2ce90*/  IMAD R5, R4, UR6, RZ ;  /* 0x0000000604057c24 */ /* 0x002fc6000f8e02ff */
[----:B------:R0:W2:Y:S02]  /*2cea0*/  @P0 LDG.E.U8 R78, desc[UR20][R6.64] ;  /* 0x00000014064e0981 */ /* 0x0000a4000c1e1100 */
[----:B0-----:R-:W-:-:S04]  /*2ceb0*/  IADD3 R6, P6, PT, R5, R13, RZ ;  /* 0x0000000d05067210 */ /* 0x001fc80007fde0ff */
[----:B------:R-:W-:-:S05]  /*2cec0*/  LEA.HI.X.SX32 R7, R5, R12, 0x1, P6 ;  /* 0x0000000c05077211 */ /* 0x000fca00030f0eff */
[----:B------:R-:W2:Y:S01]  /*2ced0*/  @P0 LDG.E.U8 R68, desc[UR20][R6.64] ;  /* 0x0000001406440981 */ /* 0x000ea2000c1e1100 */
[----:B------:R-:W-:-:S13]  /*2cee0*/  ISETP.GT.U32.AND P5, PT, R15, R76, PT ;  /* 0x0000004c0f00720c */ /* 0x000fda0003fa4070 */
[----:B------:R-:W-:Y:S01]  /*2cef0*/  @!P5 IMAD.IADD R76, R76, 0x1, -R15 ;  /* 0x000000014c4cd824 */ /* 0x000fe200078e0a0f */
[C---:B------:R-:W-:Y:S02]  /*2cf00*/  ISETP.GT.U32.AND P5, PT, R15.reuse, R64, PT ;  /* 0x000000400f00720c */ /* 0x040fe40003fa4070 */
[----:B------:R-:W-:Y:S02]  /*2cf10*/  ISETP.GT.U32.AND P4, PT, R15, R77, PT ;  /* 0x0000004d0f00720c */ /* 0x000fe40003f84070 */
[----:B------:R-:W-:-:S09]  /*2cf20*/  SEL R3, R14, R3, !P1 ;  /* 0x000000030e037207 */ /* 0x000fd20004800000 */
[----:B------:R-:W-:Y:S01]  /*2cf30*/  @!P5 IMAD.IADD R64, R64, 0x1, -R15 ;  /* 0x000000014040d824 */ /* 0x000fe200078e0a0f */
[----:B----4-:R-:W-:Y:S01]  /*2cf40*/  ISETP.GE.AND P5, PT, R8, RZ, PT ;  /* 0x000000ff0800720c */ /* 0x010fe20003fa6270 */
[----:B------:R-:W-:Y:S02]  /*2cf50*/  IMAD.MOV.U32 R4, RZ, RZ, R69 ;  /* 0x000000ffff047224 */ /* 0x000fe400078e0045 */
[----:B------:R-:W-:Y:S02]  /*2cf60*/  IMAD R8, R3, UR6, RZ ;  /* 0x0000000603087c24 */ /* 0x000fe4000f8e02ff */
[----:B------:R-:W-:Y:S01]  /*2cf70*/  @!P4 IMAD.IADD R77, R77, 0x1, -R15 ;  /* 0x000000014d4dc824 */ /* 0x000fe200078e0a0f */
[----:B---3--:R-:W-:Y:S01]  /*2cf80*/  ISETP.GE.AND P4, PT, R47, RZ, PT ;  /* 0x000000ff2f00720c */ /* 0x008fe20003f86270 */
[----:B------:R-:W-:-:S06]  /*2cf90*/  IMAD.MOV.U32 R3, RZ, RZ, R71 ;  /* 0x000000ffff037224 */ /* 0x000fcc00078e0047 */
[----:B------:R-:W-:Y:S01]  /*2cfa0*/  @!P5 IMAD.MOV R4, RZ, RZ, -R4 ;  /* 0x000000ffff04d224 */ /* 0x000fe200078e0a04 */
[C---:B------:R-:W-:Y:S02]  /*2cfb0*/  IADD3 R47, P5, PT, R8.reuse, R13, RZ ;  /* 0x0000000d082f7210 */ /* 0x040fe40007fbe0ff */
[----:B------:R-:W-:Y:S01]  /*2cfc0*/  PRMT R5, RZ, 0x7610, R5 ;  /* 0x00007610ff057816 */ /* 0x000fe20000000005 */
[----:B--2---:R0:W-:Y:S04]  /*2cfd0*/  STL [R1+0x338], R75 ;  /* 0x0003384b01007387 */ /* 0x0041e80000100800 */
[----:B0-----:R-:W2:Y:S04]  /*2cfe0*/  LDL R75, [R1+0x2544] ;  /* 0x00254400014b7983 */ /* 0x001ea80000100800 */
[----:B------:R-:W3:Y:S04]  /*2cff0*/  LDL.LU R53, [R1+0x2754] ;  /* 0x0027540001357983 */ /* 0x000ee80000300800 */
[----:B------:R0:W-:Y:S04]  /*2d000*/  STL [R1+0x334], R78 ;  /* 0x0003344e01007387 */ /* 0x0001e80000100800 */
[----:B0-----:R-:W4:Y:S04]  /*2d010*/  LDL.LU R78, [R1+0x2750] ;  /* 0x00275000014e7983 */ /* 0x001f280000300800 */
[----:B------:R0:W-:Y:S04]  /*2d020*/  STL [R1+0x5e8], R6 ;  /* 0x0005e80601007387 */ /* 0x0001e80000100800 */
[----:B------:R-:W-:Y:S04]  /*2d030*/  STL [R1+0x5e4], R7 ;  /* 0x0005e40701007387 */ /* 0x000fe80000100800 */
[----:B------:R-:W-:Y:S04]  /*2d040*/  STL [R1+0x5f0], R47 ;  /* 0x0005f02f01007387 */ /* 0x000fe80000100800 */
[----:B------:R-:W3:Y:S04]  /*2d050*/  LDL.LU R71, [R1+0x44c] ;  /* 0x00044c0001477983 */ /* 0x000ee80000300800 */
[----:B------:R1:W-:Y:S01]  /*2d060*/  STL [R1+0x330], R68 ;  /* 0x0003304401007387 */ /* 0x0003e20000100800 */
[----:B0-----:R-:W-:Y:S01]  /*2d070*/  @P0 IMAD.MOV.U32 R6, RZ, RZ, R47 ;  /* 0x000000ffff060224 */ /* 0x001fe200078e002f */
[----:B-1----:R-:W-:-:S05]  /*2d080*/  LEA.HI.X.SX32 R68, R8, R12, 0x1, P5 ;  /* 0x0000000c08447211 */ /* 0x002fca00028f0eff */
[----:B------:R-:W-:-:S05]  /*2d090*/  @P0 IMAD.MOV.U32 R7, RZ, RZ, R68 ;  /* 0x000000ffff070224 */ /* 0x000fca00078e0044 */
[----:B------:R0:W3:Y:S01]  /*2d0a0*/  @P0 LDG.E.U8 R5, desc[UR20][R6.64] ;  /* 0x0000001406050981 */ /* 0x0000e2000c1e1100 */
[----:B------:R-:W-:Y:S01]  /*2d0b0*/  ISETP.GT.U32.AND P6, PT, R15, R64, PT ;  /* 0x000000400f00720c */ /* 0x000fe20003fc4070 */
[----:B------:R-:W-:Y:S01]  /*2d0c0*/  @!P4 IMAD.MOV R3, RZ, RZ, -R3 ;  /* 0x000000ffff03c224 */ /* 0x000fe200078e0a03 */
[----:B------:R-:W-:Y:S01]  /*2d0d0*/  ISETP.GE.AND P5, PT, R70, RZ, PT ;  /* 0x000000ff4600720c */ /* 0x000fe20003fa6270 */
[----:B------:R1:W-:Y:S04]  /*2d0e0*/  STL [R1+0x5ec], R68 ;  /* 0x0005ec4401007387 */ /* 0x0003e80000100800 */
[----:B------:R-:W3:Y:S01]  /*2d0f0*/  LDL.LU R69, [R1+0x46c] ;  /* 0x00046c0001457983 */ /* 0x000ee20000300800 */
[----:B0-----:R-:W-:-:S03]  /*2d100*/  SEL R6, R14, R4, !P1 ;  /* 0x000000040e067207 */ /* 0x001fc60004800000 */
[----:B-1----:R-:W3:Y:S02]  /*2d110*/  LDL R68, [R1+0x2520] ;  /* 0x0025200001447983 */ /* 0x002ee40000100800 */
[----:B------:R-:W-:Y:S02]  /*2d120*/  IMAD R6, R6, UR6, RZ ;  /* 0x0000000606067c24 */ /* 0x000fe4000f8e02ff */
[----:B------:R-:W-:Y:S02]  /*2d130*/  @!P6 IMAD.IADD R64, R64, 0x1, -R15 ;  /* 0x000000014040e824 */ /* 0x000fe400078e0a0f */
[----:B------:R-:W-:Y:S01]  /*2d140*/  IMAD.MOV.U32 R4, RZ, RZ, R73 ;  /* 0x000000ffff047224 */ /* 0x000fe200078e0049 */
[----:B------:R-:W-:-:S03]  /*2d150*/  IADD3 R7, P6, PT, R6, R13, RZ ;  /* 0x0000000d06077210 */ /* 0x000fc60007fde0ff */
[----:B------:R-:W-:Y:S01]  /*2d160*/  @!P5 IMAD.MOV R4, RZ, RZ, -R4 ;  /* 0x000000ffff04d224 */ /* 0x000fe200078e0a04 */
[----:B------:R-:W-:Y:S02]  /*2d170*/  LEA.HI.X.SX32 R6, R6, R12, 0x1, P6 ;  /* 0x0000000c06067211 */ /* 0x000fe400030f0eff */
[----:B------:R-:W-:Y:S02]  /*2d180*/  PRMT R8, RZ, 0x7610, R8 ;  /* 0x00007610ff087816 */ /* 0x000fe40000000008 */
[----:B--2---:R-:W-:Y:S02]  /*2d190*/  ISETP.GE.AND P4, PT, R75, RZ, PT ;  /* 0x000000ff4b00720c */ /* 0x004fe40003f86270 */
[----:B------:R-:W2:Y:S01]  /*2d1a0*/  LDL R75, [R1+0x2524] ;  /* 0x00252400014b7983 */ /* 0x000ea20000100800 */
[----:B----4-:R-:W-:-:S03]  /*2d1b0*/  PRMT R78, RZ, 0x7610, R78 ;  /* 0x00007610ff4e7816 */ /* 0x010fc6000000004e */
[----:B---3--:R0:W-:Y:S04]  /*2d1c0*/  STL [R1+0x32c], R5 ;  /* 0x00032c0501007387 */ /* 0x0081e80000100800 */
[----:B------:R-:W3:Y:S04]  /*2d1d0*/  LDL.LU R73, [R1+0x470] ;  /* 0x0004700001497983 */ /* 0x000ee80000300800 */
[----:B------:R-:W4:Y:S01]  /*2d1e0*/  LDL.LU R70, [R1+0x45c] ;  /* 0x00045c0001467983 */ /* 0x000f220000300800 */
        /* <DEDUP_REMOVED lines=8> */
[----:B------:R0:W-:Y:S01]  /*2d270*/  STL [R1+0x5f4], R6 ;  /* 0x0005f40601007387 */ /* 0x0001e20000100800 */
[----:B------:R-:W-:Y:S02]  /*2d280*/  LEA.HI.X.SX32 R5, R5, R12, 0x1, P5 ;  /* 0x0000000c05057211 */ /* 0x000fe400028f0eff */
[----:B0-----:R-:W-:-:S04]  /*2d290*/  @P0 LOP3.LUT R6, R7, R6, RZ, 0x3c, !PT ;  /* 0x0000000607060212 */ /* 0x001fc800078e3cff */
[----:B------:R-:W-:-:S05]  /*2d2a0*/  @P0 LOP3.LUT R7, R7, R6, RZ, 0x3c, !PT ;  /* 0x0000000607070212 */ /* 0x000fca00078e3cff */
[----:B------:R0:W2:Y:S02]  /*2d2b0*/  @P0 LDG.E.U8 R78, desc[UR20][R6.64] ;  /* 0x00000014064e0981 */ /* 0x0000a4000c1e1100 */
[----:B0-----:R-:W-:Y:S02]  /*2d2c0*/  @P0 IMAD.MOV.U32 R6, RZ, RZ, R47 ;  /* 0x000000ffff060224 */ /* 0x001fe400078e002f */
[----:B------:R-:W-:-:S05]  /*2d2d0*/  @P0 IMAD.MOV.U32 R7, RZ, RZ, R5 ;  /* 0x000000ffff070224 */ /* 0x000fca00078e0005 */
[----:B------:R0:W3:Y:S01]  /*2d2e0*/  @P0 LDG.E.U8 R8, desc[UR20][R6.64] ;  /* 0x0000001406080981 */ /* 0x0000e2000c1e1100 */
[----:B------:R-:W-:-:S13]  /*2d2f0*/  ISETP.GT.U32.AND P3, PT, R15, R2, PT ;  /* 0x000000020f00720c */ /* 0x000fda0003f64070 */
[----:B------:R-:W-:Y:S01]  /*2d300*/  @!P3 IMAD.IADD R2, R2, 0x1, -R15 ;  /* 0x000000010202b824 */ /* 0x000fe200078e0a0f */
[----:B------:R-:W-:-:S13]  /*2d310*/  ISETP.GT.U32.AND P3, PT, R15, R16, PT ;  /* 0x000000100f00720c */ /* 0x000fda0003f64070 */
[----:B------:R-:W-:Y:S01]  /*2d320*/  @!P3 IMAD.IADD R16, R16, 0x1, -R15 ;  /* 0x000000011010b824 */ /* 0x000fe200078e0a0f */
[C---:B------:R-:W-:Y:S01]  /*2d330*/  ISETP.GT.U32.AND P3, PT, R15.reuse, R77, PT ;  /* 0x0000004d0f00720c */ /* 0x040fe20003f64070 */
[----:B------:R-:W-:Y:S01]  /*2d340*/  @!P4 IMAD.MOV R3, RZ, RZ, -R3 ;  /* 0x000000ffff03c224 */ /* 0x000fe200078e0a03 */
[----:B0-----:R-:W-:Y:S02]  /*2d350*/  SEL R6, R14, R4, !P1 ;  /* 0x000000040e067207 */ /* 0x001fe40004800000 */
[----:B------:R-:W-:-:S09]  /*2d360*/  ISETP.GT.U32.AND P4, PT, R15, R2, PT ;  /* 0x000000020f00720c */ /* 0x000fd20003f84070 */
[--C-:B------:R-:W-:Y:S01]  /*2d370*/  @!P3 IMAD.IADD R77, R77, 0x1, -R15.reuse ;  /* 0x000000014d4db824 */ /* 0x100fe200078e0a0f */
[----:B------:R-:W-:Y:S01]  /*2d380*/  ISETP.GT.U32.AND P3, PT, R15, R69, PT ;  /* 0x000000450f00720c */ /* 0x000fe20003f64070 */
[----:B------:R-:W-:Y:S01]  /*2d390*/  IMAD R6, R6, UR6, RZ ;  /* 0x0000000606067c24 */ /* 0x000fe2000f8e02ff */
[----:B------:R0:W-:Y:S01]  /*2d3a0*/  STL [R1+0x5fc], R5 ;  /* 0x0005fc0501007387 */ /* 0x0001e20000100800 */
[----:B------:R-:W-:Y:S01]  /*2d3b0*/  @!P4 IMAD.IADD R2, R2, 0x1, -R15 ;  /* 0x000000010202c824 */ /* 0x000fe200078e0a0f */
[----:B------:R-:W-:Y:S01]  /*2d3c0*/  ISETP.GE.AND P4, PT, R68, RZ, PT ;  /* 0x000000ff4400720c */ /* 0x000fe20003f86270 */
[----:B------:R-:W-:-:S08]  /*2d3d0*/  IMAD.MOV.U32 R4, RZ, RZ, R93 ;  /* 0x000000ffff047224 */ /* 0x000fd000078e005d */
[----:B------:R-:W-:Y:S01]  /*2d3e0*/  @!P3 IMAD.IADD R69, R69, 0x1, -R15 ;  /* 0x000000014545b824 */ /* 0x000fe200078e0a0f */
[----:B------:R-:W-:Y:S02]  /*2d3f0*/  IADD3 R7, P3, PT, R6, R13, RZ ;  /* 0x0000000d06077210 */ /* 0x000fe40007f7e0ff */
[----:B0-----:R-:W-:Y:S01]  /*2d400*/  SEL R5, R14, R3, !P1 ;  /* 0x000000030e057207 */ /* 0x001fe20004800000 */
[----:B------:R-:W-:Y:S01]  /*2d410*/  IMAD.MOV.U32 R3, RZ, RZ, R76 ;  /* 0x000000ffff037224 */ /* 0x000fe200078e004c */
[----:B------:R-:W-:Y:S01]  /*2d420*/  LEA.HI.X.SX32 R76, R6, R12, 0x1, P3 ;  /* 0x0000000c064c7211 */ /* 0x000fe200018f0eff */
[----:B------:R-:W-:Y:S01]  /*2d430*/  @P0 IMAD.MOV.U32 R6, RZ, RZ, R7 ;  /* 0x000000ffff060224 */ /* 0x000fe200078e0007 */
[----:B------:R-:W-:Y:S01]  /*2d440*/  PRMT R53, RZ, 0x7610, R53 ;  /* 0x00007610ff357816 */ /* 0x000fe20000000035 */
[----:B--2---:R0:W-:Y:S04]  /*2d450*/  STL [R1+0x324], R78 ;  /* 0x0003244e01007387 */ /* 0x0041e80000100800 */
[----:B0-----:R-:W2:Y:S04]  /*2d460*/  LDL.LU R78, [R1+0x274c] ;  /* 0x00274c00014e7983 */ /* 0x001ea80000300800 */
[----:B---3--:R0:W-:Y:S04]  /*2d470*/  STL [R1+0x2e4], R8 ;  /* 0x0002e40801007387 */ /* 0x0081e80000100800 */
[----:B0-----:R-:W3:Y:S04]  /*2d480*/  LDL R8, [R1+0x252c] ;  /* 0x00252c0001087983 */ /* 0x001ee80000100800 */
[----:B------:R-:W2:Y:S04]  /*2d490*/  LDL.LU R93, [R1+0x480] ;  /* 0x00048000015d7983 */ /* 0x000ea80000300800 */
[----:B------:R-:W2:Y:S04]  /*2d4a0*/  LDL R68, [R1+0x2530] ;  /* 0x0025300001447983 */ /* 0x000ea80000100800 */
[----:B------:R0:W-:Y:S02]  /*2d4b0*/  STL [R1+0x608], R7 ;  /* 0x0006080701007387 */ /* 0x0001e40000100800 */
[----:B0-----:R-:W-:-:S05]  /*2d4c0*/  @P0 IMAD.MOV.U32 R7, RZ, RZ, R76 ;  /* 0x000000ffff070224 */ /* 0x001fca00078e004c */
[----:B------:R-:W2:Y:S01]  /*2d4d0*/  @P0 LDG.E.U8 R53, desc[UR20][R6.64] ;  /* 0x0000001406350981 */ /* 0x000ea2000c1e1100 */
[----:B------:R-:W-:Y:S01]  /*2d4e0*/  ISETP.GT.U32.AND P6, PT, R15, R16, PT ;  /* 0x000000100f00720c */ /* 0x000fe20003fc4070 */
[----:B------:R-:W-:-:S12]  /*2d4f0*/  IMAD R5, R5, UR6, RZ ;  /* 0x0000000605057c24 */ /* 0x000fd8000f8e02ff */
[----:B------:R-:W-:Y:S01]  /*2d500*/  @!P6 IMAD.IADD R16, R16, 0x1, -R15 ;  /* 0x000000011010e824 */ /* 0x000fe200078e0a0f */
[----:B------:R-:W-:-:S13]  /*2d510*/  ISETP.GE.AND P6, PT, R75, RZ, PT ;  /* 0x000000ff4b00720c */ /* 0x000fda0003fc6270 */
[----:B------:R-:W-:Y:S01]  /*2d520*/  @!P6 IMAD.MOV R3, RZ, RZ, -R3 ;  /* 0x000000ffff03e224 */ /* 0x000fe200078e0a03 */
[----:B------:R-:W-:-:S04]  /*2d530*/  IADD3 R75, P6, PT, R5, R13, RZ ;  /* 0x0000000d054b7210 */ /* 0x000fc80007fde0ff */
[----:B------:R-:W-:Y:S01]  /*2d540*/  LEA.HI.X.SX32 R47, R5, R12, 0x1, P6 ;  /* 0x0000000c052f7211 */ /* 0x000fe200030f0eff */
[----:B------:R-:W-:Y:S04]  /*2d550*/  STL [R1+0x610], R75 ;  /* 0x0006104b01007387 */ /* 0x000fe80000100800 */
[----:B------:R0:W-:Y:S04]  /*2d560*/  STL [R1+0x604], R76 ;  /* 0x0006044c01007387 */ /* 0x0001e80000100800 */
[----:B------:R-:W3:Y:S04]  /*2d570*/  LDL R5, [R1+0x2528] ;  /* 0x0025280001057983 */ /* 0x000ee80000100800 */
[----:B------:R-:W-:Y:S04]  /*2d580*/  STL [R1+0x60c], R47 ;  /* 0x00060c2f01007387 */ /* 0x000fe80000100800 */
[----:B0-----:R-:W3:Y:S04]  /*2d590*/  LDL R76, [R1+0x250c] ;  /* 0x00250c00014c7983 */ /* 0x001ee80000100800 */
[----:B--2---:R0:W-:Y:S04]  /*2d5a0*/  STL [R1+0x320], R53 ;  /* 0x0003203501007387 */ /* 0x0041e80000100800 */
[----:B0-----:R-:W2:Y:S01]  /*2d5b0*/  LDL.LU R53, [R1+0x2748] ;  /* 0x0027480001357983 */ /* 0x001ea20000300800 */
[----:B------:R-:W-:Y:S01]  /*2d5c0*/  ISETP.GT.U32.AND P5, PT, R15, R71, PT ;  /* 0x000000470f00720c */ /* 0x000fe20003fa4070 */
[----:B------:R-:W-:-:S12]  /*2d5d0*/  @!P4 IMAD.MOV R4, RZ, RZ, -R4 ;  /* 0x000000ffff04c224 */ /* 0x000fd800078e0a04 */
[----:B------:R-:W-:Y:S01]  /*2d5e0*/  @!P5 IMAD.IADD R71, R71, 0x1, -R15 ;  /* 0x000000014747d824 */ /* 0x000fe200078e0a0f */
[----:B------:R-:W-:-:S04]  /*2d5f0*/  ISETP.GT.U32.AND P5, PT, R15, R73, PT ;  /* 0x000000490f00720c */ /* 0x000fc80003fa4070 */
[----:B------:R-:W-:Y:S02]  /*2d600*/  ISETP.GT.U32.AND P6, PT, R15, R71, PT ;  /* 0x000000470f00720c */ /* 0x000fe40003fc4070 */
[----:B------:R-:W-:Y:S01]  /*2d610*/  SEL R4, R14, R4, !P1 ;  /* 0x000000040e047207 */ /* 0x000fe20004800000 */
[----:B------:R-:W-:Y:S01]  /*2d620*/  @P0 IMAD.MOV.U32 R6, RZ, RZ, R75 ;  /* 0x000000ffff060224 */ /* 0x000fe200078e004b */
[----:B------:R-:W-:Y:S01]  /*2d630*/  PRMT R78, RZ, 0x7610, R78 ;  /* 0x00007610ff4e7816 */ /* 0x000fe2000000004e */
[----:B------:R-:W-:Y:S01]  /*2d640*/  @P0 IMAD.MOV.U32 R7, RZ, RZ, R47 ;  /* 0x000000ffff070224 */ /* 0x000fe200078e002f */
[----:B--2---:R-:W-:-:S03]  /*2d650*/  PRMT R53, RZ, 0x7610, R53 ;  /* 0x00007610ff357816 */ /* 0x004fc60000000035 */
[--C-:B------:R-:W-:Y:S01]  /*2d660*/  @!P5 IMAD.IADD R73, R73, 0x1, -R15.reuse ;  /* 0x000000014949d824 */ /* 0x100fe200078e0a0f */
[----:B---3--:R-:W-:Y:S01]  /*2d670*/  ISETP.GE.AND P5, PT, R5, RZ, PT ;  /* 0x000000ff0500720c */ /* 0x008fe20003fa6270 */
[----:B------:R-:W-:Y:S01]  /*2d680*/  IMAD R5, R4, UR6, RZ ;  /* 0x0000000604057c24 */ /* 0x000fe2000f8e02ff */
[----:B------:R0:W2:Y:S01]  /*2d690*/  @P0 LDG.E.U8 R78, desc[UR20][R6.64] ;  /* 0x00000014064e0981 */ /* 0x0000a2000c1e1100 */
[----:B------:R-:W-:Y:S01]  /*2d6a0*/  @!P6 IMAD.IADD R71, R71, 0x1, -R15 ;  /* 0x000000014747e824 */ /* 0x000fe200078e0a0f */
[----:B----4-:R-:W-:Y:S02]  /*2d6b0*/  ISETP.GT.U32.AND P4, PT, R15, R70, PT ;  /* 0x000000460f00720c */ /* 0x010fe40003f84070 */
[----:B------:R-:W-:Y:S01]  /*2d6c0*/  SEL R3, R14, R3, !P1 ;  /* 0x000000030e037207 */ /* 0x000fe20004800000 */
[----:B------:R-:W3:Y:S01]  /*2d6d0*/  LDL.LU R47, [R1+0x2744] ;  /* 0x00274400012f7983 */ /* 0x000ee20000300800 */
[----:B------:R-:W-:-:S03]  /*2d6e0*/  IMAD.MOV.U32 R4, RZ, RZ, R9 ;  /* 0x000000ffff047224 */ /* 0x000fc600078e0009 */
[----:B------:R-:W4:Y:S01]  /*2d6f0*/  LDL.LU R75, [R1+0x2740] ;  /* 0x00274000014b7983 */ /* 0x000f220000300800 */
[----:B0-----:R-:W-:-:S04]  /*2d700*/  IADD3 R6, P6, PT, R5, R13, RZ ;  /* 0x0000000d05067210 */ /* 0x001fc80007fde0ff */
[----:B------:R-:W-:-:S05]  /*2d710*/  LEA.HI.X.SX32 R7, R5, R12, 0x1, P6 ;  /* 0x0000000c05077211 */ /* 0x000fca00030f0eff */
[----:B------:R-:W3:Y:S01]  /*2d720*/  @P0 LDG.E.U8 R53, desc[UR20][R6.64] ;  /* 0x0000001406350981 */ /* 0x000ee2000c1e1100 */
[----:B------:R-:W-:Y:S01]  /*2d730*/  @!P4 IMAD.IADD R70, R70, 0x1, -R15 ;  /* 0x000000014646c824 */ /* 0x000fe200078e0a0f */
[----:B------:R-:W-:Y:S01]  /*2d740*/  ISETP.GE.AND P4, PT, R8, RZ, PT ;  /* 0x000000ff0800720c */ /* 0x000fe20003f86270 */
[----:B------:R-:W-:Y:S02]  /*2d750*/  IMAD R8, R3, UR6, RZ ;  /* 0x0000000603087c24 */ /* 0x000fe4000f8e02ff */
[----:B------:R-:W-:-:S03]  /*2d760*/  @!P5 IMAD.MOV R4, RZ, RZ, -R4 ;  /* 0x000000ffff04d224 */ /* 0x000fc600078e0a04 */
[C---:B------:R-:W-:Y:S02]  /*2d770*/  IADD3 R9, P5, PT, R8.reuse, R13, RZ ;  /* 0x0000000d08097210 */ /* 0x040fe40007fbe0ff */
[----:B------:R-:W-:Y:S01]  /*2d780*/  PRMT R5, RZ, 0x7610, R5 ;  /* 0x00007610ff057816 */ /* 0x000fe20000000005 */
[----:B--2---:R0:W-:Y:S04]  /*2d790*/  STL [R1+0x31c], R78 ;  /* 0x00031c4e01007387 */ /* 0x0041e80000100800 */
[----:B0-----:R-:W2:Y:S04]  /*2d7a0*/  LDL.LU R78, [R1+0x273c] ;  /* 0x00273c00014e7983 */ /* 0x001ea80000300800 */
[----:B------:R0:W-:Y:S04]  /*2d7b0*/  STL [R1+0x618], R6 ;  /* 0x0006180601007387 */ /* 0x0001e80000100800 */
[----:B------:R-:W-:Y:S04]  /*2d7c0*/  STL [R1+0x614], R7 ;  /* 0x0006140701007387 */ /* 0x000fe80000100800 */
[----:B------:R-:W-:Y:S04]  /*2d7d0*/  STL [R1+0x620], R9 ;  /* 0x0006200901007387 */ /* 0x000fe80000100800 */
[----:B---3--:R1:W-:Y:S01]  /*2d7e0*/  STL [R1+0x318], R53 ;  /* 0x0003183501007387 */ /* 0x0083e20000100800 */
[----:B0-----:R-:W-:Y:S01]  /*2d7f0*/  @P0 IMAD.MOV.U32 R6, RZ, RZ, R9 ;  /* 0x000000ffff060224 */ /* 0x001fe200078e0009 */
[----:B-1----:R-:W-:-:S05]  /*2d800*/  LEA.HI.X.SX32 R53, R8, R12, 0x1, P5 ;  /* 0x0000000c08357211 */ /* 0x002fca00028f0eff */
[----:B------:R-:W-:-:S05]  /*2d810*/  @P0 IMAD.MOV.U32 R7, RZ, RZ, R53 ;  /* 0x000000ffff070224 */ /* 0x000fca00078e0035 */
[----:B------:R0:W3:Y:S01]  /*2d820*/  @P0 LDG.E.U8 R5, desc[UR20][R6.64] ;  /* 0x0000001406050981 */ /* 0x0000e2000c1e1100 */
[----:B------:R-:W-:Y:S01]  /*2d830*/  ISETP.GT.U32.AND P6, PT, R15, R69, PT ;  /* 0x000000450f00720c */ /* 0x000fe20003fc4070 */
[----:B------:R-:W-:Y:S01]  /*2d840*/  IMAD.MOV.U32 R3, RZ, RZ, R64 ;  /* 0x000000ffff037224 */ /* 0x000fe200078e0040 */
[----:B------:R-:W-:Y:S01]  /*2d850*/  ISETP.GE.AND P5, PT, R68, RZ, PT ;  /* 0x000000ff4400720c */ /* 0x000fe20003fa6270 */
[----:B------:R1:W-:Y:S02]  /*2d860*/  STL [R1+0x61c], R53 ;  /* 0x00061c3501007387 */ /* 0x0003e40000100800 */
[----:B------:R-:W-:Y:S01]  /*2d870*/  @!P4 IMAD.MOV R3, RZ, RZ, -R3 ;  /* 0x000000ffff03c224 */ /* 0x000fe200078e0a03 */
[----:B------:R-:W-:Y:S02]  /*2d880*/  ISETP.GE.AND P4, PT, R76, RZ, PT ;  /* 0x000000ff4c00720c */ /* 0x000fe40003f86270 */
[----:B------:R-:W4:Y:S01]  /*2d890*/  LDL.LU R76, [R1+0x47c] ;  /* 0x00047c00014c7983 */ /* 0x000f220000300800 */
[----:B0-----:R-:W-:-:S03]  /*2d8a0*/  SEL R6, R14, R4, !P1 ;  /* 0x000000040e067207 */ /* 0x001fc60004800000 */
[----:B------:R-:W4:Y:S02]  /*2d8b0*/  LDL R64, [R1+0x2514] ;  /* 0x0025140001407983 */ /* 0x000f240000100800 */
[----:B------:R-:W-:Y:S02]  /*2d8c0*/  IMAD R6, R6, UR6, RZ ;  /* 0x0000000606067c24 */ /* 0x000fe4000f8e02ff */
[----:B-1----:R-:W4:Y:S01]  /*2d8d0*/  LDL R53, [R1+0x2510] ;  /* 0x0025100001357983 */ /* 0x002f220000100800 */
[----:B------:R-:W-:Y:S02]  /*2d8e0*/  @!P6 IMAD.IADD R69, R69, 0x1, -R15 ;  /* 0x000000014545e824 */ /* 0x000fe400078e0a0f */
[----:B------:R-:W-:Y:S01]  /*2d8f0*/  IMAD.MOV.U32 R4, RZ, RZ, R77 ;  /* 0x000000ffff047224 */ /* 0x000fe200078e004d */
[----:B------:R-:W-:-:S03]  /*2d900*/  IADD3 R7, P6, PT, R6, R13, RZ ;  /* 0x0000000d06077210 */ /* 0x000fc60007fde0ff */
[----:B------:R-:W-:Y:S01]  /*2d910*/  @!P5 IMAD.MOV R4, RZ, RZ, -R4 ;  /* 0x000000ffff04d224 */ /* 0x000fe200078e0a04 */
[----:B------:R-:W-:Y:S02]  /*2d920*/  LEA.HI.X.SX32 R6, R6, R12, 0x1, P6 ;  /* 0x0000000c06067211 */ /* 0x000fe400030f0eff */
[----:B--2---:R-:W-:Y:S01]  /*2d930*/  PRMT R78, RZ, 0x7610, R78 ;  /* 0x00007610ff4e7816 */ /* 0x004fe2000000004e */
[----:B---3--:R0:W-:Y:S04]  /*2d940*/  STL [R1+0x314], R5 ;  /* 0x0003140501007387 */ /* 0x0081e80000100800 */
[----:B------:R-:W2:Y:S04]  /*2d950*/  LDL.LU R9, [R1+0x4a8] ;  /* 0x0004a80001097983 */ /* 0x000ea80000300800 */
[----:B------:R-:W3:Y:S01]  /*2d960*/  LDL.LU R68, [R1+0x494] ;  /* 0x0004940001447983 */ /* 0x000ee20000300800 */
[----:B0-----:R-:W-:Y:S01]  /*2d970*/  SEL R5, R14, R3, !P1 ;  /* 0x000000030e057207 */ /* 0x001fe20004800000 */
[----:B------:R-:W-:-:S02]  /*2d980*/  IMAD.MOV.U32 R3, RZ, RZ, R2 ;  /* 0x000000ffff037224 */ /* 0x000fc400078e0002 */
[----:B------:R-:W2:Y:S02]  /*2d990*/  LDL.LU R77, [R1+0x4a0] ;  /* 0x0004a000014d7983 */ /* 0x000ea40000300800 */
[----:B------:R-:W-:Y:S02]  /*2d9a0*/  IMAD R5, R5, UR6, RZ ;  /* 0x0000000605057c24 */ /* 0x000fe4000f8e02ff */
[----:B------:R0:W-:Y:S03]  /*2d9b0*/  STL [R1+0x628], R7 ;  /* 0x0006280701007387 */ /* 0x0001e60000100800 */
[----:B------:R-:W-:Y:S02]  /*2d9c0*/  IADD3 R2, P5, PT, R5, R13, RZ ;  /* 0x0000000d05027210 */ /* 0x000fe40007fbe0ff */
[----:B0-----:R-:W-:-:S03]  /*2d9d0*/  @P0 LOP3.LUT R7, R7, R6, RZ, 0x3c, !PT ;  /* 0x0000000607070212 */ /* 0x001fc600078e3cff */
[----:B------:R-:W-:Y:S04]  /*2d9e0*/  STL [R1+0x630], R2 ;  /* 0x0006300201007387 */ /* 0x000fe80000100800 */
[----:B------:R0:W-:Y:S02]  /*2d9f0*/  STL [R1+0x624], R6 ;  /* 0x0006240601007387 */ /* 0x0001e40000100800 */
[----:B0-----:R-:W-:-:S04]  /*2da00*/  @P0 LOP3.LUT R6, R7, R6, RZ, 0x3c, !PT ;  /* 0x0000000607060212 */ /* 0x001fc800078e3cff */
[----:B------:R-:W-:-:S05]  /*2da10*/  @P0 LOP3.LUT R7, R7, R6, RZ, 0x3c, !PT ;  /* 0x0000000607070212 */ /* 0x000fca00078e3cff */
[----:B------:R0:W2:Y:S01]  /*2da20*/  @P0 LDG.E.U8 R78, desc[UR20][R6.64] ;  /* 0x00000014064e0981 */ /* 0x0000a2000c1e1100 */
[----:B------:R-:W-:Y:S02]  /*2da30*/  LEA.HI.X.SX32 R5, R5, R12, 0x1, P5 ;  /* 0x0000000c05057211 */ /* 0x000fe400028f0eff */
[----:B------:R-:W-:Y:S01]  /*2da40*/  PRMT R8, RZ, 0x7610, R8 ;  /* 0x00007610ff087816 */ /* 0x000fe20000000008 */
[----:B0-----:R-:W-:Y:S02]  /*2da50*/  @P0 IMAD.MOV.U32 R6, RZ, RZ, R2 ;  /* 0x000000ffff060224 */ /* 0x001fe400078e0002 */
[----:B------:R-:W-:-:S05]  /*2da60*/  @P0 IMAD.MOV.U32 R7, RZ, RZ, R5 ;  /* 0x000000ffff070224 */ /* 0x000fca00078e0005 */
[----:B------:R0:W3:Y:S04]  /*2da70*/  @P0 LDG.E.U8 R8, desc[UR20][R6.64] ;  /* 0x0000001406080981 */ /* 0x0000e8000c1e1100 */
[----:B------:R-:W-:Y:S01]  /*2da80*/  STL [R1+0x62c], R5 ;  /* 0x00062c0501007387 */ /* 0x000fe20000100800 */
[----:B------:R-:W-:-:S13]  /*2da90*/  ISETP.GT.U32.AND P3, PT, R15, R0, PT ;  /* 0x000000000f00720c */ /* 0x000fda0003f64070 */
[--C-:B------:R-:W-:Y:S01]  /*2daa0*/  @!P3 IMAD.IADD R0, R0, 0x1, -R15.reuse ;  /* 0x000000010000b824 */ /* 0x100fe200078e0a0f */
[----:B------:R-:W-:Y:S01]  /*2dab0*/  ISETP.GT.U32.AND P3, PT, R15, R93, PT ;  /* 0x0000005d0f00720c */ /* 0x000fe20003f64070 */
[----:B--2---:R1:W-:Y:S04]  /*2dac0*/  STL [R1+0x310], R78 ;  /* 0x0003104e01007387 */ /* 0x0043e80000100800 */
[----:B-1----:R-:W2:Y:S08]  /*2dad0*/  LDL.LU R78, [R1+0x2738] ;  /* 0x00273800014e7983 */ /* 0x002eb00000300800 */
[----:B------:R-:W-:Y:S01]  /*2dae0*/  @!P3 IMAD.IADD R93, R93, 0x1, -R15 ;  /* 0x000000015d5db824 */ /* 0x000fe200078e0a0f */
[----:B------:R-:W-:-:S02]  /*2daf0*/  ISETP.GT.U32.AND P3, PT, R15, R73, PT ;  /* 0x000000490f00720c */ /* 0x000fc40003f64070 */
[C---:B------:R-:W-:Y:S01]  /*2db00*/  ISETP.GT.U32.AND P6, PT, R15.reuse, R0, PT ;  /* 0x000000000f00720c */ /* 0x040fe20003fc4070 */
[----:B------:R-:W-:Y:S01]  /*2db10*/  @!P4 IMAD.MOV R3, RZ, RZ, -R3 ;  /* 0x000000ffff03c224 */ /* 0x000fe200078e0a03 */
[----:B0-----:R-:W-:Y:S01]  /*2db20*/  SEL R6, R14, R4, !P1 ;  /* 0x000000040e067207 */ /* 0x001fe20004800000 */
[----:B------:R-:W2:Y:S01]  /*2db30*/  LDL.LU R2, [R1+0x2734] ;  /* 0x0027340001027983 */ /* 0x000ea20000300800 */
[----:B------:R-:W-:-:S07]  /*2db40*/  ISETP.GT.U32.AND P4, PT, R15, R70, PT ;  /* 0x000000460f00720c */ /* 0x000fce0003f84070 */
[--C-:B------:R-:W-:Y:S01]  /*2db50*/  @!P3 IMAD.IADD R73, R73, 0x1, -R15.reuse ;  /* 0x000000014949b824 */ /* 0x100fe200078e0a0f */
[----:B----4-:R-:W-:Y:S01]  /*2db60*/  ISETP.GT.U32.AND P3, PT, R15, R76, PT ;  /* 0x0000004c0f00720c */ /* 0x010fe20003f64070 */
[----:B------:R-:W-:Y:S01]  /*2db70*/  @!P6 IMAD.IADD R0, R0, 0x1, -R15 ;  /* 0x000000010000e824 */ /* 0x000fe200078e0a0f */
[----:B------:R-:W-:Y:S01]  /*2db80*/  ISETP.GE.AND P6, PT, R64, RZ, PT ;  /* 0x000000ff4000720c */ /* 0x000fe20003fc6270 */
[----:B------:R-:W-:Y:S01]  /*2db90*/  IMAD R6, R6, UR6, RZ ;  /* 0x0000000606067c24 */ /* 0x000fe2000f8e02ff */
[----:B------:R-:W-:Y:S01]  /*2dba0*/  SEL R5, R14, R3, !P1 ;  /* 0x000000030e057207 */ /* 0x000fe20004800000 */
[----:B---3--:R0:W-:Y:S01]  /*2dbb0*/  STL [R1+0x30c], R8 ;  /* 0x00030c0801007387 */ /* 0x0081e20000100800 */
[----:B------:R-:W-:-:S03]  /*2dbc0*/  IMAD.MOV.U32 R3, RZ, RZ, R71 ;  /* 0x000000ffff037224 */ /* 0x000fc600078e0047 */
[----:B------:R-:W-:-:S04]  /*2dbd0*/  IMAD R5, R5, UR6, RZ ;  /* 0x0000000605057c24 */ /* 0x000fc8000f8e02ff */
[--C-:B------:R-:W-:Y:S01]  /*2dbe0*/  @!P3 IMAD.IADD R76, R76, 0x1, -R15.reuse ;  /* 0x000000014c4cb824 */ /* 0x100fe200078e0a0f */
[-C--:B------:R-:W-:Y:S01]  /*2dbf0*/  IADD3 R7, P3, PT, R6, R13.reuse, RZ ;  /* 0x0000000d06077210 */ /* 0x080fe20007f7e0ff */
[----:B0-----:R-:W3:Y:S01]  /*2dc00*/  LDL R8, [R1+0x2518] ;  /* 0x0025180001087983 */ /* 0x001ee20000100800 */
[----:B------:R-:W-:Y:S01]  /*2dc10*/  @!P4 IMAD.IADD R70, R70, 0x1, -R15 ;  /* 0x000000014646c824 */ /* 0x000fe200078e0a0f */
[----:B------:R-:W-:Y:S01]  /*2dc20*/  ISETP.GE.AND P4, PT, R53, RZ, PT ;  /* 0x000000ff3500720c */ /* 0x000fe20003f86270 */
[----:B------:R-:W-:Y:S01]  /*2dc30*/  @!P6 IMAD.MOV R3, RZ, RZ, -R3 ;  /* 0x000000ffff03e224 */ /* 0x000fe200078e0a03 */
[----:B------:R-:W-:Y:S01]  /*2dc40*/  LEA.HI.X.SX32 R71, R6, R12, 0x1, P3 ;  /* 0x0000000c06477211 */ /* 0x000fe200018f0eff */
[----:B------:R-:W4:Y:S01]  /*2dc50*/  LDL R53, [R1+0x251c] ;  /* 0x00251c0001357983 */ /* 0x000f220000100800 */
[----:B------:R-:W-:Y:S01]  /*2dc60*/  IMAD.MOV.U32 R4, RZ, RZ, R16 ;  /* 0x000000ffff047224 */ /* 0x000fe200078e0010 */
[----:B------:R-:W-:Y:S01]  /*2dc70*/  IADD3 R64, P6, PT, R5, R13, RZ ;  /* 0x0000000d05407210 */ /* 0x000fe20007fde0ff */
[----:B------:R-:W-:Y:S01]  /*2dc80*/  @P0 IMAD.MOV.U32 R6, RZ, RZ, R7 ;  /* 0x000000ffff060224 */ /* 0x000fe200078e0007 */
[----:B------:R-:W4:Y:S01]  /*2dc90*/  LDL.LU R16, [R1+0x498] ;  /* 0x0004980001107983 */ /* 0x000f220000300800 */
[----:B------:R-:W-:-:S03]  /*2dca0*/  PRMT R75, RZ, 0x7610, R75 ;  /* 0x00007610ff4b7816 */ /* 0x000fc6000000004b */
[----:B------:R0:W-:Y:S01]  /*2dcb0*/  STL [R1+0x638], R7 ;  /* 0x0006380701007387 */ /* 0x0001e20000100800 */
[----:B------:R-:W-:Y:S01]  /*2dcc0*/  LEA.HI.X.SX32 R5, R5, R12, 0x1, P6 ;  /* 0x0000000c05057211 */ /* 0x000fe200030f0eff */
[----:B0-----:R-:W-:-:S05]  /*2dcd0*/  @P0 IMAD.MOV.U32 R7, RZ, RZ, R71 ;  /* 0x000000ffff070224 */ /* 0x001fca00078e0047 */
[----:B------:R0:W4:Y:S02]  /*2dce0*/  @P0 LDG.E.U8 R75, desc[UR20][R6.64] ;  /* 0x00000014064b0981 */ /* 0x000124000c1e1100 */
[----:B0-----:R-:W-:Y:S02]  /*2dcf0*/  @P0 IMAD.MOV.U32 R6, RZ, RZ, R64 ;  /* 0x000000ffff060224 */ /* 0x001fe400078e0040 */
[----:B------:R-:W-:Y:S01]  /*2dd00*/  @P0 IMAD.MOV.U32 R7, RZ, RZ, R5 ;  /* 0x000000ffff070224 */ /* 0x000fe200078e0005 */
[----:B--2---:R-:W-:-:S06]  /*2dd10*/  PRMT R78, RZ, 0x7610, R78 ;  /* 0x00007610ff4e7816 */ /* 0x004fcc000000004e */
[----:B------:R0:W2:Y:S01]  /*2dd20*/  @P0 LDG.E.U8 R78, desc[UR20][R6.64] ;  /* 0x00000014064e0981 */ /* 0x0000a2000c1e1100 */
[----:B------:R-:W-:-:S13]  /*2dd30*/  ISETP.GT.U32.AND P5, PT, R15, R93, PT ;  /* 0x0000005d0f00720c */ /* 0x000fda0003fa4070 */
[----:B------:R-:W-:Y:S01]  /*2dd40*/  @!P5 IMAD.IADD R93, R93, 0x1, -R15 ;  /* 0x000000015d5dd824 */ /* 0x000fe200078e0a0f */
[C---:B------:R-:W-:Y:S01]  /*2dd50*/  ISETP.GT.U32.AND P5, PT, R15.reuse, R9, PT ;  /* 0x000000090f00720c */ /* 0x040fe20003fa4070 */
[----:B------:R-:W-:Y:S01]  /*2dd60*/  @!P4 IMAD.MOV R4, RZ, RZ, -R4 ;  /* 0x000000ffff04c224 */ /* 0x000fe200078e0a04 */
[C---:B------:R-:W-:Y:S02]  /*2dd70*/  ISETP.GT.U32.AND P4, PT, R15.reuse, R68, PT ;  /* 0x000000440f00720c */ /* 0x040fe40003f84070 */
[----:B------:R-:W-:Y:S02]  /*2dd80*/  ISETP.GT.U32.AND P6, PT, R15, R76, PT ;  /* 0x0000004c0f00720c */ /* 0x000fe40003fc4070 */
[C---:B------:R-:W-:Y:S01]  /*2dd90*/  SEL R4, R14.reuse, R4, !P1 ;  /* 0x000000040e047207 */ /* 0x040fe20004800000 */
[----:B------:R-:W-:Y:S01]  /*2dda0*/  STL [R1+0x640], R64 ;  /* 0x0006404001007387 */ /* 0x000fe20000100800 */
[----:B------:R-:W-:-:S05]  /*2ddb0*/  SEL R3, R14, R3, !P1 ;  /* 0x000000030e037207 */ /* 0x000fca0004800000 */
[----:B------:R-:W-:Y:S01]  /*2ddc0*/  @!P5 IMAD.IADD R9, R9, 0x1, -R15 ;  /* 0x000000010909d824 */ /* 0x000fe200078e0a0f */
[----:B---3--:R-:W-:Y:S01]  /*2ddd0*/  ISETP.GE.AND P5, PT, R8, RZ, PT ;  /* 0x000000ff0800720c */ /* 0x008fe20003fa6270 */
[----:B------:R1:W-:Y:S01]  /*2dde0*/  STL [R1+0x634], R71 ;  /* 0x0006344701007387 */ /* 0x0003e20000100800 */
[----:B------:R-:W-:-:S03]  /*2ddf0*/  IMAD R8, R3, UR6, RZ ;  /* 0x0000000603087c24 */ /* 0x000fc6000f8e02ff */
[----:B------:R3:W-:Y:S01]  /*2de00*/  STL [R1+0x63c], R5 ;  /* 0x00063c0501007387 */ /* 0x0007e20000100800 */
[--C-:B------:R-:W-:Y:S01]  /*2de10*/  @!P4 IMAD.IADD R68, R68, 0x1, -R15.reuse ;  /* 0x000000014444c824 */ /* 0x100fe200078e0a0f */
[----:B----4-:R-:W-:Y:S01]  /*2de20*/  ISETP.GE.AND P4, PT, R53, RZ, PT ;  /* 0x000000ff3500720c */ /* 0x010fe20003f86270 */
[----:B------:R-:W-:Y:S01]  /*2de30*/  @!P6 IMAD.IADD R76, R76, 0x1, -R15 ;  /* 0x000000014c4ce824 */ /* 0x000fe200078e0a0f */
[----:B------:R-:W-:Y:S01]  /*2de40*/  PRMT R2, RZ, 0x7610, R2 ;  /* 0x00007610ff027816 */ /* 0x000fe20000000002 */
[----:B-1----:R-:W4:Y:S01]  /*2de50*/  LDL R71, [R1+0x24f8] ;  /* 0x0024f80001477983 */ /* 0x002f220000100800 */
[----:B---3--:R-:W-:Y:S02]  /*2de60*/  IMAD R5, R4, UR6, RZ ;  /* 0x0000000604057c24 */ /* 0x008fe4000f8e02ff */
[----:B------:R-:W-:-:S03]  /*2de70*/  IMAD.MOV.U32 R4, RZ, RZ, R69 ;  /* 0x000000ffff047224 */ /* 0x000fc600078e0045 */
[CC--:B0-----:R-:W-:Y:S01]  /*2de80*/  IADD3 R6, P6, PT, R5.reuse, R13.reuse, RZ ;  /* 0x0000000d05067210 */ /* 0x0c1fe20007fde0ff */
[----:B------:R-:W-:Y:S01]  /*2de90*/  @!P5 IMAD.MOV R4, RZ, RZ, -R4 ;  /* 0x000000ffff04d224 */ /* 0x000fe200078e0a04 */
[C---:B------:R-:W-:Y:S01]  /*2dea0*/  IADD3 R53, P5, PT, R8.reuse, R13, RZ ;  /* 0x0000000d08357210 */ /* 0x040fe20007fbe0ff */
[----:B------:R0:W-:Y:S01]  /*2deb0*/  STL [R1+0x308], R75 ;  /* 0x0003084b01007387 */ /* 0x0001e20000100800 */
[-C--:B------:R-:W-:Y:S02]  /*2dec0*/  LEA.HI.X.SX32 R7, R5, R12.reuse, 0x1, P6 ;  /* 0x0000000c05077211 */ /* 0x080fe400030f0eff */
[----:B------:R-:W-:Y:S02]  /*2ded0*/  LEA.HI.X.SX32 R69, R8, R12, 0x1, P5 ;  /* 0x0000000c08457211 */ /* 0x000fe400028f0eff */
[----:B------:R-:W-:Y:S01]  /*2dee0*/  PRMT R5, RZ, 0x7610, R5 ;  /* 0x00007610ff057816 */ /* 0x000fe20000000005 */
[----:B------:R1:W3:Y:S04]  /*2def0*/  @P0 LDG.E.U8 R2, desc[UR20][R6.64] ;  /* 0x0000001406020981 */ /* 0x0002e8000c1e1100 */
[----:B0-----:R-:W3:Y:S04]  /*2df00*/  LDL R75, [R1+0x24fc] ;  /* 0x0024fc00014b7983 */ /* 0x001ee80000100800 */
[----:B------:R-:W3:Y:S04]  /*2df10*/  LDL.LU R64, [R1+0x2730] ;  /* 0x0027300001407983 */ /* 0x000ee80000300800 */
[----:B--2---:R0:W-:Y:S04]  /*2df20*/  STL [R1+0x2c0], R78 ;  /* 0x0002c04e01007387 */ /* 0x0041e80000100800 */
[----:B0-----:R-:W2:Y:S04]  /*2df30*/  LDL.LU R78, [R1+0x272c] ;  /* 0x00272c00014e7983 */ /* 0x001ea80000300800 */
[----:B------:R1:W-:Y:S04]  /*2df40*/  STL [R1+0x648], R6 ;  /* 0x0006480601007387 */ /* 0x0003e80000100800 */
[----:B------:R0:W-:Y:S01]  /*2df50*/  STL [R1+0x644], R7 ;  /* 0x0006440701007387 */ /* 0x0001e20000100800 */
[----:B-1----:R-:W-:-:S02]  /*2df60*/  @P0 IMAD.MOV.U32 R6, RZ, RZ, R53 ;  /* 0x000000ffff060224 */ /* 0x002fc400078e0035 */
[----:B0-----:R-:W-:-:S05]  /*2df70*/  @P0 IMAD.MOV.U32 R7, RZ, RZ, R69 ;  /* 0x000000ffff070224 */ /* 0x001fca00078e0045 */
[----:B------:R0:W2:Y:S01]  /*2df80*/  @P0 LDG.E.U8 R5, desc[UR20][R6.64] ;  /* 0x0000001406050981 */ /* 0x0000a2000c1e1100 */
[----:B------:R-:W-:Y:S01]  /*2df90*/  ISETP.GT.U32.AND P6, PT, R15, R9, PT ;  /* 0x000000090f00720c */ /* 0x000fe20003fc4070 */
[----:B------:R-:W-:Y:S02]  /*2dfa0*/  IMAD.MOV.U32 R3, RZ, RZ, R73 ;  /* 0x000000ffff037224 */ /* 0x000fe400078e0049 */
[----:B------:R-:W-:Y:S02]  /*2dfb0*/  STL [R1+0x650], R53 ;  /* 0x0006503501007387 */ /* 0x000fe40000100800 */
[----:B------:R-:W-:Y:S01]  /*2dfc0*/  @!P4 IMAD.MOV R3, RZ, RZ, -R3 ;  /* 0x000000ffff03c224 */ /* 0x000fe200078e0a03 */
[----:B----4-:R-:W-:Y:S02]  /*2dfd0*/  ISETP.GE.AND P5, PT, R71, RZ, PT ;  /* 0x000000ff4700720c */ /* 0x010fe40003fa6270 */
[----:B0-----:R-:W-:-:S05]  /*2dfe0*/  SEL R6, R14, R4, !P1 ;  /* 0x000000040e067207 */ /* 0x001fca0004800000 */
[----:B------:R-:W-:Y:S01]  /*2dff0*/  IMAD R6, R6, UR6, RZ ;  /* 0x0000000606067c24 */ /* 0x000fe2000f8e02ff */
[----:B---3--:R0:W-:Y:S01]  /*2e000*/  STL [R1+0x304], R2 ;  /* 0x0003040201007387 */ /* 0x0081e20000100800 */
[----:B------:R-:W-:-:S03]  /*2e010*/  ISETP.GE.AND P4, PT, R75, RZ, PT ;  /* 0x000000ff4b00720c */ /* 0x000fc60003f86270 */
[----:B0-----:R-:W3:Y:S04]  /*2e020*/  LDL.LU R2, [R1+0x4bc] ;  /* 0x0004bc0001027983 */ /* 0x001ee80000300800 */
[----:B------:R0:W-:Y:S04]  /*2e030*/  STL [R1+0x64c], R69 ;  /* 0x00064c4501007387 */ /* 0x0001e80000100800 */
[----:B------:R-:W4:Y:S04]  /*2e040*/  LDL.LU R71, [R1+0x4b8] ;  /* 0x0004b80001477983 */ /* 0x000f280000300800 */
[----:B------:R-:W3:Y:S04]  /*2e050*/  LDL R73, [R1+0x2500] ;  /* 0x0025000001497983 */ /* 0x000ee80000100800 */
[----:B------:R-:W3:Y:S01]  /*2e060*/  LDL R75, [R1+0x2504] ;  /* 0x00250400014b7983 */ /* 0x000ee20000100800 */
[----:B------:R-:W-:Y:S01]  /*2e070*/  @!P6 IMAD.IADD R9, R9, 0x1, -R15 ;  /* 0x000000010909e824 */ /* 0x000fe200078e0a0f */
[----:B------:R-:W-:Y:S01]  /*2e080*/  IADD3 R7, P6, PT, R6, R13, RZ ;  /* 0x0000000d06077210 */ /* 0x000fe20007fde0ff */
[----:B------:R-:W-:-:S03]  /*2e090*/  IMAD.MOV.U32 R4, RZ, RZ, R70 ;  /* 0x000000ffff047224 */ /* 0x000fc600078e0046 */
[----:B------:R-:W-:Y:S02]  /*2e0a0*/  LEA.HI.X.SX32 R6, R6, R12, 0x1, P6 ;  /* 0x0000000c06067211 */ /* 0x000fe400030f0eff */
[----:B------:R-:W-:Y:S02]  /*2e0b0*/  PRMT R8, RZ, 0x7610, R8 ;  /* 0x00007610ff087816 */ /* 0x000fe40000000008 */
[----:B--2---:R-:W-:Y:S01]  /*2e0c0*/  PRMT R78, RZ, 0x7610, R78 ;  /* 0x00007610ff4e7816 */ /* 0x004fe2000000004e */
[----:B------:R1:W-:Y:S04]  /*2e0d0*/  STL [R1+0x2fc], R5 ;  /* 0x0002fc0501007387 */ /* 0x0003e80000100800 */
[----:B0-----:R-:W2:Y:S04]  /*2e0e0*/  LDL.LU R69, [R1+0x4c8] ;  /* 0x0004c80001457983 */ /* 0x001ea80000300800 */
[----:B------:R-:W2:Y:S01]  /*2e0f0*/  LDL.LU R70, [R1+0x4d8] ;  /* 0x0004d80001467983 */ /* 0x000ea20000300800 */
[----:B-1----:R-:W-:Y:S01]  /*2e100*/  SEL R5, R14, R3, !P1 ;  /* 0x000000030e057207 */ /* 0x002fe20004800000 */
[----:B------:R-:W-:-:S02]  /*2e110*/  IMAD.MOV.U32 R3, RZ, RZ, R0 ;  /* 0x000000ffff037224 */ /* 0x000fc400078e0000 */
[----:B------:R-:W2:Y:S02]  /*2e120*/  LDL.LU R0, [R1+0x4e0] ;  /* 0x0004e00001007983 */ /* 0x000ea40000300800 */
[----:B------:R-:W-:Y:S02]  /*2e130*/  IMAD R5, R5, UR6, RZ ;  /* 0x0000000605057c24 */ /* 0x000fe4000f8e02ff */
[----:B------:R-:W-:Y:S01]  /*2e140*/  @!P4 IMAD.MOV R3, RZ, RZ, -R3 ;  /* 0x000000ffff03c224 */ /* 0x000fe200078e0a03 */
[----:B------:R0:W-:Y:S02]  /*2e150*/  STL [R1+0x658], R7 ;  /* 0x0006580701007387 */ /* 0x0001e40000100800 */
[----:B------:R-:W-:-:S05]  /*2e160*/  IADD3 R53, P4, PT, R5, R13, RZ ;  /* 0x0000000d05357210 */ /* 0x000fca0007f9e0ff */
        /* <DEDUP_REMOVED lines=9> */
[----:B------:R0:W4:Y:S01]  /*2e200*/  @P0 LDG.E.U8 R8, desc[UR20][R6.64] ;  /* 0x0000001406080981 */ /* 0x000122000c1e1100 */
[----:B------:R-:W-:Y:S01]  /*2e210*/  ISETP.GT.U32.AND P3, PT, R15, R77, PT ;  /* 0x0000004d0f00720c */ /* 0x000fe20003f64070 */
[----:B------:R-:W-:-:S12]  /*2e220*/  @!P5 IMAD.MOV R4, RZ, RZ, -R4 ;  /* 0x000000ffff04d224 */ /* 0x000fd800078e0a04 */
[----:B------:R-:W-:Y:S01]  /*2e230*/  @!P3 IMAD.IADD R77, R77, 0x1, -R15 ;  /* 0x000000014d4db824 */ /* 0x000fe200078e0a0f */
[----:B------:R-:W-:-:S04]  /*2e240*/  ISETP.GT.U32.AND P3, PT, R15, R16, PT ;  /* 0x000000100f00720c */ /* 0x000fc80003f64070 */
[----:B------:R-:W-:Y:S02]  /*2e250*/  ISETP.GT.U32.AND P5, PT, R15, R77, PT ;  /* 0x0000004d0f00720c */ /* 0x000fe40003fa4070 */
[----:B0-----:R-:W-:-:S07]  /*2e260*/  SEL R6, R14, R4, !P1 ;  /* 0x000000040e067207 */ /* 0x001fce0004800000 */
[----:B------:R-:W-:-:S04]  /*2e270*/  @!P3 IMAD.IADD R16, R16, 0x1, -R15 ;  /* 0x000000011010b824 */ /* 0x000fc800078e0a0f */
[----:B------:R-:W-:Y:S01]  /*2e280*/  @!P5 IMAD.IADD R77, R77, 0x1, -R15 ;  /* 0x000000014d4dd824 */ /* 0x000fe200078e0a0f */
[----:B---3--:R-:W-:Y:S02]  /*2e290*/  ISETP.GE.AND P5, PT, R73, RZ, PT ;  /* 0x000000ff4900720c */ /* 0x008fe40003fa6270 */
[----:B------:R-:W-:Y:S01]  /*2e2a0*/  ISETP.GT.U32.AND P6, PT, R15, R16, PT ;  /* 0x000000100f00720c */ /* 0x000fe20003fc4070 */
[----:B------:R-:W-:Y:S02]  /*2e2b0*/  IMAD.MOV.U32 R4, RZ, RZ, R93 ;  /* 0x000000ffff047224 */ /* 0x000fe400078e005d */
[----:B------:R-:W-:Y:S01]  /*2e2c0*/  IMAD R6, R6, UR6, RZ ;  /* 0x0000000606067c24 */ /* 0x000fe2000f8e02ff */
[----:B------:R0:W-:Y:S07]  /*2e2d0*/  STL [R1+0x65c], R5 ;  /* 0x00065c0501007387 */ /* 0x0001ee0000100800 */
[----:B------:R-:W-:Y:S01]  /*2e2e0*/  @!P5 IMAD.MOV R4, RZ, RZ, -R4 ;  /* 0x000000ffff04d224 */ /* 0x000fe200078e0a04 */
[----:B------:R-:W-:-:S02]  /*2e2f0*/  IADD3 R7, P5, PT, R6, R13, RZ ;  /* 0x0000000d06077210 */ /* 0x000fc40007fbe0ff */
[----:B0-----:R-:W-:Y:S01]  /*2e300*/  SEL R5, R14, R3, !P1 ;  /* 0x000000030e057207 */ /* 0x001fe20004800000 */
[----:B------:R-:W-:Y:S01]  /*2e310*/  IMAD.MOV.U32 R3, RZ, RZ, R76 ;  /* 0x000000ffff037224 */ /* 0x000fe200078e004c */
[----:B------:R-:W-:Y:S01]  /*2e320*/  LEA.HI.X.SX32 R76, R6, R12, 0x1, P5 ;  /* 0x0000000c064c7211 */ /* 0x000fe200028f0eff */
[----:B------:R-:W-:Y:S01]  /*2e330*/  @!P6 IMAD.IADD R16, R16, 0x1, -R15 ;  /* 0x000000011010e824 */ /* 0x000fe200078e0a0f */
[----:B------:R-:W-:Y:S01]  /*2e340*/  ISETP.GE.AND P6, PT, R75, RZ, PT ;  /* 0x000000ff4b00720c */ /* 0x000fe20003fc6270 */
[----:B------:R-:W-:Y:S01]  /*2e350*/  @P0 IMAD.MOV.U32 R6, RZ, RZ, R7 ;  /* 0x000000ffff060224 */ /* 0x000fe200078e0007 */
[----:B------:R-:W-:Y:S01]  /*2e360*/  PRMT R64, RZ, 0x7610, R64 ;  /* 0x00007610ff407816 */ /* 0x000fe20000000040 */
[----:B--2---:R0:W-:Y:S04]  /*2e370*/  STL [R1+0x2f8], R78 ;  /* 0x0002f84e01007387 */ /* 0x0041e80000100800 */
[----:B0-----:R-:W2:Y:S04]  /*2e380*/  LDL.LU R78, [R1+0x2728] ;  /* 0x00272800014e7983 */ /* 0x001ea80000300800 */
[----:B----4-:R0:W-:Y:S04]  /*2e390*/  STL [R1+0x2f4], R8 ;  /* 0x0002f40801007387 */ /* 0x0101e80000100800 */
[----:B0-----:R-:W3:Y:S04]  /*2e3a0*/  LDL R8, [R1+0x24e4] ;  /* 0x0024e40001087983 */ /* 0x001ee80000100800 */
[----:B------:R-:W4:Y:S04]  /*2e3b0*/  LDL.LU R93, [R1+0x4d4] ;  /* 0x0004d400015d7983 */ /* 0x000f280000300800 */
[----:B------:R-:W2:Y:S04]  /*2e3c0*/  LDL R75, [R1+0x24e8] ;  /* 0x0024e800014b7983 */ /* 0x000ea80000100800 */
[----:B------:R0:W-:Y:S02]  /*2e3d0*/  STL [R1+0x668], R7 ;  /* 0x0006680701007387 */ /* 0x0001e40000100800 */
[----:B0-----:R-:W-:-:S05]  /*2e3e0*/  @P0 IMAD.MOV.U32 R7, RZ, RZ, R76 ;  /* 0x000000ffff070224 */ /* 0x001fca00078e004c */
[----:B------:R-:W2:Y:S01]  /*2e3f0*/  @P0 LDG.E.U8 R64, desc[UR20][R6.64] ;  /* 0x0000001406400981 */ /* 0x000ea2000c1e1100 */
[----:B------:R-:W-:Y:S02]  /*2e400*/  IMAD R5, R5, UR6, RZ ;  /* 0x0000000605057c24 */ /* 0x000fe4000f8e02ff */
[----:B------:R-:W-:-:S03]  /*2e410*/  @!P6 IMAD.MOV R3, RZ, RZ, -R3 ;  /* 0x000000ffff03e224 */ /* 0x000fc600078e0a03 */
[----:B------:R-:W-:-:S04]  /*2e420*/  IADD3 R73, P6, PT, R5, R13, RZ ;  /* 0x0000000d05497210 */ /* 0x000fc80007fde0ff */
[----:B------:R-:W-:Y:S01]  /*2e430*/  LEA.HI.X.SX32 R53, R5, R12, 0x1, P6 ;  /* 0x0000000c05357211 */ /* 0x000fe200030f0eff */
[----:B------:R-:W-:Y:S04]  /*2e440*/  STL [R1+0x670], R73 ;  /* 0x0006704901007387 */ /* 0x000fe80000100800 */
[----:B------:R0:W-:Y:S04]  /*2e450*/  STL [R1+0x664], R76 ;  /* 0x0006644c01007387 */ /* 0x0001e80000100800 */
[----:B------:R-:W3:Y:S04]  /*2e460*/  LDL R5, [R1+0x2508] ;  /* 0x0025080001057983 */ /* 0x000ee80000100800 */
[----:B------:R-:W-:Y:S04]  /*2e470*/  STL [R1+0x66c], R53 ;  /* 0x00066c3501007387 */ /* 0x000fe80000100800 */
[----:B0-----:R-:W4:Y:S01]  /*2e480*/  LDL R76, [R1+0x24ec] ;  /* 0x0024ec00014c7983 */ /* 0x001f220000100800 */
[----:B------:R-:W-:-:S03]  /*2e490*/  ISETP.GT.U32.AND P4, PT, R15, R2, PT ;  /* 0x000000020f00720c */ /* 0x000fc60003f84070 */
[----:B--2---:R0:W-:Y:S04]  /*2e4a0*/  STL [R1+0x2f0], R64 ;  /* 0x0002f04001007387 */ /* 0x0041e80000100800 */
[----:B0-----:R-:W2:Y:S06]  /*2e4b0*/  LDL.LU R64, [R1+0x2724] ;  /* 0x0027240001407983 */ /* 0x001eac0000300800 */
[----:B------:R-:W-:Y:S01]  /*2e4c0*/  @!P4 IMAD.IADD R2, R2, 0x1, -R15 ;  /* 0x000000010202c824 */ /* 0x000fe200078e0a0f */
[----:B------:R-:W-:-:S04]  /*2e4d0*/  ISETP.GT.U32.AND P4, PT, R15, R69, PT ;  /* 0x000000450f00720c */ /* 0x000fc80003f84070 */
[C---:B------:R-:W-:Y:S02]  /*2e4e0*/  ISETP.GT.U32.AND P6, PT, R15.reuse, R2, PT ;  /* 0x000000020f00720c */ /* 0x040fe40003fc4070 */
[----:B------:R-:W-:Y:S01]  /*2e4f0*/  SEL R4, R14, R4, !P1 ;  /* 0x000000040e047207 */ /* 0x000fe20004800000 */
[----:B------:R-:W-:Y:S01]  /*2e500*/  @P0 IMAD.MOV.U32 R6, RZ, RZ, R73 ;  /* 0x000000ffff060224 */ /* 0x000fe200078e0049 */
[----:B------:R-:W-:Y:S01]  /*2e510*/  PRMT R78, RZ, 0x7610, R78 ;  /* 0x00007610ff4e7816 */ /* 0x000fe2000000004e */
[----:B------:R-:W-:Y:S01]  /*2e520*/  @P0 IMAD.MOV.U32 R7, RZ, RZ, R53 ;  /* 0x000000ffff070224 */ /* 0x000fe200078e0035 */
[----:B------:R-:W-:Y:S01]  /*2e530*/  ISETP.GT.U32.AND P3, PT, R15, R68, PT ;  /* 0x000000440f00720c */ /* 0x000fe20003f64070 */
[----:B------:R-:W4:Y:S02]  /*2e540*/  LDL.LU R53, [R1+0x2720] ;  /* 0x0027200001357983 */ /* 0x000f240000300800 */
[--C-:B------:R-:W-:Y:S01]  /*2e550*/  @!P4 IMAD.IADD R69, R69, 0x1, -R15.reuse ;  /* 0x000000014545c824 */ /* 0x100fe200078e0a0f */
[----:B---3--:R-:W-:Y:S01]  /*2e560*/  ISETP.GE.AND P4, PT, R5, RZ, PT ;  /* 0x000000ff0500720c */ /* 0x008fe20003f86270 */
[----:B------:R-:W-:Y:S01]  /*2e570*/  IMAD R5, R4, UR6, RZ ;  /* 0x0000000604057c24 */ /* 0x000fe2000f8e02ff */
[----:B------:R0:W3:Y:S01]  /*2e580*/  @P0 LDG.E.U8 R78, desc[UR20][R6.64] ;  /* 0x00000014064e0981 */ /* 0x0000e2000c1e1100 */
[----:B------:R-:W-:Y:S01]  /*2e590*/  @!P6 IMAD.IADD R2, R2, 0x1, -R15 ;  /* 0x000000010202e824 */ /* 0x000fe200078e0a0f */
[----:B------:R-:W-:-:S02]  /*2e5a0*/  SEL R3, R14, R3, !P1 ;  /* 0x000000030e037207 */ /* 0x000fc40004800000 */
[----:B------:R-:W3:Y:S01]  /*2e5b0*/  LDL.LU R73, [R1+0x271c] ;  /* 0x00271c0001497983 */ /* 0x000ee20000300800 */
[----:B0-----:R-:W-:-:S04]  /*2e5c0*/  IADD3 R6, P6, PT, R5, R13, RZ ;  /* 0x0000000d05067210 */ /* 0x001fc80007fde0ff */
[----:B------:R-:W-:Y:S01]  /*2e5d0*/  LEA.HI.X.SX32 R7, R5, R12, 0x1, P6 ;  /* 0x0000000c05077211 */ /* 0x000fe200030f0eff */
[----:B------:R-:W-:Y:S01]  /*2e5e0*/  @!P3 IMAD.IADD R68, R68, 0x1, -R15 ;  /* 0x000000014444b824 */ /* 0x000fe200078e0a0f */
[----:B------:R-:W-:Y:S02]  /*2e5f0*/  ISETP.GT.U32.AND P3, PT, R15, R71, PT ;  /* 0x000000470f00720c */ /* 0x000fe40003f64070 */
[----:B--2---:R-:W-:-:S06]  /*2e600*/  PRMT R64, RZ, 0x7610, R64 ;  /* 0x00007610ff407816 */ /* 0x004fcc0000000040 */
[----:B------:R0:W2:Y:S05]  /*2e610*/  @P0 LDG.E.U8 R64, desc[UR20][R6.64] ;  /* 0x0000001406400981 */ /* 0x0000aa000c1e1100 */
[----:B------:R-:W-:Y:S01]  /*2e620*/  @!P3 IMAD.IADD R71, R71, 0x1, -R15 ;  /* 0x000000014747b824 */ /* 0x000fe200078e0a0f */
[----:B------:R-:W-:Y:S01]  /*2e630*/  ISETP.GT.U32.AND P3, PT, R15, R70, PT ;  /* 0x000000460f00720c */ /* 0x000fe20003f64070 */
[----:B------:R-:W-:-:S12]  /*2e640*/  IMAD.MOV.U32 R4, RZ, RZ, R9 ;  /* 0x000000ffff047224 */ /* 0x000fd800078e0009 */
[----:B------:R-:W-:Y:S01]  /*2e650*/  @!P3 IMAD.IADD R70, R70, 0x1, -R15 ;  /* 0x000000014646b824 */ /* 0x000fe200078e0a0f */
[----:B------:R-:W-:Y:S01]  /*2e660*/  ISETP.GE.AND P3, PT, R8, RZ, PT ;  /* 0x000000ff0800720c */ /* 0x000fe20003f66270 */
[----:B------:R-:W-:Y:S01]  /*2e670*/  IMAD R8, R3, UR6, RZ ;  /* 0x0000000603087c24 */ /* 0x000fe2000f8e02ff */
[----:B---3--:R1:W-:Y:S04]  /*2e680*/  STL [R1+0x2ec], R78 ;  /* 0x0002ec4e01007387 */ /* 0x0083e80000100800 */
[----:B------:R-:W-:Y:S01]  /*2e690*/  IADD3 R9, P6, PT, R8, R13, RZ ;  /* 0x0000000d08097210 */ /* 0x000fe20007fde0ff */
[----:B-1----:R-:W3:Y:S04]  /*2e6a0*/  LDL.LU R78, [R1+0x2718] ;  /* 0x00271800014e7983 */ /* 0x002ee80000300800 */
[----:B------:R0:W-:Y:S04]  /*2e6b0*/  STL [R1+0x678], R6 ;  /* 0x0006780601007387 */ /* 0x0001e80000100800 */
[----:B------:R-:W-:Y:S04]  /*2e6c0*/  STL [R1+0x674], R7 ;  /* 0x0006740701007387 */ /* 0x000fe80000100800 */
[----:B------:R-:W-:Y:S01]  /*2e6d0*/  STL [R1+0x680], R9 ;  /* 0x0006800901007387 */ /* 0x000fe20000100800 */
[----:B------:R-:W-:Y:S01]  /*2e6e0*/  PRMT R5, RZ, 0x7610, R5 ;  /* 0x00007610ff057816 */ /* 0x000fe20000000005 */
[----:B0-----:R-:W-:-:S02]  /*2e6f0*/  @P0 IMAD.MOV.U32 R6, RZ, RZ, R9 ;  /* 0x000000ffff060224 */ /* 0x001fc400078e0009 */
[----:B--2---:R0:W-:Y:S02]  /*2e700*/  STL [R1+0x2e8], R64 ;  /* 0x0002e84001007387 */ /* 0x0041e40000100800 */
[----:B0-----:R-:W-:-:S05]  /*2e710*/  LEA.HI.X.SX32 R64, R8, R12, 0x1, P6 ;  /* 0x0000000c08407211 */ /* 0x001fca00030f0eff */
[----:B------:R-:W-:-:S05]  /*2e720*/  @P0 IMAD.MOV.U32 R7, RZ, RZ, R64 ;  /* 0x000000ffff070224 */ /* 0x000fca00078e0040 */
[----:B------:R0:W2:Y:S01]  /*2e730*/  @P0 LDG.E.U8 R5, desc[UR20][R6.64] ;  /* 0x0000001406050981 */ /* 0x0000a2000c1e1100 */
[----:B------:R-:W-:Y:S01]  /*2e740*/  ISETP.GT.U32.AND P5, PT, R15, R0, PT ;  /* 0x000000000f00720c */ /* 0x000fe20003fa4070 */
[----:B------:R-:W-:Y:S02]  /*2e750*/  @!P4 IMAD.MOV R4, RZ, RZ, -R4 ;  /* 0x000000ffff04c224 */ /* 0x000fe400078e0a04 */
[----:B------:R-:W-:Y:S01]  /*2e760*/  IMAD.MOV.U32 R3, RZ, RZ, R68 ;  /* 0x000000ffff037224 */ /* 0x000fe200078e0044 */
[----:B------:R-:W-:Y:S01]  /*2e770*/  ISETP.GE.AND P6, PT, R75, RZ, PT ;  /* 0x000000ff4b00720c */ /* 0x000fe20003fc6270 */
[----:B------:R1:W-:Y:S02]  /*2e780*/  STL [R1+0x67c], R64 ;  /* 0x00067c4001007387 */ /* 0x0003e40000100800 */
[----:B------:R-:W-:-:S06]  /*2e790*/  @!P3 IMAD.MOV R3, RZ, RZ, -R3 ;  /* 0x000000ffff03b224 */ /* 0x000fcc00078e0a03 */
[----:B------:R-:W-:Y:S01]  /*2e7a0*/  @!P5 IMAD.IADD R0, R0, 0x1, -R15 ;  /* 0x000000010000d824 */ /* 0x000fe200078e0a0f */
[----:B----4-:R-:W-:Y:S02]  /*2e7b0*/  ISETP.GT.U32.AND P5, PT, R15, R93, PT ;  /* 0x0000005d0f00720c */ /* 0x010fe40003fa4070 */
[----:B0-----:R-:W-:Y:S02]  /*2e7c0*/  SEL R6, R14, R4, !P1 ;  /* 0x000000040e067207 */ /* 0x001fe40004800000 */
[----:B------:R-:W-:Y:S02]  /*2e7d0*/  ISETP.GE.AND P3, PT, R76, RZ, PT ;  /* 0x000000ff4c00720c */ /* 0x000fe40003f66270 */
[----:B------:R-:W4:Y:S01]  /*2e7e0*/  LDL.LU R76, [R1+0x4f0] ;  /* 0x0004f000014c7983 */ /* 0x000f220000300800 */
[----:B------:R-:W-:-:S03]  /*2e7f0*/  IMAD R6, R6, UR6, RZ ;  /* 0x0000000606067c24 */ /* 0x000fc6000f8e02ff */
[----:B-1----:R-:W4:Y:S04]  /*2e800*/  LDL R64, [R1+0x24f0] ;  /* 0x0024f00001407983 */ /* 0x002f280000100800 */
[----:B------:R-:W4:Y:S01]  /*2e810*/  LDL R68, [R1+0x24f4] ;  /* 0x0024f40001447983 */ /* 0x000f220000100800 */
[----:B------:R-:W-:Y:S01]  /*2e820*/  @!P5 IMAD.IADD R93, R93, 0x1, -R15 ;  /* 0x000000015d5dd824 */ /* 0x000fe200078e0a0f */
[----:B------:R-:W-:Y:S01]  /*2e830*/  IADD3 R7, P5, PT, R6, R13, RZ ;  /* 0x0000000d06077210 */ /* 0x000fe20007fbe0ff */
[----:B------:R-:W-:-:S03]  /*2e840*/  IMAD.MOV.U32 R4, RZ, RZ, R77 ;  /* 0x000000ffff047224 */ /* 0x000fc600078e004d */
[----:B------:R-:W-:Y:S01]  /*2e850*/  LEA.HI.X.SX32 R6, R6, R12, 0x1, P5 ;  /* 0x0000000c06067211 */ /* 0x000fe200028f0eff */
[----:B------:R-:W-:Y:S01]  /*2e860*/  @!P6 IMAD.MOV R4, RZ, RZ, -R4 ;  /* 0x000000ffff04e224 */ /* 0x000fe200078e0a04 */
[----:B---3--:R-:W-:Y:S01]  /*2e870*/  PRMT R78, RZ, 0x7610, R78 ;  /* 0x00007610ff4e7816 */ /* 0x008fe2000000004e */
[----:B--2---:R0:W-:Y:S04]  /*2e880*/  STL [R1+0x29c], R5 ;  /* 0x00029c0501007387 */ /* 0x0041e80000100800 */
        /* <DEDUP_REMOVED lines=20> */
[C---:B------:R-:W-:Y:S01]  /*2e9d0*/  ISETP.GT.U32.AND P4, PT, R15.reuse, R71, PT ;  /* 0x000000470f00720c */ /* 0x040fe20003f84070 */
[----:B------:R-:W-:Y:S01]  /*2e9e0*/  @!P3 IMAD.MOV R3, RZ, RZ, -R3 ;  /* 0x000000ffff03b224 */ /* 0x000fe200078e0a03 */
[----:B------:R-:W-:Y:S01]  /*2e9f0*/  ISETP.GT.U32.AND P3, PT, R15, R70, PT ;  /* 0x000000460f00720c */ /* 0x000fe20003f64070 */
[----:B--2---:R1:W-:Y:S04]  /*2ea00*/  STL [R1+0x2e0], R78 ;  /* 0x0002e04e01007387 */ /* 0x0043e80000100800 */
[----:B-1----:R-:W2:Y:S06]  /*2ea10*/  LDL.LU R78, [R1+0x2714] ;  /* 0x00271400014e7983 */ /* 0x002eac0000300800 */
[--C-:B------:R-:W-:Y:S01]  /*2ea20*/  @!P4 IMAD.IADD R71, R71, 0x1, -R15.reuse ;  /* 0x000000014747c824 */ /* 0x100fe200078e0a0f */
[----:B------:R-:W-:Y:S01]  /*2ea30*/  ISETP.GT.U32.AND P4, PT, R15, R69, PT ;  /* 0x000000450f00720c */ /* 0x000fe20003f84070 */
[----:B------:R-:W-:Y:S01]  /*2ea40*/  @!P3 IMAD.IADD R70, R70, 0x1, -R15 ;  /* 0x000000014646b824 */ /* 0x000fe200078e0a0f */
[----:B----4-:R-:W-:Y:S01]  /*2ea50*/  ISETP.GE.AND P3, PT, R64, RZ, PT ;  /* 0x000000ff4000720c */ /* 0x010fe20003f66270 */
[----:B------:R-:W4:Y:S01]  /*2ea60*/  LDL.LU R16, [R1+0x2710] ;  /* 0x0027100001107983 */ /* 0x000f220000300800 */
[----:B0-----:R-:W-:-:S02]  /*2ea70*/  SEL R6, R14, R4, !P1 ;  /* 0x000000040e067207 */ /* 0x001fc40004800000 */
[----:B------:R-:W-:Y:S01]  /*2ea80*/  ISETP.GT.U32.AND P5, PT, R15, R0, PT ;  /* 0x000000000f00720c */ /* 0x000fe20003fa4070 */
[----:B------:R-:W-:Y:S01]  /*2ea90*/  IMAD.MOV.U32 R4, RZ, RZ, R2 ;  /* 0x000000ffff047224 */ /* 0x000fe200078e0002 */
[----:B------:R-:W-:Y:S01]  /*2eaa0*/  SEL R5, R14, R3, !P1 ;  /* 0x000000030e057207 */ /* 0x000fe20004800000 */
[----:B------:R-:W-:-:S04]  /*2eab0*/  IMAD R6, R6, UR6, RZ ;  /* 0x0000000606067c24 */ /* 0x000fc8000f8e02ff */
[----:B------:R-:W-:Y:S01]  /*2eac0*/  @!P4 IMAD.IADD R69, R69, 0x1, -R15 ;  /* 0x000000014545c824 */ /* 0x000fe200078e0a0f */
[----:B------:R-:W-:Y:S01]  /*2ead0*/  ISETP.GT.U32.AND P4, PT, R15, R76, PT ;  /* 0x0000004c0f00720c */ /* 0x000fe20003f84070 */
[----:B------:R-:W-:Y:S01]  /*2eae0*/  @!P3 IMAD.MOV R4, RZ, RZ, -R4 ;  /* 0x000000ffff04b224 */ /* 0x000fe200078e0a04 */
[----:B---3--:R0:W-:Y:S01]  /*2eaf0*/  STL [R1+0x2dc], R8 ;  /* 0x0002dc0801007387 */ /* 0x0081e20000100800 */
[C---:B------:R-:W-:Y:S01]  /*2eb00*/  IADD3 R7, P3, PT, R6.reuse, R13, RZ ;  /* 0x0000000d06077210 */ /* 0x040fe20007f7e0ff */
[----:B------:R-:W-:Y:S02]  /*2eb10*/  IMAD R5, R5, UR6, RZ ;  /* 0x0000000605057c24 */ /* 0x000fe4000f8e02ff */
[----:B------:R-:W-:Y:S01]  /*2eb20*/  IMAD.MOV.U32 R3, RZ, RZ, R71 ;  /* 0x000000ffff037224 */ /* 0x000fe200078e0047 */
[----:B------:R-:W-:Y:S01]  /*2eb30*/  LEA.HI.X.SX32 R71, R6, R12, 0x1, P3 ;  /* 0x0000000c06477211 */ /* 0x000fe200018f0eff */
[----:B------:R-:W-:Y:S01]  /*2eb40*/  @!P5 IMAD.IADD R0, R0, 0x1, -R15 ;  /* 0x000000010000d824 */ /* 0x000fe200078e0a0f */
[----:B0-----:R-:W3:Y:S01]  /*2eb50*/  LDL R8, [R1+0x24d0] ;  /* 0x0024d00001087983 */ /* 0x001ee20000100800 */
[----:B------:R-:W-:-:S03]  /*2eb60*/  ISETP.GE.AND P5, PT, R68, RZ, PT ;  /* 0x000000ff4400720c */ /* 0x000fc60003fa6270 */
[----:B------:R-:W-:Y:S01]  /*2eb70*/  @!P4 IMAD.IADD R76, R76, 0x1, -R15 ;  /* 0x000000014c4cc824 */ /* 0x000fe200078e0a0f */
[----:B------:R-:W-:Y:S01]  /*2eb80*/  IADD3 R64, P4, PT, R5, R13, RZ ;  /* 0x0000000d05407210 */ /* 0x000fe20007f9e0ff */
[----:B------:R-:W3:Y:S01]  /*2eb90*/  LDL R68, [R1+0x24d4] ;  /* 0x0024d40001447983 */ /* 0x000ee20000100800 */
[----:B------:R-:W-:-:S03]  /*2eba0*/  @P0 IMAD.MOV.U32 R6, RZ, RZ, R7 ;  /* 0x000000ffff060224 */ /* 0x000fc600078e0007 */
[----:B------:R-:W3:Y:S01]  /*2ebb0*/  LDL.LU R2, [R1+0x50c] ;  /* 0x00050c0001027983 */ /* 0x000ee20000300800 */
[----:B------:R-:W-:-:S03]  /*2ebc0*/  LEA.HI.X.SX32 R5, R5, R12, 0x1, P4 ;  /* 0x0000000c05057211 */ /* 0x000fc600020f0eff */
[----:B------:R0:W-:Y:S01]  /*2ebd0*/  STL [R1+0x698], R7 ;  /* 0x0006980701007387 */ /* 0x0001e20000100800 */
[----:B------:R-:W-:Y:S01]  /*2ebe0*/  PRMT R73, RZ, 0x7610, R73 ;  /* 0x00007610ff497816 */ /* 0x000fe20000000049 */
[----:B0-----:R-:W-:Y:S01]  /*2ebf0*/  @P0 IMAD.MOV.U32 R7, RZ, RZ, R71 ;  /* 0x000000ffff070224 */ /* 0x001fe200078e0047 */
[----:B--2---:R-:W-:-:S06]  /*2ec00*/  PRMT R78, RZ, 0x7610, R78 ;  /* 0x00007610ff4e7816 */ /* 0x004fcc000000004e */
[----:B------:R0:W2:Y:S02]  /*2ec10*/  @P0 LDG.E.U8 R78, desc[UR20][R6.64] ;  /* 0x00000014064e0981 */ /* 0x0000a4000c1e1100 */
[----:B0-----:R-:W-:Y:S02]  /*2ec20*/  @P0 IMAD.MOV.U32 R6, RZ, RZ, R64 ;  /* 0x000000ffff060224 */ /* 0x001fe400078e0040 */
[----:B------:R-:W-:-:S05]  /*2ec30*/  @P0 IMAD.MOV.U32 R7, RZ, RZ, R5 ;  /* 0x000000ffff070224 */ /* 0x000fca00078e0005 */
        /* <DEDUP_REMOVED lines=16> */
[----:B------:R-:W-:Y:S01]  /*2ed40*/  ISETP.GE.AND P5, PT, R68, RZ, PT ;  /* 0x000000ff4400720c */ /* 0x000fe20003fa6270 */
[----:B------:R-:W-:Y:S01]  /*2ed50*/  @!P4 IMAD.IADD R76, R76, 0x1, -R15 ;  /* 0x000000014c4cc824 */ /* 0x000fe200078e0a0f */
[----:B----4-:R-:W-:Y:S01]  /*2ed60*/  PRMT R16, RZ, 0x7610, R16 ;  /* 0x00007610ff107816 */ /* 0x010fe20000000010 */
[----:B-1----:R-:W4:Y:S01]  /*2ed70*/  LDL R71, [R1+0x24d8] ;  /* 0x0024d80001477983 */ /* 0x002f220000100800 */
[----:B---3--:R-:W-:Y:S02]  /*2ed80*/  IMAD R5, R4, UR6, RZ ;  /* 0x0000000604057c24 */ /* 0x008fe4000f8e02ff */
[----:B------:R-:W-:-:S03]  /*2ed90*/  IMAD.MOV.U32 R4, RZ, RZ, R69 ;  /* 0x000000ffff047224 */ /* 0x000fc600078e0045 */
[CC--:B0-----:R-:W-:Y:S01]  /*2eda0*/  IADD3 R6, P4, PT, R5.reuse, R13.reuse, RZ ;  /* 0x0000000d05067210 */ /* 0x0c1fe20007f9e0ff */
[----:B------:R-:W-:Y:S01]  /*2edb0*/  @!P6 IMAD.MOV R4, RZ, RZ, -R4 ;  /* 0x000000ffff04e224 */ /* 0x000fe200078e0a04 */
[C---:B------:R-:W-:Y:S02]  /*2edc0*/  IADD3 R68, P6, PT, R8.reuse, R13, RZ ;  /* 0x0000000d08447210 */ /* 0x040fe40007fde0ff */
[-C--:B------:R-:W-:Y:S02]  /*2edd0*/  LEA.HI.X.SX32 R7, R5, R12.reuse, 0x1, P4 ;  /* 0x0000000c05077211 */ /* 0x080fe400020f0eff */
[----:B------:R-:W-:Y:S02]  /*2ede0*/  LEA.HI.X.SX32 R69, R8, R12, 0x1, P6 ;  /* 0x0000000c08457211 */ /* 0x000fe400030f0eff */
[----:B------:R-:W-:Y:S01]  /*2edf0*/  PRMT R5, RZ, 0x7610, R5 ;  /* 0x00007610ff057816 */ /* 0x000fe20000000005 */
[----:B------:R0:W3:Y:S04]  /*2ee00*/  @P0 LDG.E.U8 R16, desc[UR20][R6.64] ;  /* 0x0000001406100981 */ /* 0x0000e8000c1e1100 */
[----:B--2---:R1:W-:Y:S04]  /*2ee10*/  STL [R1+0x2d8], R78 ;  /* 0x0002d84e01007387 */ /* 0x0043e80000100800 */
[----:B-1----:R-:W2:Y:S04]  /*2ee20*/  LDL R78, [R1+0x24e0] ;  /* 0x0024e000014e7983 */ /* 0x002ea80000100800 */
[----:B------:R-:W2:Y:S04]  /*2ee30*/  LDL.LU R64, [R1+0x270c] ;  /* 0x00270c0001407983 */ /* 0x000ea80000300800 */
[----:B------:R1:W-:Y:S04]  /*2ee40*/  STL [R1+0x2d4], R73 ;  /* 0x0002d44901007387 */ /* 0x0003e80000100800 */
[----:B-1----:R-:W2:Y:S04]  /*2ee50*/  LDL.LU R73, [R1+0x2708] ;  /* 0x0027080001497983 */ /* 0x002ea80000300800 */
[----:B------:R0:W-:Y:S04]  /*2ee60*/  STL [R1+0x6a8], R6 ;  /* 0x0006a80601007387 */ /* 0x0001e80000100800 */
[----:B------:R1:W-:Y:S01]  /*2ee70*/  STL [R1+0x6a4], R7 ;  /* 0x0006a40701007387 */ /* 0x0003e20000100800 */
[----:B0-----:R-:W-:-:S02]  /*2ee80*/  @P0 IMAD.MOV.U32 R6, RZ, RZ, R68 ;  /* 0x000000ffff060224 */ /* 0x001fc400078e0044 */
[----:B-1----:R-:W-:-:S05]  /*2ee90*/  @P0 IMAD.MOV.U32 R7, RZ, RZ, R69 ;  /* 0x000000ffff070224 */ /* 0x002fca00078e0045 */
        /* <DEDUP_REMOVED lines=9> */
[----:B------:R-:W-:-:S03]  /*2ef30*/  @!P4 IMAD.IADD R77, R77, 0x1, -R15 ;  /* 0x000000014d4dc824 */ /* 0x000fc600078e0a0f */
[----:B0-----:R-:W3:Y:S04]  /*2ef40*/  LDL.LU R16, [R1+0x4dc] ;  /* 0x0004dc0001107983 */ /* 0x001ee80000300800 */
[----:B------:R0:W-:Y:S01]  /*2ef50*/  STL [R1+0x6ac], R69 ;  /* 0x0006ac4501007387 */ /* 0x0001e20000100800 */
[----:B------:R-:W-:Y:S01]  /*2ef60*/  IMAD.MOV.U32 R4, RZ, RZ, R0 ;  /* 0x000000ffff047224 */ /* 0x000fe200078e0000 */
[----:B------:R-:W-:-:S03]  /*2ef70*/  IADD3 R7, P4, PT, R6, R13, RZ ;  /* 0x0000000d06077210 */ /* 0x000fc60007f9e0ff */
[----:B------:R-:W-:Y:S01]  /*2ef80*/  @!P6 IMAD.MOV R4, RZ, RZ, -R4 ;  /* 0x000000ffff04e224 */ /* 0x000fe200078e0a04 */
[----:B------:R-:W-:Y:S02]  /*2ef90*/  LEA.HI.X.SX32 R6, R6, R12, 0x1, P4 ;  /* 0x0000000c06067211 */ /* 0x000fe400020f0eff */
[----:B--2---:R-:W-:Y:S02]  /*2efa0*/  ISETP.GE.AND P5, PT, R78, RZ, PT ;  /* 0x000000ff4e00720c */ /* 0x004fe40003fa6270 */
[----:B------:R-:W2:Y:S04]  /*2efb0*/  LDL.LU R78, [R1+0x508] ;  /* 0x00050800014e7983 */ /* 0x000ea80000300800 */
[----:B------:R-:W4:Y:S04]  /*2efc0*/  LDL R70, [R1+0x24dc] ;  /* 0x0024dc0001467983 */ /* 0x000f280000100800 */
[----:B------:R-:W2:Y:S01]  /*2efd0*/  LDL R71, [R1+0x24c0] ;  /* 0x0024c00001477983 */ /* 0x000ea20000100800 */
[----:B------:R-:W-:-:S03]  /*2efe0*/  PRMT R73, RZ, 0x7610, R73 ;  /* 0x00007610ff497816 */ /* 0x000fc60000000049 */
[----:B------:R1:W-:Y:S04]  /*2eff0*/  STL [R1+0x2cc], R5 ;  /* 0x0002cc0501007387 */ /* 0x0003e80000100800 */
[----:B------:R-:W2:Y:S04]  /*2f000*/  LDL.LU R0, [R1+0x4f8] ;  /* 0x0004f80001007983 */ /* 0x000ea80000300800 */
[----:B0-----:R-:W2:Y:S01]  /*2f010*/  LDL.LU R69, [R1+0x504] ;  /* 0x0005040001457983 */ /* 0x001ea20000300800 */
[----:B-1----:R-:W-:-:S05]  /*2f020*/  SEL R5, R14, R3, !P1 ;  /* 0x000000030e057207 */ /* 0x002fca0004800000 */
        /* <DEDUP_REMOVED lines=19> */
[C---:B------:R-:W-:Y:S01]  /*2f160*/  ISETP.GT.U32.AND P3, PT, R15.reuse, R2, PT ;  /* 0x000000020f00720c */ /* 0x040fe20003f64070 */
[----:B--2---:R1:W-:Y:S04]  /*2f170*/  STL [R1+0x2c8], R73 ;  /* 0x0002c84901007387 */ /* 0x0043e80000100800 */
[----:B-1----:R-:W2:Y:S08]  /*2f180*/  LDL.LU R73, [R1+0x2704] ;  /* 0x0027040001497983 */ /* 0x002eb00000300800 */
[----:B------:R-:W-:Y:S01]  /*2f190*/  @!P3 IMAD.IADD R2, R2, 0x1, -R15 ;  /* 0x000000010202b824 */ /* 0x000fe200078e0a0f */
[----:B------:R-:W-:-:S04]  /*2f1a0*/  ISETP.GT.U32.AND P3, PT, R15, R9, PT ;  /* 0x000000090f00720c */ /* 0x000fc80003f64070 */
[----:B------:R-:W-:Y:S01]  /*2f1b0*/  ISETP.GT.U32.AND P4, PT, R15, R2, PT ;  /* 0x000000020f00720c */ /* 0x000fe20003f84070 */
[----:B------:R-:W-:Y:S01]  /*2f1c0*/  @!P5 IMAD.MOV R3, RZ, RZ, -R3 ;  /* 0x000000ffff03d224 */ /* 0x000fe200078e0a03 */
[----:B0-----:R-:W-:-:S07]  /*2f1d0*/  SEL R6, R14, R4, !P1 ;  /* 0x000000040e067207 */ /* 0x001fce0004800000 */
[--C-:B------:R-:W-:Y:S01]  /*2f1e0*/  @!P3 IMAD.IADD R9, R9, 0x1, -R15.reuse ;  /* 0x000000010909b824 */ /* 0x100fe200078e0a0f */
[C---:B------:R-:W-:Y:S02]  /*2f1f0*/  ISETP.GT.U32.AND P3, PT, R15.reuse, R78, PT ;  /* 0x0000004e0f00720c */ /* 0x040fe40003f64070 */
[----:B------:R-:W-:Y:S01]  /*2f200*/  ISETP.GT.U32.AND P5, PT, R15, R75, PT ;  /* 0x0000004b0f00720c */ /* 0x000fe20003fa4070 */
[----:B------:R-:W-:Y:S01]  /*2f210*/  @!P4 IMAD.IADD R2, R2, 0x1, -R15 ;  /* 0x000000010202c824 */ /* 0x000fe200078e0a0f */
[----:B------:R-:W-:Y:S01]  /*2f220*/  ISETP.GE.AND P4, PT, R71, RZ, PT ;  /* 0x000000ff4700720c */ /* 0x000fe20003f86270 */
[----:B------:R-:W-:Y:S01]  /*2f230*/  IMAD R6, R6, UR6, RZ ;  /* 0x0000000606067c24 */ /* 0x000fe2000f8e02ff */
[----:B------:R-:W-:Y:S01]  /*2f240*/  SEL R5, R14, R3, !P1 ;  /* 0x000000030e057207 */ /* 0x000fe20004800000 */
[----:B------:R-:W-:Y:S01]  /*2f250*/  IMAD.MOV.U32 R3, RZ, RZ, R77 ;  /* 0x000000ffff037224 */ /* 0x000fe200078e004d */
[----:B---3--:R0:W-:Y:S03]  /*2f260*/  STL [R1+0x284], R8 ;  /* 0x0002840801007387 */ /* 0x0081e60000100800 */
[----:B------:R-:W-:-:S02]  /*2f270*/  IMAD R5, R5, UR6, RZ ;  /* 0x0000000605057c24 */ /* 0x000fc4000f8e02ff */
[--C-:B------:R-:W-:Y:S01]  /*2f280*/  @!P3 IMAD.IADD R78, R78, 0x1, -R15.reuse ;  /* 0x000000014e4eb824 */ /* 0x100fe200078e0a0f */
[-C--:B------:R-:W-:Y:S01]  /*2f290*/  IADD3 R7, P3, PT, R6, R13.reuse, RZ ;  /* 0x0000000d06077210 */ /* 0x080fe20007f7e0ff */
[----:B------:R-:W-:Y:S01]  /*2f2a0*/  @!P5 IMAD.IADD R75, R75, 0x1, -R15 ;  /* 0x000000014b4bd824 */ /* 0x000fe200078e0a0f */
[----:B----4-:R-:W-:Y:S01]  /*2f2b0*/  ISETP.GE.AND P5, PT, R70, RZ, PT ;  /* 0x000000ff4600720c */ /* 0x010fe20003fa6270 */
[----:B------:R-:W-:Y:S01]  /*2f2c0*/  @!P4 IMAD.MOV R3, RZ, RZ, -R3 ;  /* 0x000000ffff03c224 */ /* 0x000fe200078e0a03 */
[----:B------:R-:W-:Y:S01]  /*2f2d0*/  LEA.HI.X.SX32 R77, R6, R12, 0x1, P3 ;  /* 0x0000000c064d7211 */ /* 0x000fe200018f0eff */
[----:B0-----:R-:W3:Y:S01]  /*2f2e0*/  LDL R8, [R1+0x24c8] ;  /* 0x0024c80001087983 */ /* 0x001ee20000100800 */
[----:B------:R-:W-:Y:S01]  /*2f2f0*/  IMAD.MOV.U32 R4, RZ, RZ, R76 ;  /* 0x000000ffff047224 */ /* 0x000fe200078e004c */
[----:B------:R-:W-:Y:S02]  /*2f300*/  IADD3 R70, P4, PT, R5, R13, RZ ;  /* 0x0000000d05467210 */ /* 0x000fe40007f9e0ff */
[----:B------:R-:W4:Y:S01]  /*2f310*/  LDL.LU R71, [R1+0x544] ;  /* 0x0005440001477983 */ /* 0x000f220000300800 */
[----:B------:R-:W-:Y:S01]  /*2f320*/  PRMT R64, RZ, 0x7610, R64 ;  /* 0x00007610ff407816 */ /* 0x000fe20000000040 */
[----:B------:R-:W-:-:S02]  /*2f330*/  @P0 IMAD.MOV.U32 R6, RZ, RZ, R7 ;  /* 0x000000ffff060224 */ /* 0x000fc400078e0007 */
[----:B------:R-:W3:Y:S01]  /*2f340*/  LDL R76, [R1+0x24cc] ;  /* 0x0024cc00014c7983 */ /* 0x000ee20000100800 */
[----:B------:R-:W-:-:S03]  /*2f350*/  LEA.HI.X.SX32 R68, R5, R12, 0x1, P4 ;  /* 0x0000000c05447211 */ /* 0x000fc600020f0eff */
[----:B------:R0:W-:Y:S02]  /*2f360*/  STL [R1+0x6c8], R7 ;  /* 0x0006c80701007387 */ /* 0x0001e40000100800 */
[----:B0-----:R-:W-:-:S05]  /*2f370*/  @P0 IMAD.MOV.U32 R7, RZ, RZ, R77 ;  /* 0x000000ffff070224 */ /* 0x001fca00078e004d */
[----:B------:R0:W3:Y:S02]  /*2f380*/  @P0 LDG.E.U8 R64, desc[UR20][R6.64] ;  /* 0x0000001406400981 */ /* 0x0000e4000c1e1100 */
[----:B0-----:R-:W-:Y:S02]  /*2f390*/  @P0 IMAD.MOV.U32 R6, RZ, RZ, R70 ;  /* 0x000000ffff060224 */ /* 0x001fe400078e0046 */
[----:B------:R-:W-:Y:S01]  /*2f3a0*/  @P0 IMAD.MOV.U32 R7, RZ, RZ, R68 ;  /* 0x000000ffff070224 */ /* 0x000fe200078e0044 */
[----:B--2---:R-:W-:-:S06]  /*2f3b0*/  PRMT R73, RZ, 0x7610, R73 ;  /* 0x00007610ff497816 */ /* 0x004fcc0000000049 */
[----:B------:R-:W2:Y:S04]  /*2f3c0*/  @P0 LDG.E.U8 R73, desc[UR20][R6.64] ;  /* 0x0000001406490981 */ /* 0x000ea8000c1e1100 */
[----:B------:R-:W-:Y:S04]  /*2f3d0*/  STL [R1+0x6d0], R70 ;  /* 0x0006d04601007387 */ /* 0x000fe80000100800 */
[----:B------:R0:W-:Y:S04]  /*2f3e0*/  STL [R1+0x6c4], R77 ;  /* 0x0006c44d01007387 */ /* 0x0001e80000100800 */
[----:B------:R-:W4:Y:S04]  /*2f3f0*/  LDL R5, [R1+0x24c4] ;  /* 0x0024c40001057983 */ /* 0x000f280000100800 */
[----:B------:R-:W-:Y:S04]  /*2f400*/  STL [R1+0x6cc], R68 ;  /* 0x0006cc4401007387 */ /* 0x000fe80000100800 */
[----:B0-----:R-:W4:Y:S04]  /*2f410*/  LDL R77, [R1+0x24b4] ;  /* 0x0024b400014d7983 */ /* 0x001f280000100800 */
[----:B---3--:R0:W-:Y:S04]  /*2f420*/  STL [R1+0x2c4], R64 ;  /* 0x0002c44001007387 */ /* 0x0081e80000100800 */
[----:B0-----:R-:W3:Y:S04]  /*2f430*/  LDL.LU R64, [R1+0x2700] ;  /* 0x0027000001407983 */ /* 0x001ee80000300800 */
[----:B------:R-:W3:Y:S04]  /*2f440*/  LDL.LU R68, [R1+0x26fc] ;  /* 0x0026fc0001447983 */ /* 0x000ee80000300800 */
[----:B------:R-:W3:Y:S04]  /*2f450*/  LDL.LU R70, [R1+0x26f8] ;  /* 0x0026f80001467983 */ /* 0x000ee80000300800 */
[----:B--2---:R0:W-:Y:S04]  /*2f460*/  STL [R1+0x2bc], R73 ;  /* 0x0002bc4901007387 */ /* 0x0041e80000100800 */
[----:B0-----:R-:W2:Y:S01]  /*2f470*/  LDL.LU R73, [R1+0x26f4] ;  /* 0x0026f40001497983 */ /* 0x001ea20000300800 */
[----:B------:R-:W-:Y:S01]  /*2f480*/  ISETP.GT.U32.AND P6, PT, R15, R16, PT ;  /* 0x000000100f00720c */ /* 0x000fe20003fc4070 */
[----:B------:R-:W-:-:S12]  /*2f490*/  @!P5 IMAD.MOV R4, RZ, RZ, -R4 ;  /* 0x000000ffff04d224 */ /* 0x000fd800078e0a04 */
[----:B------:R-:W-:Y:S01]  /*2f4a0*/  @!P6 IMAD.IADD R16, R16, 0x1, -R15 ;  /* 0x000000011010e824 */ /* 0x000fe200078e0a0f */
[----:B------:R-:W-:-:S04]  /*2f4b0*/  ISETP.GT.U32.AND P6, PT, R15, R0, PT ;  /* 0x000000000f00720c */ /* 0x000fc80003fc4070 */
[----:B------:R-:W-:Y:S02]  /*2f4c0*/  ISETP.GT.U32.AND P4, PT, R15, R16, PT ;  /* 0x000000100f00720c */ /* 0x000fe40003f84070 */
[----:B------:R-:W-:-:S07]  /*2f4d0*/  SEL R4, R14, R4, !P1 ;  /* 0x000000040e047207 */ /* 0x000fce0004800000 */
[--C-:B------:R-:W-:Y:S01]  /*2f4e0*/  @!P6 IMAD.IADD R0, R0, 0x1, -R15.reuse ;  /* 0x000000010000e824 */ /* 0x100fe200078e0a0f */
[----:B----4-:R-:W-:Y:S01]  /*2f4f0*/  ISETP.GE.AND P6, PT, R5, RZ, PT ;  /* 0x000000ff0500720c */ /* 0x010fe20003fc6270 */
[----:B------:R-:W-:Y:S02]  /*2f500*/  IMAD R5, R4, UR6, RZ ;  /* 0x0000000604057c24 */ /* 0x000fe4000f8e02ff */
[----:B------:R-:W-:-:S03]  /*2f510*/  @!P4 IMAD.IADD R16, R16, 0x1, -R15 ;  /* 0x000000011010c824 */ /* 0x000fc600078e0a0f */
[----:B------:R-:W-:-:S04]  /*2f520*/  IADD3 R6, P4, PT, R5, R13, RZ ;  /* 0x0000000d05067210 */ /* 0x000fc80007f9e0ff */
[----:B------:R-:W-:Y:S02]  /*2f530*/  LEA.HI.X.SX32 R7, R5, R12, 0x1, P4 ;  /* 0x0000000c05077211 */ /* 0x000fe400020f0eff */
[----:B--2---:R-:W-:-:S06]  /*2f540*/  PRMT R73, RZ, 0x7610, R73 ;  /* 0x00007610ff497816 */ /* 0x004fcc0000000049 */
[----:B------:R0:W2:Y:S01]  /*2f550*/  @P0 LDG.E.U8 R73, desc[UR20][R6.64] ;  /* 0x0000001406490981 */ /* 0x0000a2000c1e1100 */
[----:B------:R-:W-:Y:S02]  /*2f560*/  ISETP.GT.U32.AND P5, PT, R15, R69, PT ;  /* 0x000000450f00720c */ /* 0x000fe40003fa4070 */
[----:B------:R-:W-:Y:S01]  /*2f570*/  SEL R3, R14, R3, !P1 ;  /* 0x000000030e037207 */ /* 0x000fe20004800000 */
[----:B------:R-:W-:-:S04]  /*2f580*/  IMAD.MOV.U32 R4, RZ, RZ, R9 ;  /* 0x000000ffff047224 */ /* 0x000fc800078e0009 */
[----:B------:R-:W-:-:S06]  /*2f590*/  @!P6 IMAD.MOV R4, RZ, RZ, -R4 ;  /* 0x000000ffff04e224 */ /* 0x000fcc00078e0a04 */
[----:B------:R-:W-:Y:S01]  /*2f5a0*/  @!P5 IMAD.IADD R69, R69, 0x1, -R15 ;  /* 0x000000014545d824 */ /* 0x000fe200078e0a0f */
[----:B------:R-:W-:Y:S01]  /*2f5b0*/  ISETP.GE.AND P5, PT, R8, RZ, PT ;  /* 0x000000ff0800720c */ /* 0x000fe20003fa6270 */
[----:B------:R-:W-:Y:S01]  /*2f5c0*/  IMAD R8, R3, UR6, RZ ;  /* 0x0000000603087c24 */ /* 0x000fe2000f8e02ff */
[----:B------:R0:W-:Y:S04]  /*2f5d0*/  STL [R1+0x6f8], R6 ;  /* 0x0006f80601007387 */ /* 0x0001e80000100800 */
[----:B------:R-:W-:Y:S01]  /*2f5e0*/  IADD3 R9, P6, PT, R8, R13, RZ ;  /* 0x0000000d08097210 */ /* 0x000fe20007fde0ff */
        /* <DEDUP_REMOVED lines=9> */
[----:B------:R-:W-:Y:S01]  /*2f680*/  IMAD.MOV.U32 R3, RZ, RZ, R75 ;  /* 0x000000ffff037224 */ /* 0x000fe200078e004b */
[----:B------:R-:W-:Y:S01]  /*2f690*/  ISETP.GE.AND P6, PT, R76, RZ, PT ;  /* 0x000000ff4c00720c */ /* 0x000fe20003fc6270 */
[----:B------:R1:W-:Y:S02]  /*2f6a0*/  STL [R1+0x6fc], R73 ;  /* 0x0006fc4901007387 */ /* 0x0003e40000100800 */
[----:B------:R-:W-:Y:S02]  /*2f6b0*/  @!P5 IMAD.MOV R3, RZ, RZ, -R3 ;  /* 0x000000ffff03d224 */ /* 0x000fe400078e0a03 */
[----:B------:R-:W4:Y:S01]  /*2f6c0*/  LDL.LU R75, [R1+0x520] ;  /* 0x00052000014b7983 */ /* 0x000f220000300800 */
[----:B0-----:R-:W-:-:S03]  /*2f6d0*/  SEL R6, R14, R4, !P1 ;  /* 0x000000040e067207 */ /* 0x001fc60004800000 */
[----:B-1----:R-:W4:Y:S02]  /*2f6e0*/  LDL R73, [R1+0x24b8] ;  /* 0x0024b80001497983 */ /* 0x002f240000100800 */
[----:B------:R-:W-:Y:S02]  /*2f6f0*/  IMAD R6, R6, UR6, RZ ;  /* 0x0000000606067c24 */ /* 0x000fe4000f8e02ff */
[----:B------:R-:W-:Y:S02]  /*2f700*/  @!P4 IMAD.IADD R78, R78, 0x1, -R15 ;  /* 0x000000014e4ec824 */ /* 0x000fe400078e0a0f */
[----:B------:R-:W-:Y:S01]  /*2f710*/  IMAD.MOV.U32 R4, RZ, RZ, R2 ;  /* 0x000000ffff047224 */ /* 0x000fe200078e0002 */
[----:B------:R-:W-:-:S03]  /*2f720*/  IADD3 R7, P4, PT, R6, R13, RZ ;  /* 0x0000000d06077210 */ /* 0x000fc60007f9e0ff */
[----:B------:R-:W-:Y:S01]  /*2f730*/  @!P6 IMAD.MOV R4, RZ, RZ, -R4 ;  /* 0x000000ffff04e224 */ /* 0x000fe200078e0a04 */
[----:B------:R-:W-:Y:S02]  /*2f740*/  LEA.HI.X.SX32 R6, R6, R12, 0x1, P4 ;  /* 0x0000000c06067211 */ /* 0x000fe400020f0eff */
[----:B---3--:R-:W-:Y:S01]  /*2f750*/  PRMT R68, RZ, 0x7610, R68 ;  /* 0x00007610ff447816 */ /* 0x008fe20000000044 */
[----:B--2---:R0:W-:Y:S04]  /*2f760*/  STL [R1+0x2b4], R5 ;  /* 0x0002b40501007387 */ /* 0x0041e80000100800 */
[----:B------:R-:W2:Y:S01]  /*2f770*/  LDL.LU R76, [R1+0x4e4] ;  /* 0x0004e400014c7983 */ /* 0x000ea20000300800 */
[----:B0-----:R-:W-:Y:S01]  /*2f780*/  SEL R5, R14, R3, !P1 ;  /* 0x000000030e057207 */ /* 0x001fe20004800000 */
[----:B------:R-:W-:-:S02]  /*2f790*/  IMAD.MOV.U32 R3, RZ, RZ, R16 ;  /* 0x000000ffff037224 */ /* 0x000fc400078e0010 */
[----:B------:R-:W3:Y:S02]  /*2f7a0*/  LDL.LU R16, [R1+0x500] ;  /* 0x0005000001107983 */ /* 0x000ee40000300800 */
[----:B------:R-:W-:Y:S02]  /*2f7b0*/  IMAD R5, R5, UR6, RZ ;  /* 0x0000000605057c24 */ /* 0x000fe4000f8e02ff */
[----:B------:R-:W2:Y:S03]  /*2f7c0*/  LDL.LU R9, [R1+0x540] ;  /* 0x0005400001097983 */ /* 0x000ea60000300800 */
[----:B------:R-:W-:Y:S01]  /*2f7d0*/  IADD3 R2, P6, PT, R5, R13, RZ ;  /* 0x0000000d05027210 */ /* 0x000fe20007fde0ff */
[----:B------:R0:W-:Y:S04]  /*2f7e0*/  STL [R1+0x708], R7 ;  /* 0x0007080701007387 */ /* 0x0001e80000100800 */
[----:B------:R-:W-:Y:S01]  /*2f7f0*/  STL [R1+0x710], R2 ;  /* 0x0007100201007387 */ /* 0x000fe20000100800 */
[----:B0-----:R-:W-:-:S03]  /*2f800*/  @P0 LOP3.LUT R7, R7, R6, RZ, 0x3c, !PT ;  /* 0x0000000607070212 */ /* 0x001fc600078e3cff */
[----:B------:R0:W-:Y:S02]  /*2f810*/  STL [R1+0x704], R6 ;  /* 0x0007040601007387 */ /* 0x0001e40000100800 */
[----:B0-----:R-:W-:-:S04]  /*2f820*/  @P0 LOP3.LUT R6, R7, R6, RZ, 0x3c, !PT ;  /* 0x0000000607060212 */ /* 0x001fc800078e3cff */
[----:B------:R-:W-:-:S05]  /*2f830*/  @P0 LOP3.LUT R7, R7, R6, RZ, 0x3c, !PT ;  /* 0x0000000607070212 */ /* 0x000fca00078e3cff */
[----:B------:R0:W2:Y:S01]  /*2f840*/  @P0 LDG.E.U8 R68, desc[UR20][R6.64] ;  /* 0x0000001406440981 */ /* 0x0000a2000c1e1100 */
[----:B------:R-:W-:Y:S02]  /*2f850*/  ISETP.GE.AND P5, PT, R77, RZ, PT ;  /* 0x000000ff4d00720c */ /* 0x000fe40003fa6270 */
[----:B------:R-:W-:Y:S02]  /*2f860*/  LEA.HI.X.SX32 R77, R5, R12, 0x1, P6 ;  /* 0x0000000c054d7211 */ /* 0x000fe400030f0eff */
[----:B------:R-:W3:Y:S01]  /*2f870*/  LDL R5, [R1+0x24bc] ;  /* 0x0024bc0001057983 */ /* 0x000ee20000100800 */
        /* <DEDUP_REMOVED lines=9> */
[----:B-1----:R-:W2:Y:S04]  /*2f910*/  LDL.LU R68, [R1+0x26f0] ;  /* 0x0026f00001447983 */ /* 0x002ea80000300800 */
[----:B------:R-:W2:Y:S04]  /*2f920*/  LDL.LU R77, [R1+0x26ec] ;  /* 0x0026ec00014d7983 */ /* 0x000ea80000300800 */
[----:B------:R-:W2:Y:S01]  /*2f930*/  LDL.LU R2, [R1+0x26e8] ;  /* 0x0026e80001027983 */ /* 0x000ea20000300800 */
[----:B------:R-:W-:Y:S01]  /*2f940*/  @!P3 IMAD.IADD R71, R71, 0x1, -R15 ;  /* 0x000000014747b824 */ /* 0x000fe200078e0a0f */
[----:B------:R-:W-:-:S02]  /*2f950*/  ISETP.GT.U32.AND P3, PT, R15, R0, PT ;  /* 0x000000000f00720c */ /* 0x000fc40003f64070 */
[C---:B------:R-:W-:Y:S01]  /*2f960*/  ISETP.GT.U32.AND P4, PT, R15.reuse, R93, PT ;  /* 0x0000005d0f00720c */ /* 0x040fe20003f84070 */
[----:B------:R-:W-:Y:S01]  /*2f970*/  @!P5 IMAD.MOV R3, RZ, RZ, -R3 ;  /* 0x000000ffff03d224 */ /* 0x000fe200078e0a03 */
[----:B------:R-:W-:Y:S02]  /*2f980*/  ISETP.GT.U32.AND P5, PT, R15, R69, PT ;  /* 0x000000450f00720c */ /* 0x000fe40003fa4070 */
[----:B0-----:R-:W-:-:S07]  /*2f990*/  SEL R6, R14, R4, !P1 ;  /* 0x000000040e067207 */ /* 0x001fce0004800000 */
[--C-:B------:R-:W-:Y:S01]  /*2f9a0*/  @!P3 IMAD.IADD R0, R0, 0x1, -R15.reuse ;  /* 0x000000010000b824 */ /* 0x100fe200078e0a0f */
[----:B----4-:R-:W-:Y:S01]  /*2f9b0*/  ISETP.GT.U32.AND P3, PT, R15, R75, PT ;  /* 0x0000004b0f00720c */ /* 0x010fe20003f64070 */
[----:B------:R-:W-:Y:S01]  /*2f9c0*/  @!P4 IMAD.IADD R93, R93, 0x1, -R15 ;  /* 0x000000015d5dc824 */ /* 0x000fe200078e0a0f */
[----:B---3--:R-:W-:Y:S01]  /*2f9d0*/  ISETP.GE.AND P4, PT, R5, RZ, PT ;  /* 0x000000ff0500720c */ /* 0x008fe20003f86270 */
[----:B------:R-:W-:Y:S01]  /*2f9e0*/  IMAD R6, R6, UR6, RZ ;  /* 0x0000000606067c24 */ /* 0x000fe2000f8e02ff */
[----:B------:R-:W-:Y:S01]  /*2f9f0*/  SEL R5, R14, R3, !P1 ;  /* 0x000000030e057207 */ /* 0x000fe20004800000 */
[----:B------:R-:W-:-:S04]  /*2fa00*/  IMAD.MOV.U32 R3, RZ, RZ, R0 ;  /* 0x000000ffff037224 */ /* 0x000fc800078e0000 */
[----:B------:R-:W-:-:S04]  /*2fa10*/  IMAD R5, R5, UR6, RZ ;  /* 0x0000000605057c24 */ /* 0x000fc8000f8e02ff */
[--C-:B------:R-:W-:Y:S01]  /*2fa20*/  @!P3 IMAD.IADD R75, R75, 0x1, -R15.reuse ;  /* 0x000000014b4bb824 */ /* 0x100fe200078e0a0f */
[CC--:B------:R-:W-:Y:S01]  /*2fa30*/  IADD3 R7, P3, PT, R6.reuse, R13.reuse, RZ ;  /* 0x0000000d06077210 */ /* 0x0c0fe20007f7e0ff */
[----:B------:R-:W-:Y:S01]  /*2fa40*/  @!P5 IMAD.IADD R69, R69, 0x1, -R15 ;  /* 0x000000014545d824 */ /* 0x000fe200078e0a0f */
[----:B------:R-:W-:Y:S01]  /*2fa50*/  ISETP.GE.AND P5, PT, R73, RZ, PT ;  /* 0x000000ff4900720c */ /* 0x000fe20003fa6270 */
[----:B------:R0:W-:Y:S01]  /*2fa60*/  STL [R1+0x2ac], R70 ;  /* 0x0002ac4601007387 */ /* 0x0001e20000100800 */
[----:B------:R-:W-:Y:S01]  /*2fa70*/  @!P4 IMAD.MOV R3, RZ, RZ, -R3 ;  /* 0x000000ffff03c224 */ /* 0x000fe200078e0a03 */
[----:B------:R-:W-:Y:S01]  /*2fa80*/  LEA.HI.X.SX32 R6, R6, R12, 0x1, P3 ;  /* 0x0000000c06067211 */ /* 0x000fe200018f0eff */
[----:B------:R-:W-:Y:S01]  /*2fa90*/  IMAD.MOV.U32 R4, RZ, RZ, R78 ;  /* 0x000000ffff047224 */ /* 0x000fe200078e004e */
[----:B------:R-:W3:Y:S01]  /*2faa0*/  LDL R73, [R1+0x24ac] ;  /* 0x0024ac0001497983 */ /* 0x000ee20000100800 */
[----:B------:R-:W-:-:S03]  /*2fab0*/  IADD3 R0, P4, PT, R5, R13, RZ ;  /* 0x0000000d05007210 */ /* 0x000fc60007f9e0ff */
[----:B0-----:R-:W4:Y:S04]  /*2fac0*/  LDL R70, [R1+0x24a8] ;  /* 0x0024a80001467983 */ /* 0x001f280000100800 */
[----:B------:R-:W3:Y:S04]  /*2fad0*/  LDL.LU R78, [R1+0x518] ;  /* 0x00051800014e7983 */ /* 0x000ee80000300800 */
[----:B------:R0:W-:Y:S04]  /*2fae0*/  STL [R1+0x718], R7 ;  /* 0x0007180701007387 */ /* 0x0001e80000100800 */
[----:B------:R-:W-:Y:S01]  /*2faf0*/  STL [R1+0x720], R0 ;  /* 0x0007200001007387 */ /* 0x000fe20000100800 */
[----:B0-----:R-:W-:-:S03]  /*2fb00*/  @P0 LOP3.LUT R7, R7, R6, RZ, 0x3c, !PT ;  /* 0x0000000607070212 */ /* 0x001fc600078e3cff */
[----:B------:R0:W-:Y:S02]  /*2fb10*/  STL [R1+0x714], R6 ;  /* 0x0007140601007387 */ /* 0x0001e40000100800 */
[----:B0-----:R-:W-:-:S04]  /*2fb20*/  @P0 LOP3.LUT R6, R7, R6, RZ, 0x3c, !PT ;  /* 0x0000000607060212 */ /* 0x001fc800078e3cff */
[----:B------:R-:W-:Y:S02]  /*2fb30*/  @P0 LOP3.LUT R7, R7, R6, RZ, 0x3c, !PT ;  /* 0x0000000607070212 */ /* 0x000fe400078e3cff */
[----:B--2---:R-:W-:-:S06]  /*2fb40*/  PRMT R2, RZ, 0x7610, R2 ;  /* 0x00007610ff027816 */ /* 0x004fcc0000000002 */
        /* <DEDUP_REMOVED lines=9> */
[----:B------:R-:W-:-:S11]  /*2fbe0*/  ISETP.GT.U32.AND P4, PT, R15, R75, PT ;  /* 0x0000004b0f00720c */ /* 0x000fd60003f84070 */
[----:B------:R-:W-:Y:S01]  /*2fbf0*/  @!P6 IMAD.IADD R71, R71, 0x1, -R15 ;  /* 0x000000014747e824 */ /* 0x000fe200078e0a0f */
[C---:B------:R-:W-:Y:S01]  /*2fc00*/  ISETP.GT.U32.AND P6, PT, R15.reuse, R76, PT ;  /* 0x0000004c0f00720c */ /* 0x040fe20003fc4070 */
[----:B--2---:R1:W-:Y:S04]  /*2fc10*/  STL [R1+0x2a8], R2 ;  /* 0x0002a80201007387 */ /* 0x0043e80000100800 */
[----:B-1----:R-:W2:Y:S04]  /*2fc20*/  LDL.LU R2, [R1+0x26e4] ;  /* 0x0026e40001027983 */ /* 0x002ea80000300800 */
[----:B------:R-:W2:Y:S01]  /*2fc30*/  LDL.LU R0, [R1+0x26e0] ;  /* 0x0026e00001007983 */ /* 0x000ea20000300800 */
[----:B------:R-:W-:-:S03]  /*2fc40*/  ISETP.GT.U32.AND P5, PT, R15, R16, PT ;  /* 0x000000100f00720c */ /* 0x000fc60003fa4070 */
[--C-:B------:R-:W-:Y:S01]  /*2fc50*/  @!P6 IMAD.IADD R76, R76, 0x1, -R15.reuse ;  /* 0x000000014c4ce824 */ /* 0x100fe200078e0a0f */
[----:B------:R-:W-:Y:S02]  /*2fc60*/  SEL R4, R14, R4, !P1 ;  /* 0x000000040e047207 */ /* 0x000fe40004800000 */
[----:B----4-:R-:W-:Y:S02]  /*2fc70*/  ISETP.GE.AND P6, PT, R70, RZ, PT ;  /* 0x000000ff4600720c */ /* 0x010fe40003fc6270 */
[----:B------:R-:W-:Y:S01]  /*2fc80*/  SEL R5, R14, R3, !P1 ;  /* 0x000000030e057207 */ /* 0x000fe20004800000 */
[----:B0-----:R-:W-:Y:S01]  /*2fc90*/  IMAD R6, R4, UR6, RZ ;  /* 0x0000000604067c24 */ /* 0x001fe2000f8e02ff */
[----:B------:R-:W-:Y:S01]  /*2fca0*/  ISETP.GT.U32.AND P3, PT, R15, R9, PT ;  /* 0x000000090f00720c */ /* 0x000fe20003f64070 */
[----:B------:R-:W-:Y:S02]  /*2fcb0*/  @!P4 IMAD.IADD R75, R75, 0x1, -R15 ;  /* 0x000000014b4bc824 */ /* 0x000fe400078e0a0f */
[----:B------:R-:W-:Y:S01]  /*2fcc0*/  IMAD.MOV.U32 R3, RZ, RZ, R69 ;  /* 0x000000ffff037224 */ /* 0x000fe200078e0045 */
[----:B------:R-:W-:Y:S01]  /*2fcd0*/  IADD3 R7, P4, PT, R6, R13, RZ ;  /* 0x0000000d06077210 */ /* 0x000fe20007f9e0ff */
[----:B------:R-:W-:-:S02]  /*2fce0*/  IMAD R5, R5, UR6, RZ ;  /* 0x0000000605057c24 */ /* 0x000fc4000f8e02ff */
[----:B------:R-:W-:Y:S01]  /*2fcf0*/  @!P5 IMAD.IADD R16, R16, 0x1, -R15 ;  /* 0x000000011010d824 */ /* 0x000fe200078e0a0f */
[----:B---3--:R-:W-:Y:S01]  /*2fd00*/  ISETP.GE.AND P5, PT, R73, RZ, PT ;  /* 0x000000ff4900720c */ /* 0x008fe20003fa6270 */
[----:B------:R-:W-:Y:S01]  /*2fd10*/  IMAD.MOV.U32 R4, RZ, RZ, R93 ;  /* 0x000000ffff047224 */ /* 0x000fe200078e005d */
[----:B------:R-:W3:Y:S01]  /*2fd20*/  LDL R73, [R1+0x24b0] ;  /* 0x0024b00001497983 */ /* 0x000ee20000100800 */
[----:B------:R-:W-:Y:S01]  /*2fd30*/  @!P6 IMAD.MOV R3, RZ, RZ, -R3 ;  /* 0x000000ffff03e224 */ /* 0x000fe200078e0a03 */
[----:B------:R-:W-:Y:S02]  /*2fd40*/  LEA.HI.X.SX32 R6, R6, R12, 0x1, P4 ;  /* 0x0000000c06067211 */ /* 0x000fe400020f0eff */
[----:B------:R-:W4:Y:S01]  /*2fd50*/  LDL.LU R70, [R1+0x510] ;  /* 0x0005100001467983 */ /* 0x000f220000300800 */
[----:B------:R-:W-:-:S03]  /*2fd60*/  IADD3 R93, P6, PT, R5, R13, RZ ;  /* 0x0000000d055d7210 */ /* 0x000fc60007fde0ff */
[----:B------:R0:W-:Y:S04]  /*2fd70*/  STL [R1+0x264], R68 ;  /* 0x0002644401007387 */ /* 0x0001e80000100800 */
[----:B------:R-:W3:Y:S01]  /*2fd80*/  LDL R69, [R1+0x249c] ;  /* 0x00249c0001457983 */ /* 0x000ee20000100800 */
[----:B------:R-:W-:-:S03]  /*2fd90*/  @!P3 IMAD.IADD R9, R9, 0x1, -R15 ;  /* 0x000000010909b824 */ /* 0x000fc600078e0a0f */
[----:B0-----:R-:W3:Y:S04]  /*2fda0*/  LDL R68, [R1+0x2498] ;  /* 0x0024980001447983 */ /* 0x001ee80000100800 */
[----:B------:R0:W-:Y:S04]  /*2fdb0*/  STL [R1+0x728], R7 ;  /* 0x0007280701007387 */ /* 0x0001e80000100800 */
[----:B------:R-:W-:Y:S01]  /*2fdc0*/  STL [R1+0x730], R93 ;  /* 0x0007305d01007387 */ /* 0x000fe20000100800 */
[----:B0-----:R-:W-:-:S03]  /*2fdd0*/  @P0 LOP3.LUT R7, R7, R6, RZ, 0x3c, !PT ;  /* 0x0000000607070212 */ /* 0x001fc600078e3cff */
[----:B------:R0:W-:Y:S01]  /*2fde0*/  STL [R1+0x724], R6 ;  /* 0x0007240601007387 */ /* 0x0001e20000100800 */
[----:B------:R-:W-:Y:S02]  /*2fdf0*/  ISETP.GT.U32.AND P4, PT, R15, R9, PT ;  /* 0x000000090f00720c */ /* 0x000fe40003f84070 */
[----:B------:R-:W-:Y:S02]  /*2fe00*/  LEA.HI.X.SX32 R5, R5, R12, 0x1, P6 ;  /* 0x0000000c05057211 */ /* 0x000fe400030f0eff */
[----:B0-----:R-:W-:-:S04]  /*2fe10*/  @P0 LOP3.LUT R6, R7, R6, RZ, 0x3c, !PT ;  /* 0x0000000607060212 */ /* 0x001fc800078e3cff */
[----:B------:R-:W-:Y:S02]  /*2fe20*/  @P0 LOP3.LUT R7, R7, R6, RZ, 0x3c, !PT ;  /* 0x0000000607070212 */ /* 0x000fe400078e3cff */
[----:B------:R-:W-:Y:S02]  /*2fe30*/  SEL R3, R14, R3, !P1 ;  /* 0x000000030e037207 */ /* 0x000fe40004800000 */
[----:B------:R-:W-:Y:S01]  /*2fe40*/  PRMT R8, RZ, 0x7610, R8 ;  /* 0x00007610ff087816 */ /* 0x000fe20000000008 */
[----:B------:R0:W-:Y:S01]  /*2fe50*/  STL [R1+0x72c], R5 ;  /* 0x00072c0501007387 */ /* 0x0001e20000100800 */
[----:B------:R-:W-:Y:S01]  /*2fe60*/  @!P4 IMAD.IADD R9, R9, 0x1, -R15 ;  /* 0x000000010909c824 */ /* 0x000fe200078e0a0f */
[----:B--2---:R-:W-:-:S06]  /*2fe70*/  PRMT R2, RZ, 0x7610, R2 ;  /* 0x00007610ff027816 */ /* 0x004fcc0000000002 */
[----:B------:R1:W2:Y:S02]  /*2fe80*/  @P0 LDG.E.U8 R2, desc[UR20][R6.64] ;  /* 0x0000001406020981 */ /* 0x0002a4000c1e1100 */
[----:B-1----:R-:W-:Y:S02]  /*2fe90*/  @P0 IMAD.MOV.U32 R6, RZ, RZ, R93 ;  /* 0x000000ffff060224 */ /* 0x002fe400078e005d */
[----:B------:R-:W-:Y:S02]  /*2fea0*/  @P0 IMAD.MOV.U32 R7, RZ, RZ, R5 ;  /* 0x000000ffff070224 */ /* 0x000fe400078e0005 */
[----:B0-----:R-:W-:-:S03]  /*2feb0*/  IMAD R5, R3, UR6, RZ ;  /* 0x0000000603057c24 */ /* 0x001fc6000f8e02ff */
[----:B------:R0:W2:Y:S01]  /*2fec0*/  @P0 LDG.E.U8 R8, desc[UR20][R6.64] ;  /* 0x0000001406080981 */ /* 0x0000a2000c1e1100 */
[----:B------:R-:W-:Y:S02]  /*2fed0*/  PRMT R0, RZ, 0x7610, R0 ;  /* 0x00007610ff007816 */ /* 0x000fe40000000000 */
[----:B0-----:R-:W-:-:S04]  /*2fee0*/  IADD3 R6, P4, PT, R5, R13, RZ ;  /* 0x0000000d05067210 */ /* 0x001fc80007f9e0ff */
[----:B------:R-:W-:-:S05]  /*2fef0*/  LEA.HI.X.SX32 R7, R5, R12, 0x1, P4 ;  /* 0x0000000c05077211 */ /* 0x000fca00020f0eff */
[----:B------:R-:W2:Y:S01]  /*2ff00*/  @P0 LDG.E.U8 R0, desc[UR20][R6.64] ;  /* 0x0000001406000981 */ /* 0x000ea2000c1e1100 */
[----:B------:R-:W-:Y:S01]  /*2ff10*/  @!P5 IMAD.MOV R4, RZ, RZ, -R4 ;  /* 0x000000ffff04d224 */ /* 0x000fe200078e0a04 */
[C---:B------:R-:W-:Y:S02]  /*2ff20*/  ISETP.GT.U32.AND P5, PT, R15.reuse, R16, PT ;  /* 0x000000100f00720c */ /* 0x040fe40003fa4070 */
[C---:B------:R-:W-:Y:S02]  /*2ff30*/  ISETP.GT.U32.AND P3, PT, R15.reuse, R76, PT ;  /* 0x0000004c0f00720c */ /* 0x040fe40003f64070 */
[----:B------:R-:W-:Y:S02]  /*2ff40*/  ISETP.GT.U32.AND P6, PT, R15, R78, PT ;  /* 0x0000004e0f00720c */ /* 0x000fe40003fc4070 */
[----:B------:R-:W-:-:S07]  /*2ff50*/  SEL R3, R14, R4, !P1 ;  /* 0x000000040e037207 */ /* 0x000fce0004800000 */
[--C-:B------:R-:W-:Y:S01]  /*2ff60*/  @!P5 IMAD.IADD R16, R16, 0x1, -R15.reuse ;  /* 0x000000011010d824 */ /* 0x100fe200078e0a0f */
[----:B----4-:R-:W-:Y:S01]  /*2ff70*/  ISETP.GT.U32.AND P5, PT, R15, R70, PT ;  /* 0x000000460f00720c */ /* 0x010fe20003fa4070 */
[--C-:B------:R-:W-:Y:S01]  /*2ff80*/  @!P3 IMAD.IADD R76, R76, 0x1, -R15.reuse ;  /* 0x000000014c4cb824 */ /* 0x100fe200078e0a0f */
[----:B---3--:R-:W-:Y:S01]  /*2ff90*/  ISETP.GE.AND P3, PT, R73, RZ, PT ;  /* 0x000000ff4900720c */ /* 0x008fe20003f66270 */
[----:B------:R-:W-:Y:S01]  /*2ffa0*/  @!P6 IMAD.IADD R78, R78, 0x1, -R15 ;  /* 0x000000014e4ee824 */ /* 0x000fe200078e0a0f */
[----:B------:R-:W-:-:S09]  /*2ffb0*/  ISETP.GE.AND P6, PT, R68, RZ, PT ;  /* 0x000000ff4400720c */ /* 0x000fd20003fc6270 */
[----:B------:R-:W-:Y:S01]  /*2ffc0*/  @!P5 IMAD.IADD R70, R70, 0x1, -R15 ;  /* 0x000000014646d824 */ /* 0x000fe200078e0a0f */
[----:B------:R-:W-:Y:S01]  /*2ffd0*/  PRMT R64, RZ, 0x7610, R64 ;  /* 0x00007610ff407816 */ /* 0x000fe20000000040 */
[----:B--2---:R0:W-:Y:S04]  /*2ffe0*/  STL [R1+0x2a4], R2 ;  /* 0x0002a40201007387 */ /* 0x0041e80000100800 */
[----:B0-----:R-:W2:Y:S04]  /*2fff0*/  LDL.LU R2, [R1+0x4fc] ;  /* 0x0004fc0001027983 */ /* 0x001ea80000300800 */
[----:B------:R-:W3:Y:S04]  /*30000*/  LDL R93, [R1+0x24a0] ;  /* 0x0024a000015d7983 */ /* 0x000ee80000100800 */
[----:B------:R-:W4:Y:S04]  /*30010*/  LDL.LU R73, [R1+0x530] ;  /* 0x0005300001497983 */ /* 0x000f280000300800 */
[----:B------:R-:W-:Y:S04]  /*30020*/  STL [R1+0x738], R6 ;  /* 0x0007380601007387 */ /* 0x000fe80000100800 */
[----:B------:R-:W-:Y:S04]  /*30030*/  STL [R1+0x734], R7 ;  /* 0x0007340701007387 */ /* 0x000fe80000100800 */
[----:B------:R0:W-:Y:S02]  /*30040*/  STL [R1+0x2a0], R8 ;  /* 0x0002a00801007387 */ /* 0x0001e40000100800 */
[----:B0-----:R-:W-:-:S05]  /*30050*/  IMAD R8, R3, UR6, RZ ;  /* 0x0000000603087c24 */ /* 0x001fca000f8e02ff */
[C---:B------:R-:W-:Y:S01]  /*30060*/  IADD3 R68, P5, PT, R8.reuse, R13, RZ ;  /* 0x0000000d08447210 */ /* 0x040fe20007fbe0ff */
[----:B------:R0:W-:Y:S03]  /*30070*/  STL [R1+0x298], R0 ;  /* 0x0002980001007387 */ /* 0x0001e60000100800 */
[----:B------:R-:W-:-:S05]  /*30080*/  LEA.HI.X.SX32 R6, R8, R12, 0x1, P5 ;  /* 0x0000000c08067211 */ /* 0x000fca00028f0eff */
[----:B------:R-:W-:Y:S01]  /*30090*/  @P0 IMAD.MOV.U32 R7, RZ, RZ, R6 ;  /* 0x000000ffff070224 */ /* 0x000fe200078e0006 */
[----:B0-----:R-:W2:Y:S04]  /*300a0*/  LDL.LU R0, [R1+0x51c] ;  /* 0x00051c0001007983 */ /* 0x001ea80000300800 */
[----:B------:R-:W-:Y:S04]  /*300b0*/  STL [R1+0x740], R68 ;  /* 0x0007404401007387 */ /* 0x000fe80000100800 */
[----:B------:R0:W-:Y:S02]  /*300c0*/  STL [R1+0x73c], R6 ;  /* 0x00073c0601007387 */ /* 0x0001e40000100800 */
[----:B0-----:R-:W-:-:S05]  /*300d0*/  @P0 IMAD.MOV.U32 R6, RZ, RZ, R68 ;  /* 0x000000ffff060224 */ /* 0x001fca00078e0044 */
[----:B------:R0:W2:Y:S01]  /*300e0*/  @P0 LDG.E.U8 R64, desc[UR20][R6.64] ;  /* 0x0000001406400981 */ /* 0x0000a2000c1e1100 */
[----:B------:R-:W-:Y:S01]  /*300f0*/  ISETP.GE.AND P4, PT, R69, RZ, PT ;  /* 0x000000ff4500720c */ /* 0x000fe20003f86270 */
[----:B------:R-:W-:Y:S02]  /*30100*/  IMAD.MOV.U32 R4, RZ, RZ, R71 ;  /* 0x000000ffff047224 */ /* 0x000fe400078e0047 */
[----:B------:R-:W-:Y:S02]  /*30110*/  IMAD.MOV.U32 R3, RZ, RZ, R75 ;  /* 0x000000ffff037224 */ /* 0x000fe400078e004b */
[----:B------:R-:W-:Y:S02]  /*30120*/  @!P3 IMAD.MOV R4, RZ, RZ, -R4 ;  /* 0x000000ffff04b224 */ /* 0x000fe400078e0a04 */
[----:B------:R-:W-:Y:S02]  /*30130*/  @!P6 IMAD.MOV R3, RZ, RZ, -R3 ;  /* 0x000000ffff03e224 */ /* 0x000fe400078e0a03 */
[----:B------:R-:W-:Y:S01]  /*30140*/  IMAD.MOV.U32 R5, RZ, RZ, R76 ;  /* 0x000000ffff057224 */ /* 0x000fe200078e004c */
[----:B0-----:R-:W-:-:S03]  /*30150*/  SEL R6, R14, R4, !P1 ;  /* 0x000000040e067207 */ /* 0x001fc60004800000 */
[----:B------:R-:W-:Y:S01]  /*30160*/  @!P4 IMAD.MOV R5, RZ, RZ, -R5 ;  /* 0x000000ffff05c224 */ /* 0x000fe200078e0a05 */
[----:B------:R-:W-:Y:S01]  /*30170*/  ISETP.GT.U32.AND P4, PT, R15, R70, PT ;  /* 0x000000460f00720c */ /* 0x000fe20003f84070 */
[----:B------:R-:W-:Y:S01]  /*30180*/  IMAD R6, R6, UR6, RZ ;  /* 0x0000000606067c24 */ /* 0x000fe2000f8e02ff */
[----:B------:R-:W-:Y:S01]  /*30190*/  SEL R4, R14, R3, !P1 ;  /* 0x000000030e047207 */ /* 0x000fe20004800000 */
[----:B------:R-:W-:-:S04]  /*301a0*/  IMAD.MOV.U32 R3, RZ, RZ, R16 ;  /* 0x000000ffff037224 */ /* 0x000fc800078e0010 */
[----:B------:R-:W-:Y:S01]  /*301b0*/  IMAD R4, R4, UR6, RZ ;  /* 0x0000000604047c24 */ /* 0x000fe2000f8e02ff */
[----:B------:R-:W-:-:S05]  /*301c0*/  PRMT R77, RZ, 0x7610, R77 ;  /* 0x00007610ff4d7816 */ /* 0x000fca000000004d */
[----:B------:R-:W-:Y:S01]  /*301d0*/  @!P4 IMAD.IADD R70, R70, 0x1, -R15 ;  /* 0x000000014646c824 */ /* 0x000fe200078e0a0f */
[----:B------:R-:W-:-:S04]  /*301e0*/  IADD3 R8, P4, PT, R4, R13, RZ ;  /* 0x0000000d04087210 */ /* 0x000fc80007f9e0ff */
[----:B------:R-:W-:Y:S02]  /*301f0*/  LEA.HI.X.SX32 R16, R4, R12, 0x1, P4 ;  /* 0x0000000c04107211 */ /* 0x000fe400020f0eff */
[----:B---3--:R-:W-:Y:S02]  /*30200*/  ISETP.GE.AND P6, PT, R93, RZ, PT ;  /* 0x000000ff5d00720c */ /* 0x008fe40003fc6270 */
[----:B------:R-:W3:Y:S04]  /*30210*/  LDL.LU R93, [R1+0x514] ;  /* 0x00051400015d7983 */ /* 0x000ee80000300800 */
[----:B------:R-:W3:Y:S04]  /*30220*/  LDL.LU R71, [R1+0x54c] ;  /* 0x00054c0001477983 */ /* 0x000ee80000300800 */
[----:B------:R-:W3:Y:S04]  /*30230*/  LDL R68, [R1+0x248c] ;  /* 0x00248c0001447983 */ /* 0x000ee80000100800 */
[----:B------:R-:W3:Y:S04]  /*30240*/  LDL R76, [R1+0x2490] ;  /* 0x00249000014c7983 */ /* 0x000ee80000100800 */
[----:B------:R-:W3:Y:S01]  /*30250*/  LDL R75, [R1+0x2494] ;  /* 0x00249400014b7983 */ /* 0x000ee20000100800 */
[----:B------:R-:W-:Y:S01]  /*30260*/  @!P6 IMAD.MOV R3, RZ, RZ, -R3 ;  /* 0x000000ffff03e224 */ /* 0x000fe200078e0a03 */
[----:B------:R-:W-:-:S05]  /*30270*/  IADD3 R69, P6, PT, R6, R13, RZ ;  /* 0x0000000d06457210 */ /* 0x000fca0007fde0ff */
[----:B------:R-:W-:Y:S01]  /*30280*/  STL [R1+0x748], R69 ;  /* 0x0007484501007387 */ /* 0x000fe20000100800 */
[----:B------:R-:W-:-:S03]  /*30290*/  @P0 IMAD.MOV.U32 R4, RZ, RZ, R69 ;  /* 0x000000ffff040224 */ /* 0x000fc600078e0045 */
[----:B--2---:R0:W-:Y:S02]  /*302a0*/  STL [R1+0x294], R64 ;  /* 0x0002944001007387 */ /* 0x0041e40000100800 */
[----:B0-----:R-:W-:Y:S02]  /*302b0*/  LEA.HI.X.SX32 R64, R6, R12, 0x1, P6 ;  /* 0x0000000c06407211 */ /* 0x001fe400030f0eff */
[----:B------:R-:W-:-:S03]  /*302c0*/  SEL R6, R14, R5, !P1 ;  /* 0x000000050e067207 */ /* 0x000fc60004800000 */
[----:B------:R-:W-:-:S05]  /*302d0*/  @P0 IMAD.MOV.U32 R5, RZ, RZ, R64 ;  /* 0x000000ffff050224 */ /* 0x000fca00078e0040 */
[----:B------:R-:W2:Y:S04]  /*302e0*/  @P0 LDG.E.U8 R77, desc[UR20][R4.64] ;  /* 0x00000014044d0981 */ /* 0x000ea8000c1e1100 */
[----:B------:R-:W-:Y:S04]  /*302f0*/  STL [R1+0x750], R8 ;  /* 0x0007500801007387 */ /* 0x000fe80000100800 */
[----:B------:R0:W-:Y:S04]  /*30300*/  STL [R1+0x744], R64 ;  /* 0x0007444001007387 */ /* 0x0001e80000100800 */
[----:B0-----:R-:W3:Y:S04]  /*30310*/  LDL.LU R64, [R1+0x26dc] ;  /* 0x0026dc0001407983 */ /* 0x001ee80000300800 */
[----:B------:R-:W3:Y:S04]  /*30320*/  LDL.LU R69, [R1+0x26d8] ;  /* 0x0026d80001457983 */ /* 0x000ee80000300800 */
[----:B--2---:R0:W-:Y:S04]  /*30330*/  STL [R1+0x290], R77 ;  /* 0x0002904d01007387 */ /* 0x0041e80000100800 */
[----:B0-----:R-:W2:Y:S04]  /*30340*/  LDL.LU R77, [R1+0x26d4] ;  /* 0x0026d400014d7983 */ /* 0x001ea80000300800 */
[----:B------:R-:W2:Y:S01]  /*30350*/  LDL R5, [R1+0x24a4] ;  /* 0x0024a40001057983 */ /* 0x000ea20000100800 */
[----:B------:R-:W-:Y:S01]  /*30360*/  PRMT R7, RZ, 0x7610, R7 ;  /* 0x00007610ff077816 */ /* 0x000fe20000000007 */
[----:B------:R-:W-:Y:S01]  /*30370*/  @P0 IMAD.MOV.U32 R4, RZ, RZ, R8 ;  /* 0x000000ffff040224 */ /* 0x000fe200078e0008 */
[----:B------:R-:W-:-:S02]  /*30380*/  ISETP.GT.U32.AND P3, PT, R15, R78, PT ;  /* 0x0000004e0f00720c */ /* 0x000fc40003f64070 */
[----:B--2---:R-:W-:Y:S01]  /*30390*/  ISETP.GE.AND P4, PT, R5, RZ, PT ;  /* 0x000000ff0500720c */ /* 0x004fe20003f86270 */
[----:B------:R-:W-:-:S05]  /*303a0*/  @P0 IMAD.MOV.U32 R5, RZ, RZ, R16 ;  /* 0x000000ffff050224 */ /* 0x000fca00078e0010 */
[----:B------:R0:W2:Y:S05]  /*303b0*/  @P0 LDG.E.U8 R7, desc[UR20][R4.64] ;  /* 0x0000001404070981 */ /* 0x0000aa000c1e1100 */
[--C-:B------:R-:W-:Y:S01]  /*303c0*/  @!P3 IMAD.IADD R78, R78, 0x1, -R15.reuse ;  /* 0x000000014e4eb824 */ /* 0x100fe200078e0a0f */
[----:B----4-:R-:W-:Y:S01]  /*303d0*/  ISETP.GT.U32.AND P3, PT, R15, R73, PT ;  /* 0x000000490f00720c */ /* 0x010fe20003f64070 */
[----:B------:R-:W-:Y:S01]  /*303e0*/  IMAD R6, R6, UR6, RZ ;  /* 0x0000000606067c24 */ /* 0x000fe2000f8e02ff */
[----:B------:R1:W-:Y:S04]  /*303f0*/  STL [R1+0x74c], R16 ;  /* 0x00074c1001007387 */ /* 0x0003e80000100800 */
[----:B-1----:R-:W4:Y:S07]  /*30400*/  LDL.LU R16, [R1+0x26d0] ;  /* 0x0026d00001107983 */ /* 0x002f2e0000300800 */
[----:B------:R-:W-:Y:S01]  /*30410*/  @!P3 IMAD.IADD R73, R73, 0x1, -R15 ;  /* 0x000000014949b824 */ /* 0x000fe200078e0a0f */
[----:B0-----:R-:W-:Y:S01]  /*30420*/  PRMT R5, RZ, 0x7610, R5 ;  /* 0x00007610ff057816 */ /* 0x001fe20000000005 */
[----:B--2---:R0:W-:Y:S02]  /*30430*/  STL [R1+0x28c], R7 ;  /* 0x00028c0701007387 */ /* 0x0041e40000100800 */
[----:B0-----:R-:W-:-:S04]  /*30440*/  IADD3 R7, P3, PT, R6, R13, RZ ;  /* 0x0000000d06077210 */ /* 0x001fc80007f7e0ff */
[----:B------:R-:W-:Y:S01]  /*30450*/  LEA.HI.X.SX32 R6, R6, R12, 0x1, P3 ;  /* 0x0000000c06067211 */ /* 0x000fe200018f0eff */
[----:B------:R0:W-:Y:S04]  /*30460*/  STL [R1+0x758], R7 ;  /* 0x0007580701007387 */ /* 0x0001e80000100800 */
[----:B------:R1:W-:Y:S01]  /*30470*/  STL [R1+0x754], R6 ;  /* 0x0007540601007387 */ /* 0x0003e20000100800 */
[----:B0-----:R-:W-:-:S04]  /*30480*/  @P0 LOP3.LUT R7, R7, R6, RZ, 0x3c, !PT ;  /* 0x0000000607070212 */ /* 0x001fc800078e3cff */
[----:B-1----:R-:W-:-:S04]  /*30490*/  @P0 LOP3.LUT R6, R7, R6, RZ, 0x3c, !PT ;  /* 0x0000000607060212 */ /* 0x002fc800078e3cff */
[----:B------:R-:W-:-:S05]  /*304a0*/  @P0 LOP3.LUT R7, R7, R6, RZ, 0x3c, !PT ;  /* 0x0000000607070212 */ /* 0x000fca00078e3cff */
[----:B------:R0:W2:Y:S01]  /*304b0*/  @P0 LDG.E.U8 R5, desc[UR20][R6.64] ;  /* 0x0000001406050981 */ /* 0x0000a2000c1e1100 */
[----:B------:R-:W-:Y:S01]  /*304c0*/  ISETP.GT.U32.AND P5, PT, R15, R2, PT ;  /* 0x000000020f00720c */ /* 0x000fe20003fa4070 */
[----:B------:R-:W-:-:S12]  /*304d0*/  IMAD.MOV.U32 R4, RZ, RZ, R9 ;  /* 0x000000ffff047224 */ /* 0x000fd800078e0009 */
[----:B------:R-:W-:-:S05]  /*304e0*/  @!P5 IMAD.IADD R2, R2, 0x1, -R15 ;  /* 0x000000010202d824 */ /* 0x000fca00078e0a0f */
[C---:B------:R-:W-:Y:S01]  /*304f0*/  ISETP.GT.U32.AND P5, PT, R15.reuse, R2, PT ;  /* 0x000000020f00720c */ /* 0x040fe20003fa4070 */
[----:B------:R-:W-:Y:S01]  /*30500*/  @!P4 IMAD.MOV R4, RZ, RZ, -R4 ;  /* 0x000000ffff04c224 */ /* 0x000fe200078e0a04 */
[----:B---3--:R-:W-:Y:S02]  /*30510*/  ISETP.GE.AND P4, PT, R68, RZ, PT ;  /* 0x000000ff4400720c */ /* 0x008fe40003f86270 */
[----:B------:R-:W-:Y:S02]  /*30520*/  ISETP.GE.AND P3, PT, R76, RZ, PT ;  /* 0x000000ff4c00720c */ /* 0x000fe40003f66270 */
[----:B------:R-:W3:Y:S07]  /*30530*/  LDL.LU R76, [R1+0x52c] ;  /* 0x00052c00014c7983 */ /* 0x000eee0000300800 */
[----:B------:R-:W-:Y:S01]  /*30540*/  @!P5 IMAD.IADD R2, R2, 0x1, -R15 ;  /* 0x000000010202d824 */ /* 0x000fe200078e0a0f */
[----:B------:R-:W-:Y:S01]  /*30550*/  ISETP.GT.U32.AND P5, PT, R15, R93, PT ;  /* 0x0000005d0f00720c */ /* 0x000fe20003fa4070 */
[----:B0-----:R-:W-:Y:S01]  /*30560*/  IMAD.MOV.U32 R6, RZ, RZ, R70 ;  /* 0x000000ffff067224 */ /* 0x001fe200078e0046 */
[----:B------:R-:W-:-:S11]  /*30570*/  PRMT R64, RZ, 0x7610, R64 ;  /* 0x00007610ff407816 */ /* 0x000fd60000000040 */
[----:B------:R-:W-:Y:S01]  /*30580*/  @!P5 IMAD.IADD R93, R93, 0x1, -R15 ;  /* 0x000000015d5dd824 */ /* 0x000fe200078e0a0f */
[----:B------:R-:W-:Y:S01]  /*30590*/  ISETP.GE.AND P5, PT, R75, RZ, PT ;  /* 0x000000ff4b00720c */ /* 0x000fe20003fa6270 */
[----:B--2---:R0:W-:Y:S02]  /*305a0*/  STL [R1+0x288], R5 ;  /* 0x0002880501007387 */ /* 0x0041e40000100800 */
[----:B0-----:R-:W-:Y:S01]  /*305b0*/  SEL R5, R14, R3, !P1 ;  /* 0x000000030e057207 */ /* 0x001fe20004800000 */
[----:B------:R-:W-:Y:S02]  /*305c0*/  IMAD.MOV.U32 R3, RZ, RZ, R78 ;  /* 0x000000ffff037224 */ /* 0x000fe400078e004e */
[----:B------:R-:W2:Y:S04]  /*305d0*/  LDL.LU R78, [R1+0x558] ;  /* 0x00055800014e7983 */ /* 0x000ea80000300800 */
[----:B------:R-:W2:Y:S01]  /*305e0*/  LDL.LU R75, [R1+0x524] ;  /* 0x00052400014b7983 */ /* 0x000ea20000300800 */
[----:B------:R-:W-:-:S02]  /*305f0*/  IMAD R7, R5, UR6, RZ ;  /* 0x0000000605077c24 */ /* 0x000fc4000f8e02ff */
[----:B------:R-:W-:Y:S02]  /*30600*/  IMAD.MOV.U32 R5, RZ, RZ, R2 ;  /* 0x000000ffff057224 */ /* 0x000fe400078e0002 */
[----:B------:R-:W-:Y:S01]  /*30610*/  @!P4 IMAD.MOV R3, RZ, RZ, -R3 ;  /* 0x000000ffff03c224 */ /* 0x000fe200078e0a03 */
[----:B------:R-:W2:Y:S01]  /*30620*/  LDL R70, [R1+0x2480] ;  /* 0x0024800001467983 */ /* 0x000ea20000100800 */
[----:B------:R-:W-:-:S04]  /*30630*/  IADD3 R2, P4, PT, R7, R13, RZ ;  /* 0x0000000d07027210 */ /* 0x000fc80007f9e0ff */
[----:B------:R-:W-:Y:S01]  /*30640*/  LEA.HI.X.SX32 R8, R7, R12, 0x1, P4 ;  /* 0x0000000c07087211 */ /* 0x000fe200020f0eff */
[----:B------:R-:W-:Y:S04]  /*30650*/  STL [R1+0x760], R2 ;  /* 0x0007600201007387 */ /* 0x000fe80000100800 */
[----:B------:R0:W-:Y:S01]  /*30660*/  STL [R1+0x75c], R8 ;  /* 0x00075c0801007387 */ /* 0x0001e20000100800 */
[----:B------:R-:W-:Y:S02]  /*30670*/  @P0 IMAD.MOV.U32 R9, RZ, RZ, R8 ;  /* 0x000000ffff090224 */ /* 0x000fe400078e0008 */
[----:B0-----:R-:W-:Y:S01]  /*30680*/  @P0 IMAD.MOV.U32 R8, RZ, RZ, R2 ;  /* 0x000000ffff080224 */ /* 0x001fe200078e0002 */
[----:B------:R-:W-:Y:S01]  /*30690*/  ISETP.GT.U32.AND P6, PT, R15, R0, PT ;  /* 0x000000000f00720c */ /* 0x000fe20003fc4070 */
[----:B------:R-:W-:-:S02]  /*306a0*/  @!P3 IMAD.MOV R6, RZ, RZ, -R6 ;  /* 0x000000ffff06b224 */ /* 0x000fc400078e0a06 */
[----:B------:R-:W-:Y:S01]  /*306b0*/  @!P5 IMAD.MOV R5, RZ, RZ, -R5 ;  /* 0x000000ffff05d224 */ /* 0x000fe200078e0a05 */
[C---:B------:R-:W-:Y:S01]  /*306c0*/  SEL R4, R14.reuse, R4, !P1 ;  /* 0x000000040e047207 */ /* 0x040fe20004800000 */
[----:B------:R0:W2:Y:S01]  /*306d0*/  @P0 LDG.E.U8 R64, desc[UR20][R8.64] ;  /* 0x0000001408400981 */ /* 0x0000a2000c1e1100 */
[----:B------:R-:W-:-:S03]  /*306e0*/  SEL R3, R14, R3, !P1 ;  /* 0x000000030e037207 */ /* 0x000fc60004800000 */
[----:B------:R-:W3:Y:S04]  /*306f0*/  LDL R2, [R1+0x2488] ;  /* 0x0024880001027983 */ /* 0x000ee80000100800 */
[----:B------:R-:W-:-:S05]  /*30700*/  @!P6 IMAD.IADD R0, R0, 0x1, -R15 ;  /* 0x000000010000e824 */ /* 0x000fca00078e0a0f */
[C---:B------:R-:W-:Y:S02]  /*30710*/  ISETP.GT.U32.AND P3, PT, R15.reuse, R0, PT ;  /* 0x000000000f00720c */ /* 0x040fe40003f64070 */
[----:B------:R-:W-:Y:S01]  /*30720*/  ISETP.GT.U32.AND P5, PT, R15, R93, PT ;  /* 0x0000005d0f00720c */ /* 0x000fe20003fa4070 */
[----:B------:R-:W-:Y:S02]  /*30730*/  IMAD R4, R4, UR6, RZ ;  /* 0x0000000604047c24 */ /* 0x000fe4000f8e02ff */
[----:B------:R-:W-:-:S08]  /*30740*/  IMAD R3, R3, UR6, RZ ;  /* 0x0000000603037c24 */ /* 0x000fd0000f8e02ff */
[--C-:B------:R-:W-:Y:S01]  /*30750*/  @!P3 IMAD.IADD R0, R0, 0x1, -R15.reuse ;  /* 0x000000010000b824 */ /* 0x100fe200078e0a0f */
[----:B0-----:R-:W-:Y:S01]  /*30760*/  IADD3 R9, P3, PT, R4, R13, RZ ;  /* 0x0000000d04097210 */ /* 0x001fe20007f7e0ff */
[----:B------:R-:W-:-:S03]  /*30770*/  @!P5 IMAD.IADD R93, R93, 0x1, -R15 ;  /* 0x000000015d5dd824 */ /* 0x000fc600078e0a0f */
[----:B------:R-:W-:Y:S02]  /*30780*/  LEA.HI.X.SX32 R8, R4, R12, 0x1, P3 ;  /* 0x0000000c04087211 */ /* 0x000fe400018f0eff */
[----:B------:R-:W-:Y:S02]  /*30790*/  PRMT R77, RZ, 0x7610, R77 ;  /* 0x00007610ff4d7816 */ /* 0x000fe4000000004d */
[----:B------:R-:W-:Y:S01]  /*307a0*/  PRMT R7, RZ, 0x7610, R7 ;  /* 0x00007610ff077816 */ /* 0x000fe20000000007 */
[----:B--2---:R0:W-:Y:S04]  /*307b0*/  STL [R1+0x244], R64 ;  /* 0x0002444001007387 */ /* 0x0041e80000100800 */
[----:B------:R1:W-:Y:S04]  /*307c0*/  STL [R1+0x768], R9 ;  /* 0x0007680901007387 */ /* 0x0003e80000100800 */
[----:B------:R-:W2:Y:S01]  /*307d0*/  LDL R4, [R1+0x2484] ;  /* 0x0024840001047983 */ /* 0x000ea20000100800 */
[----:B0-----:R-:W-:-:S02]  /*307e0*/  IADD3 R64, P5, PT, R3, R13, RZ ;  /* 0x0000000d03407210 */ /* 0x001fc40007fbe0ff */
[----:B-1----:R-:W-:-:S03]  /*307f0*/  @P0 LOP3.LUT R9, R9, R8, RZ, 0x3c, !PT ;  /* 0x0000000809090212 */ /* 0x002fc600078e3cff */
[----:B------:R-:W-:Y:S04]  /*30800*/  STL [R1+0x770], R64 ;  /* 0x0007704001007387 */ /* 0x000fe80000100800 */
[----:B------:R0:W-:Y:S01]  /*30810*/  STL [R1+0x764], R8 ;  /* 0x0007640801007387 */ /* 0x0001e20000100800 */
[----:B------:R-:W-:Y:S02]  /*30820*/  LEA.HI.X.SX32 R68, R3, R12, 0x1, P5 ;  /* 0x0000000c03447211 */ /* 0x000fe400028f0eff */
[----:B0-----:R-:W-:-:S04]  /*30830*/  @P0 LOP3.LUT R8, R9, R8, RZ, 0x3c, !PT ;  /* 0x0000000809080212 */ /* 0x001fc800078e3cff */
[----:B------:R-:W-:-:S05]  /*30840*/  @P0 LOP3.LUT R9, R9, R8, RZ, 0x3c, !PT ;  /* 0x0000000809090212 */ /* 0x000fca00078e3cff */
[----:B------:R0:W2:Y:S02]  /*30850*/  @P0 LDG.E.U8 R77, desc[UR20][R8.64] ;  /* 0x00000014084d0981 */ /* 0x0000a4000c1e1100 */
[----:B0-----:R-:W-:Y:S02]  /*30860*/  @P0 IMAD.MOV.U32 R8, RZ, RZ, R64 ;  /* 0x000000ffff080224 */ /* 0x001fe400078e0040 */
[----:B------:R-:W-:-:S05]  /*30870*/  @P0 IMAD.MOV.U32 R9, RZ, RZ, R68 ;  /* 0x000000ffff090224 */ /* 0x000fca00078e0044 */
[----:B------:R-:W2:Y:S01]  /*30880*/  @P0 LDG.E.U8 R7, desc[UR20][R8.64] ;  /* 0x0000001408070981 */ /* 0x000ea2000c1e1100 */
[----:B------:R-:W-:-:S13]  /*30890*/  ISETP.GT.U32.AND P6, PT, R15, R71, PT ;  /* 0x000000470f00720c */ /* 0x000fda0003fc4070 */
[----:B------:R-:W-:Y:S01]  /*308a0*/  @!P6 IMAD.IADD R71, R71, 0x1, -R15 ;  /* 0x000000014747e824 */ /* 0x000fe200078e0a0f */
[C---:B------:R-:W-:Y:S02]  /*308b0*/  ISETP.GT.U32.AND P6, PT, R15.reuse, R73, PT ;  /* 0x000000490f00720c */ /* 0x040fe40003fc4070 */
[----:B------:R-:W-:-:S11]  /*308c0*/  ISETP.GT.U32.AND P3, PT, R15, R78, PT ;  /* 0x0000004e0f00720c */ /* 0x000fd60003f64070 */
[----:B------:R-:W-:Y:S01]  /*308d0*/  @!P6 IMAD.IADD R73, R73, 0x1, -R15 ;  /* 0x000000014949e824 */ /* 0x000fe200078e0a0f */
[----:B---3--:R-:W-:Y:S01]  /*308e0*/  ISETP.GT.U32.AND P6, PT, R15, R76, PT ;  /* 0x0000004c0f00720c */ /* 0x008fe20003fc4070 */
[----:B------:R-:W-:Y:S02]  /*308f0*/  STL [R1+0x76c], R68 ;  /* 0x00076c4401007387 */ /* 0x000fe40000100800 */
[----:B------:R-:W-:Y:S02]  /*30900*/  IMAD.MOV.U32 R3, RZ, RZ, R73 ;  /* 0x000000ffff037224 */ /* 0x000fe400078e0049 */
[----:B------:R-:W-:-:S08]  /*30910*/  @!P3 IMAD.IADD R78, R78, 0x1, -R15 ;  /* 0x000000014e4eb824 */ /* 0x000fd000078e0a0f */
[----:B------:R-:W-:Y:S01]  /*30920*/  @!P6 IMAD.IADD R76, R76, 0x1, -R15 ;  /* 0x000000014c4ce824 */ /* 0x000fe200078e0a0f */
[----:B------:R-:W-:Y:S02]  /*30930*/  ISETP.GE.AND P6, PT, R70, RZ, PT ;  /* 0x000000ff4600720c */ /* 0x000fe40003fc6270 */
[----:B------:R-:W-:Y:S02]  /*30940*/  ISETP.GE.AND P3, PT, R2, RZ, PT ;  /* 0x000000ff0200720c */ /* 0x000fe40003f66270 */
[----:B------:R-:W-:Y:S02]  /*30950*/  PRMT R53, RZ, 0x7610, R53 ;  /* 0x00007610ff357816 */ /* 0x000fe40000000035 */
[----:B------:R-:W-:Y:S02]  /*30960*/  PRMT R69, RZ, 0x7610, R69 ;  /* 0x00007610ff457816 */ /* 0x000fe40000000045 */
[----:B----4-:R-:W-:Y:S02]  /*30970*/  PRMT R16, RZ, 0x7610, R16 ;  /* 0x00007610ff107816 */ /* 0x010fe40000000010 */
[----:B--2---:R-:W-:Y:S01]  /*30980*/  ISETP.GE.AND P5, PT, R4, RZ, PT ;  /* 0x000000ff0400720c */ /* 0x004fe20003fa6270 */
[----:B------:R-:W-:-:S04]  /*30990*/  IMAD.MOV.U32 R4, RZ, RZ, R0 ;  /* 0x000000ffff047224 */ /* 0x000fc800078e0000 */
[----:B------:R-:W-:-:S08]  /*309a0*/  @!P6 IMAD.MOV R4, RZ, RZ, -R4 ;  /* 0x000000ffff04e224 */ /* 0x000fd000078e0a04 */
[----:B------:R-:W-:Y:S01]  /*309b0*/  @!P5 IMAD.MOV R3, RZ, RZ, -R3 ;  /* 0x000000ffff03d224 */ /* 0x000fe200078e0a03 */
[----:B------:R0:W-:Y:S04]  /*309c0*/  STL [R1+0x280], R77 ;  /* 0x0002804d01007387 */ /* 0x0001e80000100800 */
[----:B0-----:R-:W2:Y:S04]  /*309d0*/  LDL.LU R77, [R1+0x53c] ;  /* 0x00053c00014d7983 */ /* 0x001ea80000300800 */
[----:B------:R-:W3:Y:S04]  /*309e0*/  LDL R8, [R1+0x2478] ;  /* 0x0024780001087983 */ /* 0x000ee80000100800 */
[----:B------:R0:W-:Y:S04]  /*309f0*/  STL [R1+0x27c], R7 ;  /* 0x00027c0701007387 */ /* 0x0001e80000100800 */
[----:B------:R-:W4:Y:S04]  /*30a00*/  LDL R2, [R1+0x247c] ;  /* 0x00247c0001027983 */ /* 0x000f280000100800 */
[----:B------:R-:W2:Y:S01]  /*30a10*/  LDL.LU R0, [R1+0x564] ;  /* 0x0005640001007983 */ /* 0x000ea20000300800 */
[----:B0-----:R-:W-:-:S02]  /*30a20*/  SEL R7, R14, R6, !P1 ;  /* 0x000000060e077207 */ /* 0x001fc40004800000 */
[C---:B------:R-:W-:Y:S02]  /*30a30*/  SEL R6, R14.reuse, R5, !P1 ;  /* 0x000000050e067207 */ /* 0x040fe40004800000 */
[----:B------:R-:W-:Y:S01]  /*30a40*/  SEL R5, R14, R3, !P1 ;  /* 0x000000030e057207 */ /* 0x000fe20004800000 */
[----:B------:R-:W-:Y:S02]  /*30a50*/  IMAD R7, R7, UR6, RZ ;  /* 0x0000000607077c24 */ /* 0x000fe4000f8e02ff */
[----:B------:R-:W-:Y:S02]  /*30a60*/  IMAD R6, R6, UR6, RZ ;  /* 0x0000000606067c24 */ /* 0x000fe4000f8e02ff */
[----:B------:R-:W-:Y:S01]  /*30a70*/  IMAD.MOV.U32 R3, RZ, RZ, R93 ;  /* 0x000000ffff037224 */ /* 0x000fe200078e005d */
[-C--:B------:R-:W-:Y:S02]  /*30a80*/  IADD3 R93, P5, PT, R7, R13.reuse, RZ ;  /* 0x0000000d075d7210 */ /* 0x080fe40007fbe0ff */
[----:B------:R-:W-:Y:S01]  /*30a90*/  IADD3 R68, P6, PT, R6, R13, RZ ;  /* 0x0000000d06447210 */ /* 0x000fe20007fde0ff */
[----:B------:R-:W-:Y:S01]  /*30aa0*/  IMAD R5, R5, UR6, RZ ;  /* 0x0000000605057c24 */ /* 0x000fe2000f8e02ff */
[----:B------:R-:W-:-:S02]  /*30ab0*/  LEA.HI.X.SX32 R7, R7, R12, 0x1, P5 ;  /* 0x0000000c07077211 */ /* 0x000fc400028f0eff */
[-C--:B------:R-:W-:Y:S01]  /*30ac0*/  LEA.HI.X.SX32 R64, R6, R12.reuse, 0x1, P6 ;  /* 0x0000000c06407211 */ /* 0x080fe200030f0eff */
[----:B------:R-:W-:Y:S02]  /*30ad0*/  @P0 IMAD.MOV.U32 R6, RZ, RZ, R93 ;  /* 0x000000ffff060224 */ /* 0x000fe400078e005d */
[----:B------:R-:W-:Y:S01]  /*30ae0*/  @!P3 IMAD.MOV R3, RZ, RZ, -R3 ;  /* 0x000000ffff03b224 */ /* 0x000fe200078e0a03 */
[C---:B------:R-:W-:Y:S01]  /*30af0*/  IADD3 R73, P3, PT, R5.reuse, R13, RZ ;  /* 0x0000000d05497210 */ /* 0x040fe20007f7e0ff */
[----:B------:R-:W-:Y:S04]  /*30b00*/  STL [R1+0x778], R93 ;  /* 0x0007785d01007387 */ /* 0x000fe80000100800 */
[----:B------:R-:W-:Y:S04]  /*30b10*/  STL [R1+0x780], R68 ;  /* 0x0007804401007387 */ /* 0x000fe80000100800 */
[----:B------:R0:W-:Y:S04]  /*30b20*/  STL [R1+0x774], R7 ;  /* 0x0007740701007387 */ /* 0x0001e80000100800 */
[----:B------:R1:W2:Y:S01]  /*30b30*/  @P0 LDG.E.U8 R53, desc[UR20][R6.64] ;  /* 0x0000001406350981 */ /* 0x0002a2000c1e1100 */
[----:B------:R-:W-:Y:S01]  /*30b40*/  LEA.HI.X.SX32 R70, R5, R12, 0x1, P3 ;  /* 0x0000000c05467211 */ /* 0x000fe200018f0eff */
[----:B-1----:R-:W-:-:S02]  /*30b50*/  @P0 IMAD.MOV.U32 R6, RZ, RZ, R68 ;  /* 0x000000ffff060224 */ /* 0x002fc400078e0044 */
[----:B0-----:R-:W-:-:S05]  /*30b60*/  @P0 IMAD.MOV.U32 R7, RZ, RZ, R64 ;  /* 0x000000ffff070224 */ /* 0x001fca00078e0040 */
[----:B------:R0:W3:Y:S02]  /*30b70*/  @P0 LDG.E.U8 R69, desc[UR20][R6.64] ;  /* 0x0000001406450981 */ /* 0x0000e4000c1e1100 */
[----:B0-----:R-:W-:Y:S02]  /*30b80*/  @P0 IMAD.MOV.U32 R6, RZ, RZ, R73 ;  /* 0x000000ffff060224 */ /* 0x001fe400078e0049 */
[----:B------:R-:W-:-:S05]  /*30b90*/  @P0 IMAD.MOV.U32 R7, RZ, RZ, R70 ;  /* 0x000000ffff070224 */ /* 0x000fca00078e0046 */
[----:B------:R-:W4:Y:S04]  /*30ba0*/  @P0 LDG.E.U8 R16, desc[UR20][R6.64] ;  /* 0x0000001406100981 */ /* 0x000f28000c1e1100 */
[----:B------:R-:W-:Y:S04]  /*30bb0*/  STL [R1+0x788], R73 ;  /* 0x0007884901007387 */ /* 0x000fe80000100800 */
[----:B------:R-:W-:Y:S04]  /*30bc0*/  STL [R1+0x77c], R64 ;  /* 0x00077c4001007387 */ /* 0x000fe80000100800 */
[----:B------:R-:W4:Y:S04]  /*30bd0*/  LDL R5, [R1+0x2474] ;  /* 0x0024740001057983 */ /* 0x000f280000100800 */
[----:B------:R-:W4:Y:S04]  /*30be0*/  LDL.LU R93, [R1+0x538] ;  /* 0x00053800015d7983 */ /* 0x000f280000300800 */
[----:B------:R-:W-:Y:S01]  /*30bf0*/  STL [R1+0x784], R70 ;  /* 0x0007844601007387 */ /* 0x000fe20000100800 */
[----:B------:R-:W-:-:S03]  /*30c00*/  ISETP.GT.U32.AND P4, PT, R15, R71, PT ;  /* 0x000000470f00720c */ /* 0x000fc60003f84070 */
[----:B--2---:R0:W-:Y:S04]  /*30c10*/  STL [R1+0x278], R53 ;  /* 0x0002783501007387 */ /* 0x0041e80000100800 */
[----:B0-----:R-:W2:Y:S04]  /*30c20*/  LDL.LU R53, [R1+0x26cc] ;  /* 0x0026cc0001357983 */ /* 0x001ea80000300800 */
[----:B------:R-:W2:Y:S04]  /*30c30*/  LDL.LU R64, [R1+0x26c8] ;  /* 0x0026c80001407983 */ /* 0x000ea80000300800 */
[----:B------:R-:W2:Y:S04]  /*30c40*/  LDL.LU R68, [R1+0x26c4] ;  /* 0x0026c40001447983 */ /* 0x000ea80000300800 */
[----:B---3--:R0:W-:Y:S04]  /*30c50*/  STL [R1+0x274], R69 ;  /* 0x0002744501007387 */ /* 0x0081e80000100800 */
[----:B0-----:R-:W3:Y:S04]  /*30c60*/  LDL.LU R69, [R1+0x26c0] ;  /* 0x0026c00001457983 */ /* 0x001ee80000300800 */
[----:B------:R-:W2:Y:S04]  /*30c70*/  LDL.LU R70, [R1+0x26bc] ;  /* 0x0026bc0001467983 */ /* 0x000ea80000300800 */
[----:B------:R-:W2:Y:S04]  /*30c80*/  LDL.LU R73, [R1+0x26b8] ;  /* 0x0026b80001497983 */ /* 0x000ea80000300800 */
[----:B----4-:R0:W-:Y:S04]  /*30c90*/  STL [R1+0x270], R16 ;  /* 0x0002701001007387 */ /* 0x0101e80000100800 */
[----:B0-----:R-:W4:Y:S01]  /*30ca0*/  LDL.LU R16, [R1+0x26b4] ;  /* 0x0026b40001107983 */ /* 0x001f220000300800 */
[----:B------:R-:W-:Y:S01]  /*30cb0*/  @!P4 IMAD.IADD R71, R71, 0x1, -R15 ;  /* 0x000000014747c824 */ /* 0x000fe200078e0a0f */
[----:B------:R-:W-:-:S02]  /*30cc0*/  ISETP.GT.U32.AND P4, PT, R15, R75, PT ;  /* 0x0000004b0f00720c */ /* 0x000fc40003f84070 */
[----:B------:R-:W-:Y:S02]  /*30cd0*/  ISETP.GT.U32.AND P5, PT, R15, R78, PT ;  /* 0x0000004e0f00720c */ /* 0x000fe40003fa4070 */
[----:B------:R-:W-:-:S09]  /*30ce0*/  SEL R4, R14, R4, !P1 ;  /* 0x000000040e047207 */ /* 0x000fd20004800000 */
[----:B------:R-:W-:Y:S01]  /*30cf0*/  @!P4 IMAD.IADD R75, R75, 0x1, -R15 ;  /* 0x000000014b4bc824 */ /* 0x000fe200078e0a0f */
[----:B------:R-:W-:-:S04]  /*30d00*/  ISETP.GT.U32.AND P4, PT, R15, R76, PT ;  /* 0x0000004c0f00720c */ /* 0x000fc80003f84070 */
[----:B------:R-:W-:Y:S01]  /*30d10*/  ISETP.GT.U32.AND P3, PT, R15, R75, PT ;  /* 0x0000004b0f00720c */ /* 0x000fe20003f64070 */
[----:B------:R-:W-:Y:S01]  /*30d20*/  @!P5 IMAD.IADD R78, R78, 0x1, -R15 ;  /* 0x000000014e4ed824 */ /* 0x000fe200078e0a0f */
[----:B------:R-:W-:Y:S01]  /*30d30*/  ISETP.GE.AND P5, PT, R8, RZ, PT ;  /* 0x000000ff0800720c */ /* 0x000fe20003fa6270 */
[----:B------:R-:W-:-:S06]  /*30d40*/  IMAD R6, R4, UR6, RZ ;  /* 0x0000000604067c24 */ /* 0x000fcc000f8e02ff */
[--C-:B------:R-:W-:Y:S01]  /*30d50*/  @!P4 IMAD.IADD R76, R76, 0x1, -R15.reuse ;  /* 0x000000014c4cc824 */ /* 0x100fe200078e0a0f */
[----:B------:R-:W-:Y:S02]  /*30d60*/  ISETP.GE.AND P4, PT, R5, RZ, PT ;  /* 0x000000ff0500720c */ /* 0x000fe40003f86270 */
[----:B------:R-:W-:Y:S01]  /*30d70*/  SEL R5, R14, R3, !P1 ;  /* 0x000000030e057207 */ /* 0x000fe20004800000 */
[----:B------:R-:W-:Y:S02]  /*30d80*/  @!P3 IMAD.IADD R75, R75, 0x1, -R15 ;  /* 0x000000014b4bb824 */ /* 0x000fe400078e0a0f */
[----:B------:R-:W-:Y:S01]  /*30d90*/  IMAD.MOV.U32 R4, RZ, RZ, R76 ;  /* 0x000000ffff047224 */ /* 0x000fe200078e004c */
[----:B------:R-:W-:Y:S01]  /*30da0*/  IADD3 R7, P3, PT, R6, R13, RZ ;  /* 0x0000000d06077210 */ /* 0x000fe20007f7e0ff */
[----:B------:R-:W-:Y:S02]  /*30db0*/  IMAD R5, R5, UR6, RZ ;  /* 0x0000000605057c24 */ /* 0x000fe4000f8e02ff */
[----:B------:R-:W-:-:S02]  /*30dc0*/  IMAD.MOV.U32 R3, RZ, RZ, R71 ;  /* 0x000000ffff037224 */ /* 0x000fc400078e0047 */
[----:B------:R-:W-:Y:S01]  /*30dd0*/  @!P5 IMAD.MOV R4, RZ, RZ, -R4 ;  /* 0x000000ffff04d224 */ /* 0x000fe200078e0a04 */
[----:B------:R-:W-:Y:S01]  /*30de0*/  LEA.HI.X.SX32 R6, R6, R12, 0x1, P3 ;  /* 0x0000000c06067211 */ /* 0x000fe200018f0eff */
[----:B------:R-:W3:Y:S01]  /*30df0*/  LDL.LU R71, [R1+0x26b0] ;  /* 0x0026b00001477983 */ /* 0x000ee20000300800 */
[----:B------:R-:W-:-:S03]  /*30e00*/  IADD3 R76, P5, PT, R5, R13, RZ ;  /* 0x0000000d054c7210 */ /* 0x000fc60007fbe0ff */
[----:B------:R-:W3:Y:S01]  /*30e10*/  LDL R8, [R1+0x246c] ;  /* 0x00246c0001087983 */ /* 0x000ee20000100800 */
[----:B------:R-:W-:-:S03]  /*30e20*/  @!P4 IMAD.MOV R3, RZ, RZ, -R3 ;  /* 0x000000ffff03c224 */ /* 0x000fc600078e0a03 */
[----:B------:R0:W-:Y:S01]  /*30e30*/  STL [R1+0x790], R7 ;  /* 0x0007900701007387 */ /* 0x0001e20000100800 */
[----:B------:R-:W-:-:S03]  /*30e40*/  ISETP.GE.AND P4, PT, R2, RZ, PT ;  /* 0x000000ff0200720c */ /* 0x000fc60003f86270 */
[----:B------:R-:W3:Y:S04]  /*30e50*/  LDL.LU R2, [R1+0x560] ;  /* 0x0005600001027983 */ /* 0x000ee80000300800 */
[----:B------:R-:W-:Y:S04]  /*30e60*/  STL [R1+0x798], R76 ;  /* 0x0007984c01007387 */ /* 0x000fe80000100800 */
[----:B------:R1:W-:Y:S01]  /*30e70*/  STL [R1+0x78c], R6 ;  /* 0x00078c0601007387 */ /* 0x0003e20000100800 */
[----:B0-----:R-:W-:-:S04]  /*30e80*/  @P0 LOP3.LUT R7, R7, R6, RZ, 0x3c, !PT ;  /* 0x0000000607070212 */ /* 0x001fc800078e3cff */
[----:B-1----:R-:W-:-:S04]  /*30e90*/  @P0 LOP3.LUT R6, R7, R6, RZ, 0x3c, !PT ;  /* 0x0000000607060212 */ /* 0x002fc800078e3cff */
[----:B------:R-:W-:Y:S02]  /*30ea0*/  @P0 LOP3.LUT R7, R7, R6, RZ, 0x3c, !PT ;  /* 0x0000000607070212 */ /* 0x000fe400078e3cff */
[----:B----4-:R-:W-:-:S06]  /*30eb0*/  PRMT R16, RZ, 0x7610, R16 ;  /* 0x00007610ff107816 */ /* 0x010fcc0000000010 */
[----:B------:R0:W4:Y:S01]  /*30ec0*/  @P0 LDG.E.U8 R16, desc[UR20][R6.64] ;  /* 0x0000001406100981 */ /* 0x000122000c1e1100 */
[----:B------:R-:W-:Y:S02]  /*30ed0*/  LEA.HI.X.SX32 R5, R5, R12, 0x1, P5 ;  /* 0x0000000c05057211 */ /* 0x000fe400028f0eff */
[----:B--2---:R-:W-:-:S03]  /*30ee0*/  PRMT R73, RZ, 0x7610, R73 ;  /* 0x00007610ff497816 */ /* 0x004fc60000000049 */
[----:B------:R-:W-:Y:S01]  /*30ef0*/  STL [R1+0x794], R5 ;  /* 0x0007940501007387 */ /* 0x000fe20000100800 */
[----:B0-----:R-:W-:Y:S02]  /*30f00*/  @P0 IMAD.MOV.U32 R6, RZ, RZ, R76 ;  /* 0x000000ffff060224 */ /* 0x001fe400078e004c */
[----:B------:R-:W-:-:S05]  /*30f10*/  @P0 IMAD.MOV.U32 R7, RZ, RZ, R5 ;  /* 0x000000ffff070224 */ /* 0x000fca00078e0005 */
[----:B------:R0:W2:Y:S01]  /*30f20*/  @P0 LDG.E.U8 R73, desc[UR20][R6.64] ;  /* 0x0000001406490981 */ /* 0x0000a2000c1e1100 */
[----:B------:R-:W-:-:S03]  /*30f30*/  ISETP.GT.U32.AND P6, PT, R15, R77, PT ;  /* 0x0000004d0f00720c */ /* 0x000fc60003fc4070 */
[----:B----4-:R1:W-:Y:S04]  /*30f40*/  STL [R1+0x26c], R16 ;  /* 0x00026c1001007387 */ /* 0x0103e80000100800 */
[----:B-1----:R-:W4:Y:S04]  /*30f50*/  LDL.LU R16, [R1+0x568] ;  /* 0x0005680001107983 */ /* 0x002f280000300800 */
[----:B------:R-:W4:Y:S04]  /*30f60*/  LDL.LU R76, [R1+0x26ac] ;  /* 0x0026ac00014c7983 */ /* 0x000f280000300800 */
[----:B------:R-:W4:Y:S01]  /*30f70*/  LDL R7, [R1+0x2468] ;  /* 0x0024680001077983 */ /* 0x000f220000100800 */
[----:B------:R-:W-:Y:S01]  /*30f80*/  @!P6 IMAD.IADD R77, R77, 0x1, -R15 ;  /* 0x000000014d4de824 */ /* 0x000fe200078e0a0f */
[----:B------:R-:W-:-:S02]  /*30f90*/  ISETP.GT.U32.AND P3, PT, R15, R0, PT ;  /* 0x000000000f00720c */ /* 0x000fc40003f64070 */
[----:B------:R-:W-:Y:S02]  /*30fa0*/  SEL R3, R14, R3, !P1 ;  /* 0x000000030e037207 */ /* 0x000fe40004800000 */
[C---:B------:R-:W-:Y:S02]  /*30fb0*/  ISETP.GT.U32.AND P6, PT, R15.reuse, R77, PT ;  /* 0x0000004d0f00720c */ /* 0x040fe40003fc4070 */
[----:B------:R-:W-:Y:S01]  /*30fc0*/  ISETP.GT.U32.AND P5, PT, R15, R93, PT ;  /* 0x0000005d0f00720c */ /* 0x000fe20003fa4070 */
[----:B------:R-:W-:Y:S01]  /*30fd0*/  IMAD R5, R3, UR6, RZ ;  /* 0x0000000603057c24 */ /* 0x000fe2000f8e02ff */
[----:B---3--:R-:W-:-:S05]  /*30fe0*/  PRMT R69, RZ, 0x7610, R69 ;  /* 0x00007610ff457816 */ /* 0x008fca0000000045 */
[----:B------:R-:W-:Y:S01]  /*30ff0*/  @!P3 IMAD.IADD R0, R0, 0x1, -R15 ;  /* 0x000000010000b824 */ /* 0x000fe200078e0a0f */
[----:B0-----:R-:W-:-:S03]  /*31000*/  IADD3 R6, P3, PT, R5, R13, RZ ;  /* 0x0000000d05067210 */ /* 0x001fc60007f7e0ff */
[--C-:B------:R-:W-:Y:S02]  /*31010*/  @!P6 IMAD.IADD R77, R77, 0x1, -R15.reuse ;  /* 0x000000014d4de824 */ /* 0x100fe400078e0a0f */
[----:B------:R-:W-:Y:S01]  /*31020*/  @!P5 IMAD.IADD R93, R93, 0x1, -R15 ;  /* 0x000000015d5dd824 */ /* 0x000fe200078e0a0f */
[----:B------:R-:W-:Y:S02]  /*31030*/  ISETP.GE.AND P5, PT, R8, RZ, PT ;  /* 0x000000ff0800720c */ /* 0x000fe40003fa6270 */
[----:B------:R-:W-:Y:S01]  /*31040*/  SEL R8, R14, R4, !P1 ;  /* 0x000000040e087207 */ /* 0x000fe20004800000 */
[----:B------:R-:W-:Y:S01]  /*31050*/  IMAD.MOV.U32 R4, RZ, RZ, R77 ;  /* 0x000000ffff047224 */ /* 0x000fe200078e004d */
[----:B--2---:R0:W-:Y:S01]  /*31060*/  STL [R1+0x268], R73 ;  /* 0x0002684901007387 */ /* 0x0041e20000100800 */
[----:B------:R-:W-:Y:S02]  /*31070*/  IMAD.MOV.U32 R3, RZ, RZ, R78 ;  /* 0x000000ffff037224 */ /* 0x000fe400078e004e */
[----:B------:R-:W-:Y:S01]  /*31080*/  IMAD R8, R8, UR6, RZ ;  /* 0x0000000608087c24 */ /* 0x000fe2000f8e02ff */
[----:B0-----:R-:W2:Y:S04]  /*31090*/  LDL.LU R73, [R1+0x55c] ;  /* 0x00055c0001497983 */ /* 0x001ea80000300800 */
[----:B------:R-:W3:Y:S04]  /*310a0*/  LDL R78, [R1+0x245c] ;  /* 0x00245c00014e7983 */ /* 0x000ee80000100800 */
[----:B------:R0:W-:Y:S01]  /*310b0*/  STL [R1+0x7a0], R6 ;  /* 0x0007a00601007387 */ /* 0x0001e20000100800 */
[----:B------:R-:W-:Y:S01]  /*310c0*/  @!P5 IMAD.MOV R4, RZ, RZ, -R4 ;  /* 0x000000ffff04d224 */ /* 0x000fe200078e0a04 */
[----:B----4-:R-:W-:-:S02]  /*310d0*/  ISETP.GE.AND P6, PT, R7, RZ, PT ;  /* 0x000000ff0700720c */ /* 0x010fc40003fc6270 */
[----:B------:R-:W-:-:S05]  /*310e0*/  LEA.HI.X.SX32 R7, R5, R12, 0x1, P3 ;  /* 0x0000000c05077211 */ /* 0x000fca00018f0eff */
[----:B------:R0:W4:Y:S04]  /*310f0*/  @P0 LDG.E.U8 R69, desc[UR20][R6.64] ;  /* 0x0000001406450981 */ /* 0x000128000c1e1100 */
[----:B------:R1:W-:Y:S01]  /*31100*/  STL [R1+0x79c], R7 ;  /* 0x00079c0701007387 */ /* 0x0003e20000100800 */
[----:B------:R-:W-:Y:S02]  /*31110*/  PRMT R76, RZ, 0x7610, R76 ;  /* 0x00007610ff4c7816 */ /* 0x000fe4000000004c */
[----:B0-----:R-:W-:-:S04]  /*31120*/  IADD3 R6, P5, PT, R8, R13, RZ ;  /* 0x0000000d08067210 */ /* 0x001fc80007fbe0ff */
[----:B-1----:R-:W-:-:S05]  /*31130*/  LEA.HI.X.SX32 R7, R8, R12, 0x1, P5 ;  /* 0x0000000c08077211 */ /* 0x002fca00028f0eff */
[----:B------:R0:W2:Y:S01]  /*31140*/  @P0 LDG.E.U8 R76, desc[UR20][R6.64] ;  /* 0x00000014064c0981 */ /* 0x0000a2000c1e1100 */
[----:B------:R-:W-:Y:S01]  /*31150*/  @!P4 IMAD.MOV R3, RZ, RZ, -R3 ;  /* 0x000000ffff03c224 */ /* 0x000fe200078e0a03 */
[----:B------:R-:W-:-:S04]  /*31160*/  ISETP.GT.U32.AND P3, PT, R15, R93, PT ;  /* 0x0000005d0f00720c */ /* 0x000fc80003f64070 */
[----:B------:R-:W-:Y:S01]  /*31170*/  SEL R3, R14, R3, !P1 ;  /* 0x000000030e037207 */ /* 0x000fe20004800000 */
[----:B------:R-:W-:-:S04]  /*31180*/  IMAD.MOV.U32 R5, RZ, RZ, R75 ;  /* 0x000000ffff057224 */ /* 0x000fc800078e004b */
[----:B------:R-:W-:-:S04]  /*31190*/  IMAD R3, R3, UR6, RZ ;  /* 0x0000000603037c24 */ /* 0x000fc8000f8e02ff */
[----:B------:R-:W-:Y:S01]  /*311a0*/  @!P3 IMAD.IADD R93, R93, 0x1, -R15 ;  /* 0x000000015d5db824 */ /* 0x000fe200078e0a0f */
[----:B------:R-:W-:-:S04]  /*311b0*/  IADD3 R75, P3, PT, R3, R13, RZ ;  /* 0x0000000d034b7210 */ /* 0x000fc80007f7e0ff */
[----:B------:R-:W-:Y:S02]  /*311c0*/  LEA.HI.X.SX32 R77, R3, R12, 0x1, P3 ;  /* 0x0000000c034d7211 */ /* 0x000fe400018f0eff */
[----:B------:R-:W-:Y:S01]  /*311d0*/  PRMT R71, RZ, 0x7610, R71 ;  /* 0x00007610ff477816 */ /* 0x000fe20000000047 */
[----:B----4-:R1:W-:Y:S04]  /*311e0*/  STL [R1+0x224], R69 ;  /* 0x0002244501007387 */ /* 0x0103e80000100800 */
[----:B-1----:R-:W4:Y:S04]  /*311f0*/  LDL.LU R69, [R1+0x554] ;  /* 0x0005540001457983 */ /* 0x002f280000300800 */
[----:B------:R0:W-:Y:S04]  /*31200*/  STL [R1+0x7a8], R6 ;  /* 0x0007a80601007387 */ /* 0x0001e80000100800 */
[----:B------:R-:W-:Y:S04]  /*31210*/  STL [R1+0x7b0], R75 ;  /* 0x0007b04b01007387 */ /* 0x000fe80000100800 */
[----:B------:R1:W-:Y:S04]  /*31220*/  STL [R1+0x7a4], R7 ;  /* 0x0007a40701007387 */ /* 0x0003e80000100800 */
[----:B------:R-:W4:Y:S01]  /*31230*/  LDL R3, [R1+0x2470] ;  /* 0x0024700001037983 */ /* 0x000f220000100800 */
[----:B0-----:R-:W-:-:S02]  /*31240*/  @P0 IMAD.MOV.U32 R6, RZ, RZ, R75 ;  /* 0x000000ffff060224 */ /* 0x001fc400078e004b */
[----:B-1----:R-:W-:-:S05]  /*31250*/  @P0 IMAD.MOV.U32 R7, RZ, RZ, R77 ;  /* 0x000000ffff070224 */ /* 0x002fca00078e004d */
[----:B------:R0:W4:Y:S04]  /*31260*/  @P0 LDG.E.U8 R71, desc[UR20][R6.64] ;  /* 0x0000001406470981 */ /* 0x000128000c1e1100 */
[----:B--2---:R1:W-:Y:S04]  /*31270*/  STL [R1+0x260], R76 ;  /* 0x0002604c01007387 */ /* 0x0043e80000100800 */
[----:B-1----:R-:W2:Y:S01]  /*31280*/  LDL.LU R76, [R1+0x26a8] ;  /* 0x0026a800014c7983 */ /* 0x002ea20000300800 */
[C---:B------:R-:W-:Y:S01]  /*31290*/  ISETP.GT.U32.AND P4, PT, R15.reuse, R0, PT ;  /* 0x000000000f00720c */ /* 0x040fe20003f84070 */
[----:B------:R-:W-:Y:S01]  /*312a0*/  @!P6 IMAD.MOV R5, RZ, RZ, -R5 ;  /* 0x000000ffff05e224 */ /* 0x000fe200078e0a05 */
[----:B------:R-:W-:-:S11]  /*312b0*/  ISETP.GT.U32.AND P6, PT, R15, R2, PT ;  /* 0x000000020f00720c */ /* 0x000fd60003fc4070 */
[--C-:B------:R-:W-:Y:S01]  /*312c0*/  @!P4 IMAD.IADD R0, R0, 0x1, -R15.reuse ;  /* 0x000000010000c824 */ /* 0x100fe200078e0a0f */
[----:B------:R-:W-:Y:S01]  /*312d0*/  ISETP.GT.U32.AND P4, PT, R15, R16, PT ;  /* 0x000000100f00720c */ /* 0x000fe20003f84070 */
[----:B------:R-:W-:Y:S01]  /*312e0*/  @!P6 IMAD.IADD R2, R2, 0x1, -R15 ;  /* 0x000000010202e824 */ /* 0x000fe200078e0a0f */
[----:B---3--:R-:W-:Y:S02]  /*312f0*/  ISETP.GE.AND P6, PT, R78, RZ, PT ;  /* 0x000000ff4e00720c */ /* 0x008fe40003fc6270 */
[C---:B0-----:R-:W-:Y:S02]  /*31300*/  SEL R6, R14.reuse, R5, !P1 ;  /* 0x000000050e067207 */ /* 0x041fe40004800000 */
[----:B------:R-:W-:Y:S01]  /*31310*/  SEL R5, R14, R4, !P1 ;  /* 0x000000040e057207 */ /* 0x000fe20004800000 */
[----:B------:R-:W-:Y:S02]  /*31320*/  IMAD.MOV.U32 R4, RZ, RZ, R93 ;  /* 0x000000ffff047224 */ /* 0x000fe400078e005d */
[----:B------:R-:W-:-:S04]  /*31330*/  IMAD R6, R6, UR6, RZ ;  /* 0x0000000606067c24 */ /* 0x000fc8000f8e02ff */
[----:B------:R-:W-:Y:S01]  /*31340*/  @!P4 IMAD.IADD R16, R16, 0x1, -R15 ;  /* 0x000000011010c824 */ /* 0x000fe200078e0a0f */
[----:B------:R-:W-:Y:S01]  /*31350*/  ISETP.GT.U32.AND P4, PT, R15, R2, PT ;  /* 0x000000020f00720c */ /* 0x000fe20003f84070 */
[----:B------:R-:W-:Y:S02]  /*31360*/  @!P6 IMAD.MOV R4, RZ, RZ, -R4 ;  /* 0x000000ffff04e224 */ /* 0x000fe400078e0a04 */
[----:B------:R-:W-:Y:S01]  /*31370*/  IMAD R5, R5, UR6, RZ ;  /* 0x0000000605057c24 */ /* 0x000fe2000f8e02ff */
[C---:B------:R-:W-:Y:S01]  /*31380*/  IADD3 R7, P6, PT, R6.reuse, R13, RZ ;  /* 0x0000000d06077210 */ /* 0x040fe20007fde0ff */
[----:B------:R-:W-:Y:S03]  /*31390*/  STL [R1+0x7ac], R77 ;  /* 0x0007ac4d01007387 */ /* 0x000fe60000100800 */
[----:B------:R-:W-:-:S05]  /*313a0*/  LEA.HI.X.SX32 R6, R6, R12, 0x1, P6 ;  /* 0x0000000c06067211 */ /* 0x000fca00030f0eff */
[----:B------:R-:W-:Y:S01]  /*313b0*/  @!P4 IMAD.IADD R2, R2, 0x1, -R15 ;  /* 0x000000010202c824 */ /* 0x000fe200078e0a0f */
[----:B------:R-:W-:Y:S01]  /*313c0*/  IADD3 R93, P4, PT, R5, R13, RZ ;  /* 0x0000000d055d7210 */ /* 0x000fe20007f9e0ff */
[----:B----4-:R0:W-:Y:S04]  /*313d0*/  STL [R1+0x25c], R71 ;  /* 0x00025c4701007387 */ /* 0x0101e80000100800 */
[----:B0-----:R-:W3:Y:S04]  /*313e0*/  LDL.LU R71, [R1+0x550] ;  /* 0x0005500001477983 */ /* 0x001ee80000300800 */
[----:B------:R-:W4:Y:S04]  /*313f0*/  LDL.LU R75, [R1+0x534] ;  /* 0x00053400014b7983 */ /* 0x000f280000300800 */
[----:B------:R-:W3:Y:S04]  /*31400*/  LDL R77, [R1+0x2464] ;  /* 0x00246400014d7983 */ /* 0x000ee80000100800 */
[----:B------:R-:W3:Y:S04]  /*31410*/  LDL R78, [R1+0x2450] ;  /* 0x00245000014e7983 */ /* 0x000ee80000100800 */
[----:B------:R0:W-:Y:S04]  /*31420*/  STL [R1+0x7b8], R7 ;  /* 0x0007b80701007387 */ /* 0x0001e80000100800 */
[----:B------:R-:W-:Y:S04]  /*31430*/  STL [R1+0x7c0], R93 ;  /* 0x0007c05d01007387 */ /* 0x000fe80000100800 */
[----:B------:R1:W-:Y:S01]  /*31440*/  STL [R1+0x7b4], R6 ;  /* 0x0007b40601007387 */ /* 0x0003e20000100800 */
[----:B--2---:R-:W-:-:S02]  /*31450*/  PRMT R76, RZ, 0x7610, R76 ;  /* 0x00007610ff4c7816 */ /* 0x004fc4000000004c */
[----:B0-----:R-:W-:-:S04]  /*31460*/  @P0 LOP3.LUT R7, R7, R6, RZ, 0x3c, !PT ;  /* 0x0000000607070212 */ /* 0x001fc800078e3cff */
[----:B-1----:R-:W-:-:S04]  /*31470*/  @P0 LOP3.LUT R6, R7, R6, RZ, 0x3c, !PT ;  /* 0x0000000607060212 */ /* 0x002fc800078e3cff */
[----:B------:R-:W-:-:S05]  /*31480*/  @P0 LOP3.LUT R7, R7, R6, RZ, 0x3c, !PT ;  /* 0x0000000607070212 */ /* 0x000fca00078e3cff */
[----:B------:R0:W2:Y:S01]  /*31490*/  @P0 LDG.E.U8 R76, desc[UR20][R6.64] ;  /* 0x00000014064c0981 */ /* 0x0000a2000c1e1100 */
[----:B------:R-:W-:Y:S01]  /*314a0*/  ISETP.GE.AND P3, PT, R3, RZ, PT ;  /* 0x000000ff0300720c */ /* 0x000fe20003f66270 */
[----:B------:R-:W-:Y:S01]  /*314b0*/  IMAD.MOV.U32 R3, RZ, RZ, R0 ;  /* 0x000000ffff037224 */ /* 0x000fe200078e0000 */
[----:B------:R-:W-:Y:S02]  /*314c0*/  LEA.HI.X.SX32 R0, R5, R12, 0x1, P4 ;  /* 0x0000000c05007211 */ /* 0x000fe400020f0eff */
[----:B------:R-:W-:Y:S01]  /*314d0*/  PRMT R70, RZ, 0x7610, R70 ;  /* 0x00007610ff467816 */ /* 0x000fe20000000046 */
[----:B------:R-:W3:Y:S01]  /*314e0*/  LDL R5, [R1+0x2460] ;  /* 0x0024600001057983 */ /* 0x000ee20000100800 */
[----:B0-----:R-:W-:Y:S02]  /*314f0*/  @P0 IMAD.MOV.U32 R6, RZ, RZ, R93 ;  /* 0x000000ffff060224 */ /* 0x001fe400078e005d */
[----:B------:R-:W-:-:S05]  /*31500*/  @P0 IMAD.MOV.U32 R7, RZ, RZ, R0 ;  /* 0x000000ffff070224 */ /* 0x000fca00078e0000 */
[----:B------:R-:W3:Y:S01]  /*31510*/  @P0 LDG.E.U8 R70, desc[UR20][R6.64] ;  /* 0x0000001406460981 */ /* 0x000ee2000c1e1100 */
[----:B------:R-:W-:Y:S01]  /*31520*/  ISETP.GT.U32.AND P5, PT, R15, R73, PT ;  /* 0x000000490f00720c */ /* 0x000fe20003fa4070 */
[----:B------:R-:W-:Y:S02]  /*31530*/  @!P3 IMAD.MOV R3, RZ, RZ, -R3 ;  /* 0x000000ffff03b224 */ /* 0x000fe400078e0a03 */
[----:B--2---:R0:W-:Y:S04]  /*31540*/  STL [R1+0x258], R76 ;  /* 0x0002584c01007387 */ /* 0x0041e80000100800 */
[----:B0-----:R-:W2:Y:S04]  /*31550*/  LDL.LU R76, [R1+0x26a4] ;  /* 0x0026a400014c7983 */ /* 0x001ea80000300800 */
[----:B------:R0:W-:Y:S04]  /*31560*/  STL [R1+0x7bc], R0 ;  /* 0x0007bc0001007387 */ /* 0x0001e80000100800 */
[----:B0-----:R-:W2:Y:S01]  /*31570*/  LDL.LU R0, [R1+0x26a0] ;  /* 0x0026a00001007983 */ /* 0x001ea20000300800 */
[----:B------:R-:W-:Y:S01]  /*31580*/  @!P5 IMAD.IADD R73, R73, 0x1, -R15 ;  /* 0x000000014949d824 */ /* 0x000fe200078e0a0f */
[----:B------:R-:W-:-:S02]  /*31590*/  SEL R3, R14, R3, !P1 ;  /* 0x000000030e037207 */ /* 0x000fc40004800000 */
[----:B---3--:R-:W-:Y:S01]  /*315a0*/  ISETP.GE.AND P4, PT, R5, RZ, PT ;  /* 0x000000ff0500720c */ /* 0x008fe20003f86270 */
[----:B------:R-:W3:Y:S01]  /*315b0*/  LDL.LU R93, [R1+0x528] ;  /* 0x00052800015d7983 */ /* 0x000ee20000300800 */
[----:B------:R-:W-:Y:S01]  /*315c0*/  ISETP.GT.U32.AND P5, PT, R15, R73, PT ;  /* 0x000000490f00720c */ /* 0x000fe20003fa4070 */
[----:B------:R-:W-:Y:S02]  /*315d0*/  IMAD R5, R3, UR6, RZ ;  /* 0x0000000603057c24 */ /* 0x000fe4000f8e02ff */
[----:B------:R0:W-:Y:S10]  /*315e0*/  STL [R1+0x254], R70 ;  /* 0x0002544601007387 */ /* 0x0001f40000100800 */
[----:B------:R-:W-:Y:S01]  /*315f0*/  @!P5 IMAD.IADD R73, R73, 0x1, -R15 ;  /* 0x000000014949d824 */ /* 0x000fe200078e0a0f */
[----:B0-----:R-:W-:-:S04]  /*31600*/  IADD3 R70, P5, PT, R5, R13, RZ ;  /* 0x0000000d05467210 */ /* 0x001fc80007fbe0ff */
[----:B------:R-:W-:Y:S01]  /*31610*/  LEA.HI.X.SX32 R5, R5, R12, 0x1, P5 ;  /* 0x0000000c05057211 */ /* 0x000fe200028f0eff */
[----:B------:R-:W-:-:S04]  /*31620*/  @P0 IMAD.MOV.U32 R6, RZ, RZ, R70 ;  /* 0x000000ffff060224 */ /* 0x000fc800078e0046 */
[----:B------:R-:W-:Y:S02]  /*31630*/  @P0 IMAD.MOV.U32 R7, RZ, RZ, R5 ;  /* 0x000000ffff070224 */ /* 0x000fe400078e0005 */
[----:B------:R-:W-:Y:S02]  /*31640*/  IMAD.MOV.U32 R3, RZ, RZ, R2 ;  /* 0x000000ffff037224 */ /* 0x000fe400078e0002 */
[----:B------:R-:W3:Y:S01]  /*31650*/  LDL.LU R2, [R1+0x269c] ;  /* 0x00269c0001027983 */ /* 0x000ee20000300800 */
[----:B--2---:R-:W-:-:S06]  /*31660*/  PRMT R0, RZ, 0x7610, R0 ;  /* 0x00007610ff007816 */ /* 0x004fcc0000000000 */
[----:B------:R0:W2:Y:S01]  /*31670*/  @P0 LDG.E.U8 R0, desc[UR20][R6.64] ;  /* 0x0000001406000981 */ /* 0x0000a2000c1e1100 */
[C---:B------:R-:W-:Y:S02]  /*31680*/  ISETP.GT.U32.AND P6, PT, R15.reuse, R69, PT ;  /* 0x000000450f00720c */ /* 0x040fe40003fc4070 */
[----:B------:R-:W-:Y:S02]  /*31690*/  ISETP.GT.U32.AND P3, PT, R15, R16, PT ;  /* 0x000000100f00720c */ /* 0x000fe40003f64070 */
[----:B------:R-:W-:-:S09]  /*316a0*/  SEL R4, R14, R4, !P1 ;  /* 0x000000040e047207 */ /* 0x000fd20004800000 */
[----:B------:R-:W-:-:S05]  /*316b0*/  @!P6 IMAD.IADD R69, R69, 0x1, -R15 ;  /* 0x000000014545e824 */ /* 0x000fca00078e0a0f */
[----:B------:R-:W-:Y:S01]  /*316c0*/  ISETP.GT.U32.AND P5, PT, R15, R69, PT ;  /* 0x000000450f00720c */ /* 0x000fe20003fa4070 */
[----:B0-----:R-:W-:Y:S02]  /*316d0*/  IMAD R6, R4, UR6, RZ ;  /* 0x0000000604067c24 */ /* 0x001fe4000f8e02ff */
[----:B------:R-:W-:Y:S01]  /*316e0*/  @!P3 IMAD.IADD R16, R16, 0x1, -R15 ;  /* 0x000000011010b824 */ /* 0x000fe200078e0a0f */
[----:B------:R-:W-:Y:S01]  /*316f0*/  STL [R1+0x7c8], R70 ;  /* 0x0007c84601007387 */ /* 0x000fe20000100800 */
[----:B------:R-:W-:-:S03]  /*31700*/  @!P4 IMAD.MOV R3, RZ, RZ, -R3 ;  /* 0x000000ffff03c224 */ /* 0x000fc600078e0a03 */
[----:B------:R-:W-:Y:S01]  /*31710*/  STL [R1+0x7c4], R5 ;  /* 0x0007c40501007387 */ /* 0x000fe20000100800 */
[----:B------:R-:W-:-:S04]  /*31720*/  ISETP.GE.AND P4, PT, R77, RZ, PT ;  /* 0x000000ff4d00720c */ /* 0x000fc80003f86270 */
[----:B------:R-:W-:Y:S01]  /*31730*/  @!P5 IMAD.IADD R69, R69, 0x1, -R15 ;  /* 0x000000014545d824 */ /* 0x000fe200078e0a0f */
[----:B------:R-:W-:Y:S01]  /*31740*/  IADD3 R7, P5, PT, R6, R13, RZ ;  /* 0x0000000d06077210 */ /* 0x000fe20007fbe0ff */
[----:B------:R-:W-:-:S03]  /*31750*/  IMAD.MOV.U32 R4, RZ, RZ, R16 ;  /* 0x000000ffff047224 */ /* 0x000fc600078e0010 */
[----:B------:R-:W-:Y:S02]  /*31760*/  LEA.HI.X.SX32 R77, R6, R12, 0x1, P5 ;  /* 0x0000000c064d7211 */ /* 0x000fe400028f0eff */
[----:B---3--:R-:W-:Y:S01]  /*31770*/  PRMT R2, RZ, 0x7610, R2 ;  /* 0x00007610ff027816 */ /* 0x008fe20000000002 */
[----:B------:R-:W-:Y:S01]  /*31780*/  @P0 IMAD.MOV.U32 R6, RZ, RZ, R7 ;  /* 0x000000ffff060224 */ /* 0x000fe200078e0007 */
[----:B--2---:R0:W-:Y:S04]  /*31790*/  STL [R1+0x250], R0 ;  /* 0x0002500001007387 */ /* 0x0041e80000100800 */
[----:B0-----:R-:W2:Y:S04]  /*317a0*/  LDL R0, [R1+0x2454] ;  /* 0x0024540001007983 */ /* 0x001ea80000100800 */
[----:B------:R-:W3:Y:S04]  /*317b0*/  LDL.LU R70, [R1+0x548] ;  /* 0x0005480001467983 */ /* 0x000ee80000300800 */
[----:B------:R-:W2:Y:S04]  /*317c0*/  LDL.LU R16, [R1+0x4cc] ;  /* 0x0004cc0001107983 */ /* 0x000ea80000300800 */
[----:B------:R0:W-:Y:S02]  /*317d0*/  STL [R1+0x7d0], R7 ;  /* 0x0007d00701007387 */ /* 0x0001e40000100800 */
[----:B0-----:R-:W-:-:S05]  /*317e0*/  @P0 IMAD.MOV.U32 R7, RZ, RZ, R77 ;  /* 0x000000ffff070224 */ /* 0x001fca00078e004d */
[----:B------:R-:W2:Y:S01]  /*317f0*/  @P0 LDG.E.U8 R2, desc[UR20][R6.64] ;  /* 0x0000001406020981 */ /* 0x000ea2000c1e1100 */
[C---:B------:R-:W-:Y:S02]  /*31800*/  ISETP.GT.U32.AND P3, PT, R15.reuse, R71, PT ;  /* 0x000000470f00720c */ /* 0x040fe40003f64070 */
[----:B----4-:R-:W-:Y:S02]  /*31810*/  ISETP.GT.U32.AND P6, PT, R15, R75, PT ;  /* 0x0000004b0f00720c */ /* 0x010fe40003fc4070 */
[----:B------:R-:W-:-:S05]  /*31820*/  SEL R3, R14, R3, !P1 ;  /* 0x000000030e037207 */ /* 0x000fca0004800000 */
[----:B------:R-:W-:-:S04]  /*31830*/  IMAD R5, R3, UR6, RZ ;  /* 0x0000000603057c24 */ /* 0x000fc8000f8e02ff */
[--C-:B------:R-:W-:Y:S01]  /*31840*/  @!P3 IMAD.IADD R71, R71, 0x1, -R15.reuse ;  /* 0x000000014747b824 */ /* 0x100fe200078e0a0f */
[----:B------:R-:W-:Y:S01]  /*31850*/  ISETP.GE.AND P3, PT, R78, RZ, PT ;  /* 0x000000ff4e00720c */ /* 0x000fe20003f66270 */
[----:B------:R-:W-:Y:S01]  /*31860*/  @!P6 IMAD.IADD R75, R75, 0x1, -R15 ;  /* 0x000000014b4be824 */ /* 0x000fe200078e0a0f */
[----:B------:R-:W-:Y:S01]  /*31870*/  IADD3 R78, P6, PT, R5, R13, RZ ;  /* 0x0000000d054e7210 */ /* 0x000fe20007fde0ff */
[----:B------:R-:W-:-:S04]  /*31880*/  IMAD.MOV.U32 R3, RZ, RZ, R73 ;  /* 0x000000ffff037224 */ /* 0x000fc800078e0049 */
[----:B------:R-:W-:Y:S04]  /*31890*/  STL [R1+0x7d8], R78 ;  /* 0x0007d84e01007387 */ /* 0x000fe80000100800 */
[----:B------:R0:W-:Y:S04]  /*318a0*/  STL [R1+0x7cc], R77 ;  /* 0x0007cc4d01007387 */ /* 0x0001e80000100800 */
[----:B------:R-:W4:Y:S04]  /*318b0*/  LDL.LU R73, [R1+0x2698] ;  /* 0x0026980001497983 */ /* 0x000f280000300800 */
[----:B0-----:R-:W3:Y:S04]  /*318c0*/  LDL.LU R77, [R1+0x4c4] ;  /* 0x0004c400014d7983 */ /* 0x001ee80000300800 */
[----:B--2---:R0:W-:Y:S04]  /*318d0*/  STL [R1+0x24c], R2 ;  /* 0x00024c0201007387 */ /* 0x0041e80000100800 */
[----:B0-----:R-:W2:Y:S04]  /*318e0*/  LDL.LU R2, [R1+0x2694] ;  /* 0x0026940001027983 */ /* 0x001ea80000300800 */
[----:B------:R-:W2:Y:S01]  /*318f0*/  LDL R7, [R1+0x2458] ;  /* 0x0024580001077983 */ /* 0x000ea20000100800 */
[----:B------:R-:W-:-:S02]  /*31900*/  LEA.HI.X.SX32 R5, R5, R12, 0x1, P6 ;  /* 0x0000000c05057211 */ /* 0x000fc400030f0eff */
[----:B------:R-:W-:Y:S01]  /*31910*/  PRMT R76, RZ, 0x7610, R76 ;  /* 0x00007610ff4c7816 */ /* 0x000fe2000000004c */
[----:B------:R-:W-:Y:S02]  /*31920*/  @P0 IMAD.MOV.U32 R6, RZ, RZ, R78 ;  /* 0x000000ffff060224 */ /* 0x000fe400078e004e */
[----:B------:R-:W-:Y:S02]  /*31930*/  @!P4 IMAD.MOV R4, RZ, RZ, -R4 ;  /* 0x000000ffff04c224 */ /* 0x000fe400078e0a04 */
[----:B------:R-:W-:Y:S01]  /*31940*/  @!P3 IMAD.MOV R3, RZ, RZ, -R3 ;  /* 0x000000ffff03b224 */ /* 0x000fe200078e0a03 */
[----:B------:R0:W-:Y:S01]  /*31950*/  STL [R1+0x7d4], R5 ;  /* 0x0007d40501007387 */ /* 0x0001e20000100800 */
[C---:B------:R-:W-:Y:S02]  /*31960*/  ISETP.GT.U32.AND P4, PT, R15.reuse, R71, PT ;  /* 0x000000470f00720c */ /* 0x040fe40003f84070 */
[----:B------:R-:W-:Y:S01]  /*31970*/  ISETP.GT.U32.AND P3, PT, R15, R75, PT ;  /* 0x0000004b0f00720c */ /* 0x000fe20003f64070 */
[----:B------:R-:W3:Y:S01]  /*31980*/  LDL.LU R78, [R1+0x2690] ;  /* 0x00269000014e7983 */ /* 0x000ee20000300800 */
[----:B--2---:R-:W-:Y:S01]  /*31990*/  ISETP.GE.AND P6, PT, R7, RZ, PT ;  /* 0x000000ff0700720c */ /* 0x004fe20003fc6270 */
[----:B------:R-:W-:-:S05]  /*319a0*/  @P0 IMAD.MOV.U32 R7, RZ, RZ, R5 ;  /* 0x000000ffff070224 */ /* 0x000fca00078e0005 */
[----:B------:R1:W2:Y:S01]  /*319b0*/  @P0 LDG.E.U8 R76, desc[UR20][R6.64] ;  /* 0x00000014064c0981 */ /* 0x0002a2000c1e1100 */
[C---:B0-----:R-:W-:Y:S01]  /*319c0*/  SEL R5, R14.reuse, R4, !P1 ;  /* 0x000000040e057207 */ /* 0x041fe20004800000 */
[----:B------:R-:W-:Y:S01]  /*319d0*/  IMAD.MOV.U32 R4, RZ, RZ, R69 ;  /* 0x000000ffff047224 */ /* 0x000fe200078e0045 */
[----:B------:R-:W-:-:S03]  /*319e0*/  SEL R3, R14, R3, !P1 ;  /* 0x000000030e037207 */ /* 0x000fc60004800000 */
[----:B-1----:R-:W-:Y:S02]  /*319f0*/  IMAD R6, R5, UR6, RZ ;  /* 0x0000000605067c24 */ /* 0x002fe4000f8e02ff */
[----:B------:R-:W-:Y:S02]  /*31a00*/  @!P6 IMAD.MOV R4, RZ, RZ, -R4 ;  /* 0x000000ffff04e224 */ /* 0x000fe400078e0a04 */
[----:B------:R-:W-:Y:S01]  /*31a10*/  IMAD R5, R3, UR6, RZ ;  /* 0x0000000603057c24 */ /* 0x000fe2000f8e02ff */
[----:B------:R-:W-:Y:S01]  /*31a20*/  IADD3 R7, P6, PT, R6, R13, RZ ;  /* 0x0000000d06077210 */ /* 0x000fe20007fde0ff */
[--C-:B------:R-:W-:Y:S02]  /*31a30*/  @!P4 IMAD.IADD R71, R71, 0x1, -R15.reuse ;  /* 0x000000014747c824 */ /* 0x100fe400078e0a0f */
[----:B------:R-:W-:Y:S01]  /*31a40*/  @!P3 IMAD.IADD R75, R75, 0x1, -R15 ;  /* 0x000000014b4bb824 */ /* 0x000fe200078e0a0f */
[----:B------:R-:W-:Y:S02]  /*31a50*/  ISETP.GE.AND P4, PT, R0, RZ, PT ;  /* 0x000000ff0000720c */ /* 0x000fe40003f86270 */
[----:B------:R-:W-:-:S02]  /*31a60*/  LEA.HI.X.SX32 R6, R6, R12, 0x1, P6 ;  /* 0x0000000c06067211 */ /* 0x000fc400030f0eff */
[----:B------:R-:W-:Y:S02]  /*31a70*/  IADD3 R69, P3, PT, R5, R13, RZ ;  /* 0x0000000d05457210 */ /* 0x000fe40007f7e0ff */
[----:B------:R-:W-:Y:S01]  /*31a80*/  PRMT R2, RZ, 0x7610, R2 ;  /* 0x00007610ff027816 */ /* 0x000fe20000000002 */
[----:B--2---:R0:W-:Y:S04]  /*31a90*/  STL [R1+0x248], R76 ;  /* 0x0002484c01007387 */ /* 0x0041e80000100800 */
[----:B------:R-:W2:Y:S04]  /*31aa0*/  LDL R0, [R1+0x2448] ;  /* 0x0024480001007983 */ /* 0x000ea80000100800 */
[----:B0-----:R-:W2:Y:S04]  /*31ab0*/  LDL R76, [R1+0x2444] ;  /* 0x00244400014c7983 */ /* 0x001ea80000100800 */
[----:B------:R0:W-:Y:S04]  /*31ac0*/  STL [R1+0x7e0], R7 ;  /* 0x0007e00701007387 */ /* 0x0001e80000100800 */
[----:B------:R-:W-:Y:S04]  /*31ad0*/  STL [R1+0x7e8], R69 ;  /* 0x0007e84501007387 */ /* 0x000fe80000100800 */
[----:B------:R1:W-:Y:S01]  /*31ae0*/  STL [R1+0x7dc], R6 ;  /* 0x0007dc0601007387 */ /* 0x0003e20000100800 */
[----:B0-----:R-:W-:-:S04]  /*31af0*/  @P0 LOP3.LUT R7, R7, R6, RZ, 0x3c, !PT ;  /* 0x0000000607070212 */ /* 0x001fc800078e3cff */
[----:B-1----:R-:W-:-:S04]  /*31b00*/  @P0 LOP3.LUT R6, R7, R6, RZ, 0x3c, !PT ;  /* 0x0000000607060212 */ /* 0x002fc800078e3cff */
[----:B------:R-:W-:-:S05]  /*31b10*/  @P0 LOP3.LUT R7, R7, R6, RZ, 0x3c, !PT ;  /* 0x0000000607070212 */ /* 0x000fca00078e3cff */
[----:B------:R0:W2:Y:S01]  /*31b20*/  @P0 LDG.E.U8 R2, desc[UR20][R6.64] ;  /* 0x0000001406020981 */ /* 0x0000a2000c1e1100 */
[----:B------:R-:W-:Y:S02]  /*31b30*/  LEA.HI.X.SX32 R5, R5, R12, 0x1, P3 ;  /* 0x0000000c05057211 */ /* 0x000fe400018f0eff */
[----:B----4-:R-:W-:Y:S01]  /*31b40*/  PRMT R73, RZ, 0x7610, R73 ;  /* 0x00007610ff497816 */ /* 0x010fe20000000049 */
[----:B0-----:R-:W-:Y:S02]  /*31b50*/  @P0 IMAD.MOV.U32 R6, RZ, RZ, R69 ;  /* 0x000000ffff060224 */ /* 0x001fe400078e0045 */
[----:B------:R-:W-:-:S05]  /*31b60*/  @P0 IMAD.MOV.U32 R7, RZ, RZ, R5 ;  /* 0x000000ffff070224 */ /* 0x000fca00078e0005 */
[----:B------:R0:W4:Y:S01]  /*31b70*/  @P0 LDG.E.U8 R73, desc[UR20][R6.64] ;  /* 0x0000001406490981 */ /* 0x000122000c1e1100 */
[----:B------:R-:W-:-:S03]  /*31b80*/  IMAD.MOV.U32 R3, RZ, RZ, R71 ;  /* 0x000000ffff037224 */ /* 0x000fc600078e0047 */
[----:B------:R-:W4:Y:S04]  /*31b90*/  LDL.LU R71, [R1+0x4c0] ;  /* 0x0004c00001477983 */ /* 0x000f280000300800 */
[----:B------:R-:W-:Y:S01]  /*31ba0*/  STL [R1+0x7e4], R5 ;  /* 0x0007e40501007387 */ /* 0x000fe20000100800 */
[C---:B------:R-:W-:Y:S02]  /*31bb0*/  ISETP.GT.U32.AND P5, PT, R15.reuse, R93, PT ;  /* 0x0000005d0f00720c */ /* 0x040fe40003fa4070 */
[C---:B------:R-:W-:Y:S01]  /*31bc0*/  ISETP.GT.U32.AND P3, PT, R15.reuse, R16, PT ;  /* 0x000000100f00720c */ /* 0x040fe20003f64070 */
[----:B------:R-:W-:Y:S01]  /*31bd0*/  @!P4 IMAD.MOV R3, RZ, RZ, -R3 ;  /* 0x000000ffff03c224 */ /* 0x000fe200078e0a03 */
[----:B---3--:R-:W-:Y:S02]  /*31be0*/  ISETP.GT.U32.AND P4, PT, R15, R70, PT ;  /* 0x000000460f00720c */ /* 0x008fe40003f84070 */
[----:B------:R-:W-:-:S07]  /*31bf0*/  SEL R4, R14, R4, !P1 ;  /* 0x000000040e047207 */ /* 0x000fce0004800000 */
[----:B------:R-:W-:Y:S01]  /*31c00*/  @!P5 IMAD.IADD R93, R93, 0x1, -R15 ;  /* 0x000000015d5dd824 */ /* 0x000fe200078e0a0f */
[----:B------:R-:W-:-:S04]  /*31c10*/  ISETP.GT.U32.AND P6, PT, R15, R77, PT ;  /* 0x0000004d0f00720c */ /* 0x000fc80003fc4070 */
[----:B------:R-:W-:Y:S01]  /*31c20*/  ISETP.GT.U32.AND P5, PT, R15, R93, PT ;  /* 0x0000005d0f00720c */ /* 0x000fe20003fa4070 */
[----:B--2---:R1:W-:Y:S04]  /*31c30*/  STL [R1+0x204], R2 ;  /* 0x0002040201007387 */ /* 0x0043e80000100800 */
[----:B-1----:R-:W2:Y:S01]  /*31c40*/  LDL.LU R2, [R1+0x268c] ;  /* 0x00268c0001027983 */ /* 0x002ea20000300800 */
[----:B------:R-:W-:Y:S01]  /*31c50*/  SEL R3, R14, R3, !P1 ;  /* 0x000000030e037207 */ /* 0x000fe20004800000 */
[----:B0-----:R-:W-:Y:S02]  /*31c60*/  IMAD R6, R4, UR6, RZ ;  /* 0x0000000604067c24 */ /* 0x001fe4000f8e02ff */
[----:B------:R-:W-:-:S04]  /*31c70*/  @!P3 IMAD.IADD R16, R16, 0x1, -R15 ;  /* 0x000000011010b824 */ /* 0x000fc800078e0a0f */
[--C-:B------:R-:W-:Y:S01]  /*31c80*/  @!P5 IMAD.IADD R93, R93, 0x1, -R15.reuse ;  /* 0x000000015d5dd824 */ /* 0x100fe200078e0a0f */
[----:B------:R-:W3:Y:S01]  /*31c90*/  LDL.LU R69, [R1+0x2688] ;  /* 0x0026880001457983 */ /* 0x000ee20000300800 */
[----:B------:R-:W-:Y:S01]  /*31ca0*/  IMAD R5, R3, UR6, RZ ;  /* 0x0000000603057c24 */ /* 0x000fe2000f8e02ff */
[-C--:B------:R-:W-:Y:S02]  /*31cb0*/  IADD3 R7, P3, PT, R6, R13.reuse, RZ ;  /* 0x0000000d06077210 */ /* 0x080fe40007f7e0ff */
[----:B----4-:R0:W-:Y:S01]  /*31cc0*/  STL [R1+0x240], R73 ;  /* 0x0002404901007387 */ /* 0x0101e20000100800 */
[----:B------:R-:W-:Y:S01]  /*31cd0*/  ISETP.GE.AND P5, PT, R76, RZ, PT ;  /* 0x000000ff4c00720c */ /* 0x000fe20003fa6270 */
[--C-:B------:R-:W-:Y:S01]  /*31ce0*/  @!P4 IMAD.IADD R70, R70, 0x1, -R15.reuse ;  /* 0x000000014646c824 */ /* 0x100fe200078e0a0f */
[----:B------:R-:W-:Y:S01]  /*31cf0*/  ISETP.GE.AND P4, PT, R0, RZ, PT ;  /* 0x000000ff0000720c */ /* 0x000fe20003f86270 */
[----:B------:R-:W-:Y:S02]  /*31d00*/  @!P6 IMAD.IADD R77, R77, 0x1, -R15 ;  /* 0x000000014d4de824 */ /* 0x000fe400078e0a0f */
[----:B------:R-:W-:Y:S01]  /*31d10*/  IMAD.MOV.U32 R4, RZ, RZ, R75 ;  /* 0x000000ffff047224 */ /* 0x000fe200078e004b */
[----:B------:R-:W-:Y:S01]  /*31d20*/  LEA.HI.X.SX32 R6, R6, R12, 0x1, P3 ;  /* 0x0000000c06067211 */ /* 0x000fe200018f0eff */
[----:B------:R-:W-:Y:S01]  /*31d30*/  IMAD.MOV.U32 R3, RZ, RZ, R93 ;  /* 0x000000ffff037224 */ /* 0x000fe200078e005d */
[----:B------:R-:W-:Y:S01]  /*31d40*/  IADD3 R75, P6, PT, R5, R13, RZ ;  /* 0x0000000d054b7210 */ /* 0x000fe20007fde0ff */
[----:B0-----:R-:W4:Y:S04]  /*31d50*/  LDL.LU R73, [R1+0x2684] ;  /* 0x0026840001497983 */ /* 0x001f280000300800 */
[----:B------:R-:W3:Y:S04]  /*31d60*/  LDL R76, [R1+0x244c] ;  /* 0x00244c00014c7983 */ /* 0x000ee80000100800 */
[----:B------:R-:W4:Y:S04]  /*31d70*/  LDL.LU R0, [R1+0x4b4] ;  /* 0x0004b40001007983 */ /* 0x000f280000300800 */
[----:B------:R-:W4:Y:S04]  /*31d80*/  LDL R93, [R1+0x2440] ;  /* 0x00244000015d7983 */ /* 0x000f280000100800 */
[----:B------:R0:W-:Y:S04]  /*31d90*/  STL [R1+0x7f0], R7 ;  /* 0x0007f00701007387 */ /* 0x0001e80000100800 */
[----:B------:R-:W-:Y:S04]  /*31da0*/  STL [R1+0x7f8], R75 ;  /* 0x0007f84b01007387 */ /* 0x000fe80000100800 */
[----:B------:R1:W-:Y:S01]  /*31db0*/  STL [R1+0x7ec], R6 ;  /* 0x0007ec0601007387 */ /* 0x0003e20000100800 */
[----:B------:R-:W-:-:S02]  /*31dc0*/  PRMT R78, RZ, 0x7610, R78 ;  /* 0x00007610ff4e7816 */ /* 0x000fc4000000004e */
[----:B0-----:R-:W-:-:S04]  /*31dd0*/  @P0 LOP3.LUT R7, R7, R6, RZ, 0x3c, !PT ;  /* 0x0000000607070212 */ /* 0x001fc800078e3cff */
[----:B-1----:R-:W-:-:S04]  /*31de0*/  @P0 LOP3.LUT R6, R7, R6, RZ, 0x3c, !PT ;  /* 0x0000000607060212 */ /* 0x002fc800078e3cff */
[----:B------:R-:W-:Y:S01]  /*31df0*/  @P0 LOP3.LUT R7, R7, R6, RZ, 0x3c, !PT ;  /* 0x0000000607070212 */ /* 0x000fe200078e3cff */
[----:B------:R-:W-:-:S04]  /*31e00*/  @!P5 IMAD.MOV R4, RZ, RZ, -R4 ;  /* 0x000000ffff04d224 */ /* 0x000fc800078e0a04 */
[----:B------:R0:W4:Y:S01]  /*31e10*/  @P0 LDG.E.U8 R78, desc[UR20][R6.64] ;  /* 0x00000014064e0981 */ /* 0x000122000c1e1100 */
[----:B------:R-:W-:Y:S02]  /*31e20*/  LEA.HI.X.SX32 R5, R5, R12, 0x1, P6 ;  /* 0x0000000c05057211 */ /* 0x000fe400030f0eff */
[----:B0-----:R-:W-:Y:S01]  /*31e30*/  SEL R6, R14, R4, !P1 ;  /* 0x000000040e067207 */ /* 0x001fe20004800000 */
[----:B------:R-:W-:Y:S01]  /*31e40*/  @P0 IMAD.MOV.U32 R4, RZ, RZ, R75 ;  /* 0x000000ffff040224 */ /* 0x000fe200078e004b */
[----:B--2---:R-:W-:-:S06]  /*31e50*/  PRMT R2, RZ, 0x7610, R2 ;  /* 0x00007610ff027816 */ /* 0x004fcc0000000002 */
[----:B------:R0:W2:Y:S01]  /*31e60*/  @P0 LDG.E.U8 R2, desc[UR20][R4.64] ;  /* 0x0000001404020981 */ /* 0x0000a2000c1e1100 */
[----:B------:R-:W-:Y:S01]  /*31e70*/  @!P4 IMAD.MOV R3, RZ, RZ, -R3 ;  /* 0x000000ffff03c224 */ /* 0x000fe200078e0a03 */
[C---:B------:R-:W-:Y:S02]  /*31e80*/  ISETP.GT.U32.AND P4, PT, R15.reuse, R77, PT ;  /* 0x0000004d0f00720c */ /* 0x040fe40003f84070 */
[----:B------:R-:W-:Y:S01]  /*31e90*/  ISETP.GT.U32.AND P5, PT, R15, R70, PT ;  /* 0x000000460f00720c */ /* 0x000fe20003fa4070 */
[----:B------:R-:W-:-:S10]  /*31ea0*/  IMAD R6, R6, UR6, RZ ;  /* 0x0000000606067c24 */ /* 0x000fd4000f8e02ff */
[--C-:B------:R-:W-:Y:S01]  /*31eb0*/  @!P4 IMAD.IADD R77, R77, 0x1, -R15.reuse ;  /* 0x000000014d4dc824 */ /* 0x100fe200078e0a0f */
[----:B0-----:R-:W-:Y:S01]  /*31ec0*/  IADD3 R4, P4, PT, R6, R13, RZ ;  /* 0x0000000d06047210 */ /* 0x001fe20007f9e0ff */
[----:B------:R-:W-:Y:S01]  /*31ed0*/  @!P5 IMAD.IADD R70, R70, 0x1, -R15 ;  /* 0x000000014646d824 */ /* 0x000fe200078e0a0f */
[----:B---3--:R-:W-:Y:S01]  /*31ee0*/  ISETP.GE.AND P5, PT, R76, RZ, PT ;  /* 0x000000ff4c00720c */ /* 0x008fe20003fa6270 */
[----:B----4-:R0:W-:Y:S04]  /*31ef0*/  STL [R1+0x23c], R78 ;  /* 0x00023c4e01007387 */ /* 0x0101e80000100800 */
[----:B0-----:R-:W3:Y:S04]  /*31f00*/  LDL.LU R78, [R1+0x2680] ;  /* 0x00268000014e7983 */ /* 0x001ee80000300800 */
[----:B------:R0:W-:Y:S02]  /*31f10*/  STL [R1+0x7f4], R5 ;  /* 0x0007f40501007387 */ /* 0x0001e40000100800 */
[----:B0-----:R-:W-:-:S02]  /*31f20*/  LEA.HI.X.SX32 R5, R6, R12, 0x1, P4 ;  /* 0x0000000c06057211 */ /* 0x001fc400020f0eff */
[----:B--2---:R0:W-:Y:S04]  /*31f30*/  STL [R1+0x238], R2 ;  /* 0x0002380201007387 */ /* 0x0041e80000100800 */
[----:B0-----:R-:W2:Y:S04]  /*31f40*/  LDL.LU R2, [R1+0x4b0] ;  /* 0x0004b00001027983 */ /* 0x001ea80000300800 */
[----:B------:R-:W4:Y:S04]  /*31f50*/  LDL R76, [R1+0x2438] ;  /* 0x00243800014c7983 */ /* 0x000f280000100800 */
[----:B------:R-:W2:Y:S04]  /*31f60*/  LDL.LU R75, [R1+0x49c] ;  /* 0x00049c00014b7983 */ /* 0x000ea80000300800 */
[----:B------:R-:W-:Y:S04]  /*31f70*/  STL [R1+0x800], R4 ;  /* 0x0008000401007387 */ /* 0x000fe80000100800 */
[----:B------:R-:W2:Y:S01]  /*31f80*/  LDL R6, [R1+0x243c] ;  /* 0x00243c0001067983 */ /* 0x000ea20000100800 */
[----:B------:R-:W-:-:S02]  /*31f90*/  ISETP.GT.U32.AND P6, PT, R15, R71, PT ;  /* 0x000000470f00720c */ /* 0x000fc40003fc4070 */
[----:B------:R-:W-:-:S05]  /*31fa0*/  SEL R3, R14, R3, !P1 ;  /* 0x000000030e037207 */ /* 0x000fca0004800000 */
[----:B------:R-:W-:-:S06]  /*31fb0*/  IMAD R3, R3, UR6, RZ ;  /* 0x0000000603037c24 */ /* 0x000fcc000f8e02ff */
[----:B------:R-:W-:Y:S01]  /*31fc0*/  @!P6 IMAD.IADD R71, R71, 0x1, -R15 ;  /* 0x000000014747e824 */ /* 0x000fe200078e0a0f */
[C---:B------:R-:W-:Y:S01]  /*31fd0*/  IADD3 R7, P6, PT, R3.reuse, R13, RZ ;  /* 0x0000000d03077210 */ /* 0x040fe20007fde0ff */
[----:B------:R-:W-:Y:S03]  /*31fe0*/  STL [R1+0x7fc], R5 ;  /* 0x0007fc0501007387 */ /* 0x000fe60000100800 */
[----:B------:R-:W-:Y:S02]  /*31ff0*/  LEA.HI.X.SX32 R3, R3, R12, 0x1, P6 ;  /* 0x0000000c03037211 */ /* 0x000fe400030f0eff */
[----:B---3--:R-:W-:-:S06]  /*32000*/  PRMT R78, RZ, 0x7610, R78 ;  /* 0x00007610ff4e7816 */ /* 0x008fcc000000004e */
[----:B------:R0:W3:Y:S01]  /*32010*/  @P0 LDG.E.U8 R78, desc[UR20][R4.64] ;  /* 0x00000014044e0981 */ /* 0x0000e2000c1e1100 */
[----:B------:R-:W-:-:S03]  /*32020*/  PRMT R73, RZ, 0x7610, R73 ;  /* 0x00007610ff497816 */ /* 0x000fc60000000049 */
[----:B------:R1:W-:Y:S01]  /*32030*/  STL [R1+0x808], R7 ;  /* 0x0008080701007387 */ /* 0x0003e20000100800 */
[----:B--2---:R-:W-:Y:S01]  /*32040*/  ISETP.GE.AND P6, PT, R6, RZ, PT ;  /* 0x000000ff0600720c */ /* 0x004fe20003fc6270 */
[----:B------:R-:W-:Y:S02]  /*32050*/  @P0 IMAD.MOV.U32 R6, RZ, RZ, R7 ;  /* 0x000000ffff060224 */ /* 0x000fe400078e0007 */
[----:B-1----:R-:W-:-:S05]  /*32060*/  @P0 IMAD.MOV.U32 R7, RZ, RZ, R3 ;  /* 0x000000ffff070224 */ /* 0x002fca00078e0003 */
[----:B------:R1:W2:Y:S01]  /*32070*/  @P0 LDG.E.U8 R73, desc[UR20][R6.64] ;  /* 0x0000001406490981 */ /* 0x0002a2000c1e1100 */
[----:B------:R-:W-:Y:S02]  /*32080*/  ISETP.GT.U32.AND P3, PT, R15, R16, PT ;  /* 0x000000100f00720c */ /* 0x000fe40003f64070 */
[----:B------:R-:W-:-:S11]  /*32090*/  ISETP.GE.AND P4, PT, R93, RZ, PT ;  /* 0x000000ff5d00720c */ /* 0x000fd60003f86270 */
[----:B------:R-:W-:Y:S01]  /*320a0*/  @!P3 IMAD.IADD R16, R16, 0x1, -R15 ;  /* 0x000000011010b824 */ /* 0x000fe200078e0a0f */
[----:B------:R-:W-:Y:S01]  /*320b0*/  ISETP.GT.U32.AND P3, PT, R15, R0, PT ;  /* 0x000000000f00720c */ /* 0x000fe20003f64070 */
[----:B0-----:R-:W-:-:S04]  /*320c0*/  IMAD.MOV.U32 R4, RZ, RZ, R70 ;  /* 0x000000ffff047224 */ /* 0x001fc800078e0046 */
[----:B------:R-:W-:Y:S01]  /*320d0*/  @!P5 IMAD.MOV R4, RZ, RZ, -R4 ;  /* 0x000000ffff04d224 */ /* 0x000fe200078e0a04 */
[----:B------:R-:W-:-:S07]  /*320e0*/  ISETP.GT.U32.AND P5, PT, R15, R71, PT ;  /* 0x000000470f00720c */ /* 0x000fce0003fa4070 */
[----:B------:R-:W-:Y:S01]  /*320f0*/  @!P3 IMAD.IADD R0, R0, 0x1, -R15 ;  /* 0x000000010000b824 */ /* 0x000fe200078e0a0f */
[----:B---3--:R0:W-:Y:S04]  /*32100*/  STL [R1+0x234], R78 ;  /* 0x0002344e01007387 */ /* 0x0081e80000100800 */
[----:B------:R-:W-:Y:S02]  /*32110*/  ISETP.GT.U32.AND P3, PT, R15, R0, PT ;  /* 0x000000000f00720c */ /* 0x000fe40003f64070 */
[----:B------:R-:W-:Y:S01]  /*32120*/  SEL R4, R14, R4, !P1 ;  /* 0x000000040e047207 */ /* 0x000fe20004800000 */
[----:B0-----:R-:W3:Y:S04]  /*32130*/  LDL.LU R78, [R1+0x4ac] ;  /* 0x0004ac00014e7983 */ /* 0x001ee80000300800 */
[----:B------:R0:W-:Y:S01]  /*32140*/  STL [R1+0x804], R3 ;  /* 0x0008040301007387 */ /* 0x0001e20000100800 */
[----:B-1----:R-:W-:-:S02]  /*32150*/  IMAD R6, R4, UR6, RZ ;  /* 0x0000000604067c24 */ /* 0x002fc4000f8e02ff */
[----:B------:R-:W-:-:S03]  /*32160*/  IMAD.MOV.U32 R5, RZ, RZ, R77 ;  /* 0x000000ffff057224 */ /* 0x000fc600078e004d */
[--C-:B------:R-:W-:Y:S02]  /*32170*/  @!P3 IMAD.IADD R0, R0, 0x1, -R15.reuse ;  /* 0x000000010000b824 */ /* 0x100fe400078e0a0f */
[----:B------:R-:W-:Y:S01]  /*32180*/  @!P5 IMAD.IADD R71, R71, 0x1, -R15 ;  /* 0x000000014747d824 */ /* 0x000fe200078e0a0f */
[----:B------:R-:W3:Y:S01]  /*32190*/  LDL.LU R93, [R1+0x4a4] ;  /* 0x0004a400015d7983 */ /* 0x000ee20000300800 */
[----:B0-----:R-:W-:Y:S01]  /*321a0*/  IMAD.MOV.U32 R3, RZ, RZ, R16 ;  /* 0x000000ffff037224 */ /* 0x001fe200078e0010 */
[----:B------:R-:W-:Y:S02]  /*321b0*/  IADD3 R7, P3, PT, R6, R13, RZ ;  /* 0x0000000d06077210 */ /* 0x000fe40007f7e0ff */
[----:B------:R-:W3:Y:S01]  /*321c0*/  LDL.LU R70, [R1+0x267c] ;  /* 0x00267c0001467983 */ /* 0x000ee20000300800 */
[----:B------:R-:W-:Y:S01]  /*321d0*/  @!P4 IMAD.MOV R3, RZ, RZ, -R3 ;  /* 0x000000ffff03c224 */ /* 0x000fe200078e0a03 */
[----:B------:R-:W-:-:S04]  /*321e0*/  ISETP.GT.U32.AND P4, PT, R15, R2, PT ;  /* 0x000000020f00720c */ /* 0x000fc80003f84070 */
[----:B------:R-:W-:Y:S01]  /*321f0*/  SEL R3, R14, R3, !P1 ;  /* 0x000000030e037207 */ /* 0x000fe20004800000 */
[----:B------:R-:W-:-:S04]  /*32200*/  @!P6 IMAD.MOV R5, RZ, RZ, -R5 ;  /* 0x000000ffff05e224 */ /* 0x000fc800078e0a05 */
[----:B------:R-:W-:Y:S02]  /*32210*/  IMAD R4, R3, UR6, RZ ;  /* 0x0000000603047c24 */ /* 0x000fe4000f8e02ff */
[----:B------:R-:W-:Y:S01]  /*32220*/  IMAD.MOV.U32 R3, RZ, RZ, R71 ;  /* 0x000000ffff037224 */ /* 0x000fe200078e0047 */
[----:B------:R-:W-:Y:S02]  /*32230*/  LEA.HI.X.SX32 R6, R6, R12, 0x1, P3 ;  /* 0x0000000c06067211 */ /* 0x000fe400018f0eff */
[----:B----4-:R-:W-:Y:S01]  /*32240*/  ISETP.GE.AND P6, PT, R76, RZ, PT ;  /* 0x000000ff4c00720c */ /* 0x010fe20003fc6270 */
[----:B------:R-:W-:Y:S01]  /*32250*/  @!P4 IMAD.IADD R2, R2, 0x1, -R15 ;  /* 0x000000010202c824 */ /* 0x000fe200078e0a0f */
[----:B------:R-:W-:Y:S02]  /*32260*/  IADD3 R71, P4, PT, R4, R13, RZ ;  /* 0x0000000d04477210 */ /* 0x000fe40007f9e0ff */
[----:B------:R-:W-:Y:S01]  /*32270*/  PRMT R19, RZ, 0x7610, R19 ;  /* 0x00007610ff137816 */ /* 0x000fe20000000013 */
[----:B--2---:R0:W-:Y:S04]  /*32280*/  STL [R1+0x230], R73 ;  /* 0x0002304901007387 */ /* 0x0041e80000100800 */
[----:B0-----:R-:W2:Y:S04]  /*32290*/  LDL.LU R73, [R1+0x2678] ;  /* 0x0026780001497983 */ /* 0x001ea80000300800 */
[----:B------:R-:W4:Y:S04]  /*322a0*/  LDL.LU R16, [R1+0x2674] ;  /* 0x0026740001107983 */ /* 0x000f280000300800 */
[----:B------:R-:W2:Y:S04]  /*322b0*/  LDL R77, [R1+0x2430] ;  /* 0x00243000014d7983 */ /* 0x000ea80000100800 */
[----:B------:R-:W2:Y:S04]  /*322c0*/  LDL R76, [R1+0x2434] ;  /* 0x00243400014c7983 */ /* 0x000ea80000100800 */
        /* <DEDUP_REMOVED lines=8> */
[----:B0-----:R-:W-:-:S03]  /*32350*/  SEL R6, R14, R5, !P1 ;  /* 0x000000050e067207 */ /* 0x001fc60004800000 */
[----:B------:R-:W-:Y:S01]  /*32360*/  @P0 IMAD.MOV.U32 R5, RZ, RZ, R4 ;  /* 0x000000ffff050224 */ /* 0x000fe200078e0004 */
[----:B----4-:R-:W-:Y:S01]  /*32370*/  PRMT R16, RZ, 0x7610, R16 ;  /* 0x00007610ff107816 */ /* 0x010fe20000000010 */
[----:B--2---:R0:W-:Y:S04]  /*32380*/  STL [R1+0x22c], R19 ;  /* 0x00022c1301007387 */ /* 0x0041e80000100800 */
[----:B0-----:R-:W2:Y:S04]  /*32390*/  LDL.LU R19, [R1+0x490] ;  /* 0x0004900001137983 */ /* 0x001ea80000300800 */
[----:B------:R0:W-:Y:S02]  /*323a0*/  STL [R1+0x814], R4 ;  /* 0x0008140401007387 */ /* 0x0001e40000100800 */
[----:B0-----:R-:W-:-:S02]  /*323b0*/  @P0 IMAD.MOV.U32 R4, RZ, RZ, R71 ;  /* 0x000000ffff040224 */ /* 0x001fc400078e0047 */
[----:B------:R-:W-:Y:S01]  /*323c0*/  @!P6 IMAD.MOV R3, RZ, RZ, -R3 ;  /* 0x000000ffff03e224 */ /* 0x000fe200078e0a03 */
[C---:B------:R-:W-:Y:S01]  /*323d0*/  ISETP.GT.U32.AND P5, PT, R15.reuse, R75, PT ;  /* 0x0000004b0f00720c */ /* 0x040fe20003fa4070 */
[----:B------:R-:W-:Y:S01]  /*323e0*/  IMAD R6, R6, UR6, RZ ;  /* 0x0000000606067c24 */ /* 0x000fe2000f8e02ff */
[----:B------:R-:W4:Y:S04]  /*323f0*/  LDL.LU R71, [R1+0x2670] ;  /* 0x0026700001477983 */ /* 0x000f280000300800 */
[----:B------:R-:W2:Y:S01]  /*32400*/  @P0 LDG.E.U8 R16, desc[UR20][R4.64] ;  /* 0x0000001404100981 */ /* 0x000ea2000c1e1100 */
[----:B---3--:R-:W-:-:S13]  /*32410*/  ISETP.GT.U32.AND P6, PT, R15, R78, PT ;  /* 0x0000004e0f00720c */ /* 0x008fda0003fc4070 */
[--C-:B------:R-:W-:Y:S01]  /*32420*/  @!P6 IMAD.IADD R78, R78, 0x1, -R15.reuse ;  /* 0x000000014e4ee824 */ /* 0x100fe200078e0a0f */
[C---:B------:R-:W-:Y:S01]  /*32430*/  IADD3 R7, P6, PT, R6.reuse, R13, RZ ;  /* 0x0000000d06077210 */ /* 0x040fe20007fde0ff */
[----:B------:R-:W-:Y:S01]  /*32440*/  @!P5 IMAD.IADD R75, R75, 0x1, -R15 ;  /* 0x000000014b4bd824 */ /* 0x000fe200078e0a0f */
[----:B------:R-:W-:Y:S02]  /*32450*/  ISETP.GE.AND P5, PT, R77, RZ, PT ;  /* 0x000000ff4d00720c */ /* 0x000fe40003fa6270 */
[----:B------:R-:W-:Y:S02]  /*32460*/  LEA.HI.X.SX32 R6, R6, R12, 0x1, P6 ;  /* 0x0000000c06067211 */ /* 0x000fe400030f0eff */
[----:B------:R-:W-:Y:S02]  /*32470*/  PRMT R20, RZ, 0x7610, R20 ;  /* 0x00007610ff147816 */ /* 0x000fe40000000014 */
[----:B------:R-:W-:Y:S01]  /*32480*/  ISETP.GT.U32.AND P3, PT, R15, R93, PT ;  /* 0x0000005d0f00720c */ /* 0x000fe20003f64070 */
[----:B--2---:R0:W-:Y:S04]  /*32490*/  STL [R1+0x228], R16 ;  /* 0x0002281001007387 */ /* 0x0041e80000100800 */
[----:B0-----:R-:W2:Y:S04]  /*324a0*/  LDL R16, [R1+0x2424] ;  /* 0x0024240001107983 */ /* 0x001ea80000100800 */
[----:B------:R-:W3:Y:S04]  /*324b0*/  LDL.LU R77, [R1+0x48c] ;  /* 0x00048c00014d7983 */ /* 0x000ee80000300800 */
[----:B------:R0:W-:Y:S04]  /*324c0*/  STL [R1+0x820], R7 ;  /* 0x0008200701007387 */ /* 0x0001e80000100800 */
[----:B------:R1:W-:Y:S01]  /*324d0*/  STL [R1+0x81c], R6 ;  /* 0x00081c0601007387 */ /* 0x0003e20000100800 */
[----:B0-----:R-:W-:-:S04]  /*324e0*/  @P0 LOP3.LUT R7, R7, R6, RZ, 0x3c, !PT ;  /* 0x0000000607070212 */ /* 0x001fc800078e3cff */
[----:B-1----:R-:W-:-:S04]  /*324f0*/  @P0 LOP3.LUT R6, R7, R6, RZ, 0x3c, !PT ;  /* 0x0000000607060212 */ /* 0x002fc800078e3cff */
[----:B------:R-:W-:-:S05]  /*32500*/  @P0 LOP3.LUT R7, R7, R6, RZ, 0x3c, !PT ;  /* 0x0000000607070212 */ /* 0x000fca00078e3cff */
[----:B------:R0:W2:Y:S01]  /*32510*/  @P0 LDG.E.U8 R20, desc[UR20][R6.64] ;  /* 0x0000001406140981 */ /* 0x0000a2000c1e1100 */
[----:B------:R-:W-:Y:S01]  /*32520*/  SEL R3, R14, R3, !P1 ;  /* 0x000000030e037207 */ /* 0x000fe20004800000 */
[----:B------:R-:W-:-:S04]  /*32530*/  @!P3 IMAD.IADD R93, R93, 0x1, -R15 ;  /* 0x000000015d5db824 */ /* 0x000fc800078e0a0f */
[----:B------:R-:W-:Y:S01]  /*32540*/  IMAD R3, R3, UR6, RZ ;  /* 0x0000000603037c24 */ /* 0x000fe2000f8e02ff */
[----:B------:R-:W-:-:S04]  /*32550*/  ISETP.GE.AND P3, PT, R76, RZ, PT ;  /* 0x000000ff4c00720c */ /* 0x000fc80003f66270 */
[----:B------:R-:W-:Y:S02]  /*32560*/  IADD3 R76, P6, PT, R3, R13, RZ ;  /* 0x0000000d034c7210 */ /* 0x000fe40007fde0ff */
[----:B------:R-:W-:Y:S02]  /*32570*/  PRMT R5, RZ, 0x7610, R5 ;  /* 0x00007610ff057816 */ /* 0x000fe40000000005 */
[----:B------:R-:W-:Y:S02]  /*32580*/  ISETP.GT.U32.AND P4, PT, R15, R2, PT ;  /* 0x000000020f00720c */ /* 0x000fe40003f84070 */
[----:B0-----:R-:W-:Y:S01]  /*32590*/  LEA.HI.X.SX32 R7, R3, R12, 0x1, P6 ;  /* 0x0000000c03077211 */ /* 0x001fe200030f0eff */
[----:B------:R-:W-:-:S05]  /*325a0*/  @P0 IMAD.MOV.U32 R6, RZ, RZ, R76 ;  /* 0x000000ffff060224 */ /* 0x000fca00078e004c */
[----:B------:R-:W3:Y:S01]  /*325b0*/  @P0 LDG.E.U8 R5, desc[UR20][R6.64] ;  /* 0x0000001406050981 */ /* 0x000ee2000c1e1100 */
[----:B------:R-:W-:-:S03]  /*325c0*/  IMAD.MOV.U32 R4, RZ, RZ, R0 ;  /* 0x000000ffff047224 */ /* 0x000fc600078e0000 */
[----:B------:R-:W3:Y:S01]  /*325d0*/  LDL.LU R0, [R1+0x478] ;  /* 0x0004780001007983 */ /* 0x000ee20000300800 */
[----:B------:R-:W-:-:S03]  /*325e0*/  @!P4 IMAD.IADD R2, R2, 0x1, -R15 ;  /* 0x000000010202c824 */ /* 0x000fc600078e0a0f */
[----:B------:R-:W-:Y:S01]  /*325f0*/  STL [R1+0x828], R76 ;  /* 0x0008284c01007387 */ /* 0x000fe20000100800 */
[----:B------:R-:W-:Y:S01]  /*32600*/  IMAD.MOV.U32 R3, RZ, RZ, R2 ;  /* 0x000000ffff037224 */ /* 0x000fe200078e0002 */
[----:B------:R-:W-:Y:S02]  /*32610*/  ISETP.GT.U32.AND P4, PT, R15, R75, PT ;  /* 0x0000004b0f00720c */ /* 0x000fe40003f84070 */
[----:B--2---:R0:W-:Y:S04]  /*32620*/  STL [R1+0x1e8], R20 ;  /* 0x0001e81401007387 */ /* 0x0041e80000100800 */
[----:B0-----:R-:W2:Y:S04]  /*32630*/  LDL R20, [R1+0x2428] ;  /* 0x0024280001147983 */ /* 0x001ea80000100800 */
[----:B------:R-:W-:Y:S04]  /*32640*/  STL [R1+0x824], R7 ;  /* 0x0008240701007387 */ /* 0x000fe80000100800 */
[----:B------:R-:W4:Y:S01]  /*32650*/  LDL.LU R2, [R1+0x266c] ;  /* 0x00266c0001027983 */ /* 0x000f220000300800 */
[----:B------:R-:W-:-:S02]  /*32660*/  @!P5 IMAD.MOV R4, RZ, RZ, -R4 ;  /* 0x000000ffff04d224 */ /* 0x000fc400078e0a04 */
[----:B------:R-:W-:Y:S02]  /*32670*/  @!P3 IMAD.MOV R3, RZ, RZ, -R3 ;  /* 0x000000ffff03b224 */ /* 0x000fe400078e0a03 */
[----:B------:R-:W-:Y:S01]  /*32680*/  @!P4 IMAD.IADD R75, R75, 0x1, -R15 ;  /* 0x000000014b4bc824 */ /* 0x000fe200078e0a0f */
[----:B------:R-:W4:Y:S01]  /*32690*/  LDL R76, [R1+0x242c] ;  /* 0x00242c00014c7983 */ /* 0x000f220000100800 */
[C---:B------:R-:W-:Y:S02]  /*326a0*/  ISETP.GT.U32.AND P5, PT, R15.reuse, R93, PT ;  /* 0x0000005d0f00720c */ /* 0x040fe40003fa4070 */
[----:B------:R-:W-:Y:S02]  /*326b0*/  ISETP.GT.U32.AND P3, PT, R15, R19, PT ;  /* 0x000000130f00720c */ /* 0x000fe40003f64070 */
[----:B------:R-:W-:Y:S02]  /*326c0*/  ISETP.GE.AND P4, PT, R16, RZ, PT ;  /* 0x000000ff1000720c */ /* 0x000fe40003f86270 */
[----:B------:R-:W4:Y:S04]  /*326d0*/  LDL.LU R16, [R1+0x474] ;  /* 0x0004740001107983 */ /* 0x000f280000300800 */
[----:B---3--:R0:W-:Y:S02]  /*326e0*/  STL [R1+0x220], R5 ;  /* 0x0002200501007387 */ /* 0x0081e40000100800 */
[----:B0-----:R-:W-:-:S02]  /*326f0*/  SEL R5, R14, R4, !P1 ;  /* 0x000000040e057207 */ /* 0x001fc40004800000 */
[----:B------:R-:W-:Y:S01]  /*32700*/  SEL R4, R14, R3, !P1 ;  /* 0x000000030e047207 */ /* 0x000fe20004800000 */
[----:B------:R-:W-:Y:S02]  /*32710*/  IMAD.MOV.U32 R3, RZ, RZ, R75 ;  /* 0x000000ffff037224 */ /* 0x000fe400078e004b */
[----:B------:R-:W-:Y:S02]  /*32720*/  IMAD R5, R5, UR6, RZ ;  /* 0x0000000605057c24 */ /* 0x000fe4000f8e02ff */
[----:B------:R-:W-:Y:S02]  /*32730*/  IMAD R4, R4, UR6, RZ ;  /* 0x0000000604047c24 */ /* 0x000fe4000f8e02ff */
[--C-:B------:R-:W-:Y:S02]  /*32740*/  @!P5 IMAD.IADD R93, R93, 0x1, -R15.reuse ;  /* 0x000000015d5dd824 */ /* 0x100fe400078e0a0f */
[----:B------:R-:W-:Y:S01]  /*32750*/  @!P3 IMAD.IADD R19, R19, 0x1, -R15 ;  /* 0x000000011313b824 */ /* 0x000fe200078e0a0f */
[----:B------:R-:W-:-:S02]  /*32760*/  IADD3 R75, P5, PT, R5, R13, RZ ;  /* 0x0000000d054b7210 */ /* 0x000fc40007fbe0ff */
[----:B------:R-:W-:Y:S01]  /*32770*/  IADD3 R7, P3, PT, R4, R13, RZ ;  /* 0x0000000d04077210 */ /* 0x000fe20007f7e0ff */
[----:B------:R-:W-:Y:S01]  /*32780*/  @!P4 IMAD.MOV R3, RZ, RZ, -R3 ;  /* 0x000000ffff03c224 */ /* 0x000fe200078e0a03 */
[-C--:B------:R-:W-:Y:S02]  /*32790*/  LEA.HI.X.SX32 R5, R5, R12.reuse, 0x1, P5 ;  /* 0x0000000c05057211 */ /* 0x080fe400028f0eff */
[----:B--2---:R-:W-:Y:S02]  /*327a0*/  ISETP.GE.AND P4, PT, R20, RZ, PT ;  /* 0x000000ff1400720c */ /* 0x004fe40003f86270 */
[----:B------:R-:W-:Y:S02]  /*327b0*/  LEA.HI.X.SX32 R20, R4, R12, 0x1, P3 ;  /* 0x0000000c04147211 */ /* 0x000fe400018f0eff */
[----:B----4-:R-:W-:Y:S01]  /*327c0*/  PRMT R2, RZ, 0x7610, R2 ;  /* 0x00007610ff027816 */ /* 0x010fe20000000002 */
[----:B------:R-:W-:-:S05]  /*327d0*/  @P0 IMAD.MOV.U32 R4, RZ, RZ, R75 ;  /* 0x000000ffff040224 */ /* 0x000fca00078e004b */
[----:B------:R0:W2:Y:S04]  /*327e0*/  @P0 LDG.E.U8 R2, desc[UR20][R4.64] ;  /* 0x0000001404020981 */ /* 0x0000a8000c1e1100 */
[----:B------:R1:W-:Y:S04]  /*327f0*/  STL [R1+0x830], R75 ;  /* 0x0008304b01007387 */ /* 0x0003e80000100800 */
[----:B------:R-:W-:Y:S01]  /*32800*/  STL [R1+0x838], R7 ;  /* 0x0008380701007387 */ /* 0x000fe20000100800 */
[----:B------:R-:W-:-:S03]  /*32810*/  PRMT R6, RZ, 0x7610, R6 ;  /* 0x00007610ff067816 */ /* 0x000fc60000000006 */
[----:B------:R3:W-:Y:S01]  /*32820*/  STL [R1+0x82c], R5 ;  /* 0x00082c0501007387 */ /* 0x0007e20000100800 */
[----:B0-----:R-:W-:-:S03]  /*32830*/  @P0 IMAD.MOV.U32 R4, RZ, RZ, R7 ;  /* 0x000000ffff040224 */ /* 0x001fc600078e0007 */
[----:B-1----:R-:W4:Y:S01]  /*32840*/  LDL.LU R75, [R1+0x2668] ;  /* 0x00266800014b7983 */ /* 0x002f220000300800 */
[----:B---3--:R-:W-:-:S05]  /*32850*/  @P0 IMAD.MOV.U32 R5, RZ, RZ, R20 ;  /* 0x000000ffff050224 */ /* 0x008fca00078e0014 */
[----:B------:R0:W3:Y:S01]  /*32860*/  @P0 LDG.E.U8 R6, desc[UR20][R4.64] ;  /* 0x0000001404060981 */ /* 0x0000e2000c1e1100 */
[C---:B------:R-:W-:Y:S02]  /*32870*/  ISETP.GT.U32.AND P6, PT, R15.reuse, R78, PT ;  /* 0x0000004e0f00720c */ /* 0x040fe40003fc4070 */
[----:B------:R-:W-:Y:S01]  /*32880*/  ISETP.GT.U32.AND P5, PT, R15, R0, PT ;  /* 0x000000000f00720c */ /* 0x000fe20003fa4070 */
[----:B--2---:R1:W-:Y:S04]  /*32890*/  STL [R1+0x21c], R2 ;  /* 0x00021c0201007387 */ /* 0x0043e80000100800 */
[----:B-1----:R-:W2:Y:S01]  /*328a0*/  LDL.LU R2, [R1+0x2664] ;  /* 0x0026640001027983 */ /* 0x002ea20000300800 */
[----:B------:R-:W-:-:S05]  /*328b0*/  SEL R3, R14, R3, !P1 ;  /* 0x000000030e037207 */ /* 0x000fca0004800000 */
[--C-:B------:R-:W-:Y:S02]  /*328c0*/  @!P6 IMAD.IADD R78, R78, 0x1, -R15.reuse ;  /* 0x000000014e4ee824 */ /* 0x100fe400078e0a0f */
[----:B0-----:R-:W-:Y:S02]  /*328d0*/  IMAD R5, R3, UR6, RZ ;  /* 0x0000000603057c24 */ /* 0x001fe4000f8e02ff */
[----:B------:R-:W-:Y:S02]  /*328e0*/  IMAD.MOV.U32 R4, RZ, RZ, R78 ;  /* 0x000000ffff047224 */ /* 0x000fe400078e004e */
[----:B------:R-:W-:Y:S01]  /*328f0*/  @!P5 IMAD.IADD R0, R0, 0x1, -R15 ;  /* 0x000000010000d824 */ /* 0x000fe200078e0a0f */
[----:B------:R-:W-:Y:S01]  /*32900*/  IADD3 R78, P5, PT, R5, R13, RZ ;  /* 0x0000000d054e7210 */ /* 0x000fe20007fbe0ff */
[----:B------:R0:W-:Y:S01]  /*32910*/  STL [R1+0x834], R20 ;  /* 0x0008341401007387 */ /* 0x0001e20000100800 */
[----:B------:R-:W-:-:S03]  /*32920*/  ISETP.GE.AND P3, PT, R76, RZ, PT ;  /* 0x000000ff4c00720c */ /* 0x000fc60003f66270 */
[----:B------:R-:W4:Y:S01]  /*32930*/  LDL R7, [R1+0x2414] ;  /* 0x0024140001077983 */ /* 0x000f220000100800 */
[----:B------:R-:W-:-:S03]  /*32940*/  LEA.HI.X.SX32 R5, R5, R12, 0x1, P5 ;  /* 0x0000000c05057211 */ /* 0x000fc600028f0eff */
[----:B------:R-:W4:Y:S01]  /*32950*/  LDL R76, [R1+0x2418] ;  /* 0x00241800014c7983 */ /* 0x000f220000100800 */
[----:B------:R-:W-:-:S03]  /*32960*/  @!P4 IMAD.MOV R4, RZ, RZ, -R4 ;  /* 0x000000ffff04c224 */ /* 0x000fc600078e0a04 */
[----:B0-----:R-:W4:Y:S04]  /*32970*/  LDL.LU R20, [R1+0x468] ;  /* 0x0004680001147983 */ /* 0x001f280000300800 */
[----:B------:R-:W-:Y:S04]  /*32980*/  STL [R1+0x840], R78 ;  /* 0x0008404e01007387 */ /* 0x000fe80000100800 */
[----:B------:R-:W-:Y:S04]  /*32990*/  STL [R1+0x83c], R5 ;  /* 0x00083c0501007387 */ /* 0x000fe80000100800 */
[----:B---3--:R0:W-:Y:S02]  /*329a0*/  STL [R1+0x218], R6 ;  /* 0x0002180601007387 */ /* 0x0081e40000100800 */
[----:B0-----:R-:W-:Y:S01]  /*329b0*/  SEL R6, R14, R4, !P1 ;  /* 0x000000040e067207 */ /* 0x001fe20004800000 */
[----:B------:R-:W-:Y:S01]  /*329c0*/  @P0 IMAD.MOV.U32 R4, RZ, RZ, R78 ;  /* 0x000000ffff040224 */ /* 0x000fe200078e004e */
[----:B--2---:R-:W-:-:S06]  /*329d0*/  PRMT R2, RZ, 0x7610, R2 ;  /* 0x00007610ff027816 */ /* 0x004fcc0000000002 */
[----:B------:R0:W2:Y:S01]  /*329e0*/  @P0 LDG.E.U8 R2, desc[UR20][R4.64] ;  /* 0x0000001404020981 */ /* 0x0000a2000c1e1100 */
[----:B------:R-:W-:-:S13]  /*329f0*/  ISETP.GT.U32.AND P6, PT, R15, R77, PT ;  /* 0x0000004d0f00720c */ /* 0x000fda0003fc4070 */
[----:B------:R-:W-:-:S05]  /*32a00*/  @!P6 IMAD.IADD R77, R77, 0x1, -R15 ;  /* 0x000000014d4de824 */ /* 0x000fca00078e0a0f */
[----:B------:R-:W-:Y:S01]  /*32a10*/  ISETP.GT.U32.AND P5, PT, R15, R77, PT ;  /* 0x0000004d0f00720c */ /* 0x000fe20003fa4070 */
[----:B------:R-:W-:Y:S02]  /*32a20*/  IMAD R6, R6, UR6, RZ ;  /* 0x0000000606067c24 */ /* 0x000fe4000f8e02ff */
[----:B------:R-:W-:Y:S02]  /*32a30*/  IMAD.MOV.U32 R3, RZ, RZ, R93 ;  /* 0x000000ffff037224 */ /* 0x000fe400078e005d */
[----:B------:R-:W3:Y:S04]  /*32a40*/  LDL.LU R93, [R1+0x464] ;  /* 0x00046400015d7983 */ /* 0x000ee80000300800 */
[----:B------:R-:W3:Y:S04]  /*32a50*/  LDL R78, [R1+0x2420] ;  /* 0x00242000014e7983 */ /* 0x000ee80000100800 */
[----:B------:R-:W-:Y:S01]  /*32a60*/  @!P5 IMAD.IADD R77, R77, 0x1, -R15 ;  /* 0x000000014d4dd824 */ /* 0x000fe200078e0a0f */
        /* <DEDUP_REMOVED lines=10> */
[----:B------:R-:W-:-:S05]  /*32b10*/  SEL R3, R14, R3, !P1 ;  /* 0x000000030e037207 */ /* 0x000fca0004800000 */
[----:B------:R-:W-:Y:S02]  /*32b20*/  IMAD R3, R3, UR6, RZ ;  /* 0x0000000603037c24 */ /* 0x000fe4000f8e02ff */
[--C-:B------:R-:W-:Y:S01]  /*32b30*/  @!P4 IMAD.IADD R19, R19, 0x1, -R15.reuse ;  /* 0x000000011313c824 */ /* 0x100fe200078e0a0f */
[----:B----4-:R-:W-:Y:S01]  /*32b40*/  ISETP.GE.AND P4, PT, R7, RZ, PT ;  /* 0x000000ff0700720c */ /* 0x010fe20003f86270 */
[--C-:B------:R-:W-:Y:S01]  /*32b50*/  @!P6 IMAD.IADD R16, R16, 0x1, -R15.reuse ;  /* 0x000000011010e824 */ /* 0x100fe200078e0a0f */
[----:B------:R-:W-:Y:S01]  /*32b60*/  IADD3 R7, P6, PT, R3, R13, RZ ;  /* 0x0000000d03077210 */ /* 0x000fe20007fde0ff */
[----:B------:R-:W-:Y:S01]  /*32b70*/  @!P3 IMAD.IADD R0, R0, 0x1, -R15 ;  /* 0x000000010000b824 */ /* 0x000fe200078e0a0f */
[----:B------:R-:W-:Y:S02]  /*32b80*/  ISETP.GE.AND P3, PT, R76, RZ, PT ;  /* 0x000000ff4c00720c */ /* 0x000fe40003f66270 */
[----:B0-----:R-:W-:Y:S02]  /*32b90*/  @P0 LOP3.LUT R5, R5, R4, RZ, 0x3c, !PT ;  /* 0x0000000405050212 */ /* 0x001fe400078e3cff */
[----:B------:R-:W-:Y:S01]  /*32ba0*/  LEA.HI.X.SX32 R3, R3, R12, 0x1, P6 ;  /* 0x0000000c03037211 */ /* 0x000fe200030f0eff */
[----:B------:R-:W4:Y:S04]  /*32bb0*/  LDL.LU R76, [R1+0x2660] ;  /* 0x00266000014c7983 */ /* 0x000f280000300800 */
[----:B------:R-:W-:Y:S01]  /*32bc0*/  STL [R1+0x850], R7 ;  /* 0x0008500701007387 */ /* 0x000fe20000100800 */
[----:B------:R-:W-:-:S03]  /*32bd0*/  PRMT R11, RZ, 0x7610, R11 ;  /* 0x00007610ff0b7816 */ /* 0x000fc6000000000b */
[----:B------:R0:W-:Y:S01]  /*32be0*/  STL [R1+0x844], R4 ;  /* 0x0008440401007387 */ /* 0x0001e20000100800 */
[----:B------:R-:W-:Y:S02]  /*32bf0*/  PRMT R17, RZ, 0x7610, R17 ;  /* 0x00007610ff117816 */ /* 0x000fe40000000011 */
[----:B0-----:R-:W-:-:S04]  /*32c00*/  @P0 LOP3.LUT R4, R5, R4, RZ, 0x3c, !PT ;  /* 0x0000000405040212 */ /* 0x001fc800078e3cff */
[----:B------:R-:W-:-:S05]  /*32c10*/  @P0 LOP3.LUT R5, R5, R4, RZ, 0x3c, !PT ;  /* 0x0000000405050212 */ /* 0x000fca00078e3cff */
[----:B------:R0:W4:Y:S01]  /*32c20*/  @P0 LDG.E.U8 R17, desc[UR20][R4.64] ;  /* 0x0000001404110981 */ /* 0x000122000c1e1100 */
[----:B--2---:R-:W-:Y:S01]  /*32c30*/  ISETP.GE.AND P5, PT, R6, RZ, PT ;  /* 0x000000ff0600720c */ /* 0x004fe20003fa6270 */
[----:B------:R-:W-:Y:S02]  /*32c40*/  @P0 IMAD.MOV.U32 R6, RZ, RZ, R7 ;  /* 0x000000ffff060224 */ /* 0x000fe400078e0007 */
[----:B------:R-:W-:-:S05]  /*32c50*/  @P0 IMAD.MOV.U32 R7, RZ, RZ, R3 ;  /* 0x000000ffff070224 */ /* 0x000fca00078e0003 */
[----:B------:R1:W2:Y:S01]  /*32c60*/  @P0 LDG.E.U8 R11, desc[UR20][R6.64] ;  /* 0x00000014060b0981 */ /* 0x0002a2000c1e1100 */
[----:B0-----:R-:W-:Y:S01]  /*32c70*/  IMAD.MOV.U32 R4, RZ, RZ, R19 ;  /* 0x000000ffff047224 */ /* 0x001fe200078e0013 */
[C---:B------:R-:W-:Y:S02]  /*32c80*/  ISETP.GT.U32.AND P6, PT, R15.reuse, R16, PT ;  /* 0x000000100f00720c */ /* 0x040fe40003fc4070 */
[----:B------:R0:W-:Y:S01]  /*32c90*/  STL [R1+0x84c], R3 ;  /* 0x00084c0301007387 */ /* 0x0001e20000100800 */
[----:B------:R-:W-:Y:S02]  /*32ca0*/  IMAD.MOV.U32 R5, RZ, RZ, R0 ;  /* 0x000000ffff057224 */ /* 0x000fe400078e0000 */
[----:B------:R-:W-:Y:S01]  /*32cb0*/  @!P4 IMAD.MOV R4, RZ, RZ, -R4 ;  /* 0x000000ffff04c224 */ /* 0x000fe200078e0a04 */
[----:B------:R-:W-:Y:S01]  /*32cc0*/  ISETP.GT.U32.AND P4, PT, R15, R20, PT ;  /* 0x000000140f00720c */ /* 0x000fe20003f84070 */
[----:B------:R-:W4:Y:S04]  /*32cd0*/  LDL R0, [R1+0x2400] ;  /* 0x0024000001007983 */ /* 0x000f280000100800 */
[----:B------:R-:W4:Y:S01]  /*32ce0*/  LDL R19, [R1+0x2404] ;  /* 0x0024040001137983 */ /* 0x000f220000100800 */
[----:B0-----:R-:W-:Y:S01]  /*32cf0*/  IMAD.MOV.U32 R3, RZ, RZ, R77 ;  /* 0x000000ffff037224 */ /* 0x001fe200078e004d */
[----:B-1----:R-:W-:-:S03]  /*32d00*/  SEL R6, R14, R4, !P1 ;  /* 0x000000040e067207 */ /* 0x002fc60004800000 */
[----:B------:R-:W-:Y:S01]  /*32d10*/  @!P3 IMAD.MOV R3, RZ, RZ, -R3 ;  /* 0x000000ffff03b224 */ /* 0x000fe200078e0a03 */
[----:B---3--:R-:W-:Y:S01]  /*32d20*/  ISETP.GT.U32.AND P3, PT, R15, R93, PT ;  /* 0x0000005d0f00720c */ /* 0x008fe20003f64070 */
[----:B------:R-:W-:Y:S02]  /*32d30*/  IMAD R6, R6, UR6, RZ ;  /* 0x0000000606067c24 */ /* 0x000fe4000f8e02ff */
[----:B------:R-:W-:Y:S01]  /*32d40*/  @!P6 IMAD.IADD R16, R16, 0x1, -R15 ;  /* 0x000000011010e824 */ /* 0x000fe200078e0a0f */
[----:B------:R-:W-:Y:S01]  /*32d50*/  SEL R4, R14, R3, !P1 ;  /* 0x000000030e047207 */ /* 0x000fe20004800000 */
[----:B------:R-:W-:Y:S01]  /*32d60*/  @!P5 IMAD.MOV R5, RZ, RZ, -R5 ;  /* 0x000000ffff05d224 */ /* 0x000fe200078e0a05 */
[----:B------:R-:W-:Y:S01]  /*32d70*/  ISETP.GE.AND P5, PT, R78, RZ, PT ;  /* 0x000000ff4e00720c */ /* 0x000fe20003fa6270 */
[----:B------:R-:W-:Y:S01]  /*32d80*/  @!P4 IMAD.IADD R20, R20, 0x1, -R15 ;  /* 0x000000011414c824 */ /* 0x000fe200078e0a0f */
[----:B------:R-:W-:Y:S01]  /*32d90*/  IADD3 R78, P4, PT, R6, R13, RZ ;  /* 0x0000000d064e7210 */ /* 0x000fe20007f9e0ff */
[----:B------:R-:W-:-:S02]  /*32da0*/  IMAD R4, R4, UR6, RZ ;  /* 0x0000000604047c24 */ /* 0x000fc4000f8e02ff */
[----:B------:R-:W-:Y:S02]  /*32db0*/  IMAD.MOV.U32 R3, RZ, RZ, R16 ;  /* 0x000000ffff037224 */ /* 0x000fe400078e0010 */
[----:B------:R-:W3:Y:S01]  /*32dc0*/  LDL R16, [R1+0x2408] ;  /* 0x0024080001107983 */ /* 0x000ee20000100800 */
[----:B------:R-:W-:Y:S01]  /*32dd0*/  @!P3 IMAD.IADD R93, R93, 0x1, -R15 ;  /* 0x000000015d5db824 */ /* 0x000fe200078e0a0f */
[----:B------:R-:W-:Y:S02]  /*32de0*/  LEA.HI.X.SX32 R77, R6, R12, 0x1, P4 ;  /* 0x0000000c064d7211 */ /* 0x000fe400020f0eff */
[----:B------:R-:W-:Y:S02]  /*32df0*/  PRMT R18, RZ, 0x7610, R18 ;  /* 0x00007610ff127816 */ /* 0x000fe40000000012 */
[----:B------:R-:W-:Y:S01]  /*32e00*/  SEL R6, R14, R5, !P1 ;  /* 0x000000050e067207 */ /* 0x000fe20004800000 */
[----:B------:R-:W-:Y:S01]  /*32e10*/  @P0 IMAD.MOV.U32 R5, RZ, RZ, R77 ;  /* 0x000000ffff050224 */ /* 0x000fe200078e004d */
[----:B------:R-:W-:Y:S01]  /*32e20*/  PRMT R7, RZ, 0x7610, R7 ;  /* 0x00007610ff077816 */ /* 0x000fe20000000007 */
[----:B--2---:R0:W-:Y:S04]  /*32e30*/  STL [R1+0x20c], R11 ;  /* 0x00020c0b01007387 */ /* 0x0041e80000100800 */
[----:B----4-:R1:W-:Y:S01]  /*32e40*/  STL [R1+0x210], R17 ;  /* 0x0002101101007387 */ /* 0x0103e20000100800 */
[----:B0-----:R-:W-:-:S04]  /*32e50*/  IADD3 R11, P3, PT, R4, R13, RZ ;  /* 0x0000000d040b7210 */ /* 0x001fc80007f7e0ff */
[----:B-1----:R-:W-:Y:S01]  /*32e60*/  LEA.HI.X.SX32 R17, R4, R12, 0x1, P3 ;  /* 0x0000000c04117211 */ /* 0x002fe200018f0eff */
[----:B------:R-:W-:-:S05]  /*32e70*/  @P0 IMAD.MOV.U32 R4, RZ, RZ, R78 ;  /* 0x000000ffff040224 */ /* 0x000fca00078e004e */
[----:B------:R0:W2:Y:S02]  /*32e80*/  @P0 LDG.E.U8 R18, desc[UR20][R4.64] ;  /* 0x0000001404120981 */ /* 0x0000a4000c1e1100 */
[----:B0-----:R-:W-:Y:S02]  /*32e90*/  @P0 IMAD.MOV.U32 R4, RZ, RZ, R11 ;  /* 0x000000ffff040224 */ /* 0x001fe400078e000b */
[----:B------:R-:W-:-:S05]  /*32ea0*/  @P0 IMAD.MOV.U32 R5, RZ, RZ, R17 ;  /* 0x000000ffff050224 */ /* 0x000fca00078e0011 */
[----:B------:R0:W4:Y:S01]  /*32eb0*/  @P0 LDG.E.U8 R7, desc[UR20][R4.64] ;  /* 0x0000001404070981 */ /* 0x000122000c1e1100 */
[----:B------:R-:W-:Y:S01]  /*32ec0*/  @!P5 IMAD.MOV R3, RZ, RZ, -R3 ;  /* 0x000000ffff03d224 */ /* 0x000fe200078e0a03 */
[C---:B------:R-:W-:Y:S02]  /*32ed0*/  ISETP.GT.U32.AND P6, PT, R15.reuse, R2, PT ;  /* 0x000000020f00720c */ /* 0x040fe40003fc4070 */
[----:B------:R-:W-:Y:S01]  /*32ee0*/  ISETP.GT.U32.AND P5, PT, R15, R20, PT ;  /* 0x000000140f00720c */ /* 0x000fe20003fa4070 */
[----:B------:R-:W-:Y:S01]  /*32ef0*/  STL [R1+0x858], R78 ;  /* 0x0008584e01007387 */ /* 0x000fe20000100800 */
[----:B------:R-:W-:-:S03]  /*32f00*/  SEL R3, R14, R3, !P1 ;  /* 0x000000030e037207 */ /* 0x000fc60004800000 */
[----:B------:R-:W-:Y:S04]  /*32f10*/  STL [R1+0x860], R11 ;  /* 0x0008600b01007387 */ /* 0x000fe80000100800 */
[----:B------:R1:W-:Y:S01]  /*32f20*/  STL [R1+0x854], R77 ;  /* 0x0008544d01007387 */ /* 0x0003e20000100800 */
[----:B------:R-:W-:Y:S02]  /*32f30*/  IMAD R6, R6, UR6, RZ ;  /* 0x0000000606067c24 */ /* 0x000fe4000f8e02ff */
[----:B------:R-:W-:Y:S01]  /*32f40*/  IMAD R3, R3, UR6, RZ ;  /* 0x0000000603037c24 */ /* 0x000fe2000f8e02ff */
[----:B------:R-:W-:Y:S01]  /*32f50*/  ISETP.GE.AND P3, PT, R0, RZ, PT ;  /* 0x000000ff0000720c */ /* 0x000fe20003f66270 */
[----:B-1----:R-:W2:Y:S04]  /*32f60*/  LDL.LU R77, [R1+0x265c] ;  /* 0x00265c00014d7983 */ /* 0x002ea80000300800 */
[----:B------:R-:W2:Y:S04]  /*32f70*/  LDL.LU R78, [R1+0x2658] ;  /* 0x00265800014e7983 */ /* 0x000ea80000300800 */
[----:B------:R1:W-:Y:S04]  /*32f80*/  STL [R1+0x85c], R17 ;  /* 0x00085c1101007387 */ /* 0x0003e80000100800 */
[----:B------:R-:W2:Y:S01]  /*32f90*/  LDL.LU R0, [R1+0x488] ;  /* 0x0004880001007983 */ /* 0x000ea20000300800 */
[----:B------:R-:W-:-:S02]  /*32fa0*/  @!P6 IMAD.IADD R2, R2, 0x1, -R15 ;  /* 0x000000010202e824 */ /* 0x000fc400078e0a0f */
[----:B------:R-:W-:Y:S01]  /*32fb0*/  @!P5 IMAD.IADD R20, R20, 0x1, -R15 ;  /* 0x000000011414d824 */ /* 0x000fe200078e0a0f */
[C---:B0-----:R-:W-:Y:S02]  /*32fc0*/  IADD3 R4, P5, PT, R6.reuse, R13, RZ ;  /* 0x0000000d06047210 */ /* 0x041fe40007fbe0ff */
[----:B------:R-:W-:Y:S02]  /*32fd0*/  PRMT R10, RZ, 0x7610, R10 ;  /* 0x00007610ff0a7816 */ /* 0x000fe4000000000a */
[----:B------:R-:W-:Y:S02]  /*32fe0*/  PRMT R9, RZ, 0x7610, R9 ;  /* 0x00007610ff097816 */ /* 0x000fe40000000009 */
[----:B------:R-:W-:Y:S02]  /*32ff0*/  LEA.HI.X.SX32 R5, R6, R12, 0x1, P5 ;  /* 0x0000000c06057211 */ /* 0x000fe400028f0eff */
[----:B------:R-:W-:Y:S02]  /*33000*/  ISETP.GT.U32.AND P4, PT, R15, R93, PT ;  /* 0x0000005d0f00720c */ /* 0x000fe40003f84070 */
[----:B------:R-:W-:Y:S01]  /*33010*/  PRMT R8, RZ, 0x7610, R8 ;  /* 0x00007610ff087816 */ /* 0x000fe20000000008 */
[----:B-1----:R-:W0:Y:S01]  /*33020*/  LDC R17, c[0x0][0x3a0] ;  /* 0x0000e800ff117b82 */ /* 0x002e220000000800 */
[----:B------:R1:W2:Y:S04]  /*33030*/  @P0 LDG.E.U8 R10, desc[UR20][R4.64] ;  /* 0x00000014040a0981 */ /* 0x0002a8000c1e1100 */
[----:B----4-:R4:W-:Y:S04]  /*33040*/  STL [R1+0x1e0], R7 ;  /* 0x0001e00701007387 */ /* 0x0109e80000100800 */
[----:B------:R-:W-:Y:S01]  /*33050*/  STL [R1+0x868], R4 ;  /* 0x0008680401007387 */ /* 0x000fe20000100800 */
[----:B----4-:R-:W-:-:S04]  /*33060*/  IADD3 R7, P6, PT, R3, R13, RZ ;  /* 0x0000000d03077210 */ /* 0x010fc80007fde0ff */
[----:B------:R-:W-:Y:S01]  /*33070*/  LEA.HI.X.SX32 R3, R3, R12, 0x1, P6 ;  /* 0x0000000c03037211 */ /* 0x000fe200030f0eff */
[----:B------:R4:W-:Y:S01]  /*33080*/  STL [R1+0x870], R7 ;  /* 0x0008700701007387 */ /* 0x0009e20000100800 */
[----:B------:R-:W-:-:S03]  /*33090*/  @P0 IMAD.MOV.U32 R6, RZ, RZ, R7 ;  /* 0x000000ffff060224 */ /* 0x000fc600078e0007 */
[----:B----4-:R-:W-:-:S05]  /*330a0*/  @P0 IMAD.MOV.U32 R7, RZ, RZ, R3 ;  /* 0x000000ffff070224 */ /* 0x010fca00078e0003 */
[----:B------:R4:W2:Y:S01]  /*330b0*/  @P0 LDG.E.U8 R9, desc[UR20][R6.64] ;  /* 0x0000001406090981 */ /* 0x0008a2000c1e1100 */
[----:B------:R-:W-:Y:S01]  /*330c0*/  @!P4 IMAD.IADD R93, R93, 0x1, -R15 ;  /* 0x000000015d5dc824 */ /* 0x000fe200078e0a0f */
[----:B------:R-:W-:Y:S01]  /*330d0*/  ISETP.GE.AND P4, PT, R19, RZ, PT ;  /* 0x000000ff1300720c */ /* 0x000fe20003f86270 */
[----:B-1----:R-:W-:Y:S01]  /*330e0*/  IMAD.MOV.U32 R4, RZ, RZ, R20 ;  /* 0x000000ffff047224 */ /* 0x002fe200078e0014 */
[----:B------:R-:W-:Y:S01]  /*330f0*/  ISETP.GT.U32.AND P5, PT, R15, R2, PT ;  /* 0x000000020f00720c */ /* 0x000fe20003fa4070 */
[----:B------:R-:W-:Y:S04]  /*33100*/  STL [R1+0x864], R5 ;  /* 0x0008640501007387 */ /* 0x000fe80000100800 */
[----:B------:R1:W-:Y:S01]  /*33110*/  STL [R1+0x86c], R3 ;  /* 0x00086c0301007387 */ /* 0x0003e20000100800 */
[----:B------:R-:W-:Y:S01]  /*33120*/  @!P3 IMAD.MOV R4, RZ, RZ, -R4 ;  /* 0x000000ffff04b224 */ /* 0x000fe200078e0a04 */
[----:B---3--:R-:W-:Y:S01]  /*33130*/  ISETP.GE.AND P3, PT, R16, RZ, PT ;  /* 0x000000ff1000720c */ /* 0x008fe20003f66270 */
[----:B----4-:R-:W3:Y:S01]  /*33140*/  LDC R7, c[0x0][0x3a0] ;  /* 0x0000e800ff077b82 */ /* 0x010ee20000000800 */
[----:B-1----:R-:W-:-:S02]  /*33150*/  IMAD.MOV.U32 R3, RZ, RZ, R93 ;  /* 0x000000ffff037224 */ /* 0x002fc400078e005d */
[----:B------:R-:W-:Y:S02]  /*33160*/  SEL R5, R14, R4, !P1 ;  /* 0x000000040e057207 */ /* 0x000fe40004800000 */
[----:B------:R-:W-:Y:S01]  /*33170*/  @!P5 IMAD.IADD R2, R2, 0x1, -R15 ;  /* 0x000000010202d824 */ /* 0x000fe200078e0a0f */
[----:B------:R-:W4:Y:S01]  /*33180*/  LDL.LU R93, [R1+0x484] ;  /* 0x00048400015d7983 */ /* 0x000f220000300800 */
[----:B------:R-:W-:Y:S02]  /*33190*/  @!P4 IMAD.MOV R3, RZ, RZ, -R3 ;  /* 0x000000ffff03c224 */ /* 0x000fe400078e0a03 */
[----:B------:R-:W-:-:S03]  /*331a0*/  IMAD R5, R5, UR6, RZ ;  /* 0x0000000605057c24 */ /* 0x000fc6000f8e02ff */
[----:B------:R-:W-:Y:S01]  /*331b0*/  SEL R4, R14, R3, !P1 ;  /* 0x000000030e047207 */ /* 0x000fe20004800000 */
[----:B--2---:R1:W-:Y:S01]  /*331c0*/  STL [R1+0x208], R18 ;  /* 0x0002081201007387 */ /* 0x0043e20000100800 */
[----:B------:R-:W-:-:S03]  /*331d0*/  IMAD.MOV.U32 R3, RZ, RZ, R2 ;  /* 0x000000ffff037224 */ /* 0x000fc600078e0002 */
[----:B------:R-:W2:Y:S01]  /*331e0*/  LDL.LU R16, [R1+0x6d8] ;  /* 0x0006d80001107983 */ /* 0x000ea20000300800 */
[----:B------:R-:W-:-:S03]  /*331f0*/  IMAD R4, R4, UR6, RZ ;  /* 0x0000000604047c24 */ /* 0x000fc6000f8e02ff */
[----:B------:R0:W-:Y:S04]  /*33200*/  STL [R1+0x200], R10 ;  /* 0x0002000a01007387 */ /* 0x0001e80000100800 */
[----:B------:R-:W2:Y:S01]  /*33210*/  LDL R2, [R1+0x240c] ;  /* 0x00240c0001027983 */ /* 0x000ea20000100800 */
[----:B------:R-:W-:Y:S01]  /*33220*/  @!P3 IMAD.MOV R3, RZ, RZ, -R3 ;  /* 0x000000ffff03b224 */ /* 0x000fe200078e0a03 */
[----:B-1----:R-:W-:-:S04]  /*33230*/  IADD3 R18, P5, PT, R5, R13, RZ ;  /* 0x0000000d05127210 */ /* 0x002fc80007fbe0ff */
[----:B------:R-:W-:Y:S02]  /*33240*/  LEA.HI.X.SX32 R19, R5, R12, 0x1, P5 ;  /* 0x0000000c05137211 */ /* 0x000fe400028f0eff */
[----:B------:R-:W-:Y:S02]  /*33250*/  PRMT R6, RZ, 0x7610, R6 ;  /* 0x00007610ff067816 */ /* 0x000fe40000000006 */
[----:B------:R-:W-:Y:S01]  /*33260*/  ISETP.GT.U32.AND P4, PT, R15, R0, PT ;  /* 0x000000000f00720c */ /* 0x000fe20003f84070 */
[----:B0-----:R-:W0:Y:S01]  /*33270*/  LDC R10, c[0x0][0x3a0] ;  /* 0x0000e800ff0a7b82 */ /* 0x001e220000000800 */
[----:B------:R-:W-:Y:S01]  /*33280*/  @P0 IMAD.MOV.U32 R5, RZ, RZ, R19 ;  /* 0x000000ffff050224 */ /* 0x000fe200078e0013 */
[----:B------:R1:W-:Y:S02]  /*33290*/  STL [R1+0x1fc], R9 ;  /* 0x0001fc0901007387 */ /* 0x0003e40000100800 */
[----:B-1----:R-:W-:-:S04]  /*332a0*/  IADD3 R9, P3, PT, R4, R13, RZ ;  /* 0x0000000d04097210 */ /* 0x002fc80007f7e0ff */
[----:B------:R-:W-:Y:S01]  /*332b0*/  LEA.HI.X.SX32 R11, R4, R12, 0x1, P3 ;  /* 0x0000000c040b7211 */ /* 0x000fe200018f0eff */
[----:B------:R-:W-:-:S05]  /*332c0*/  @P0 IMAD.MOV.U32 R4, RZ, RZ, R18 ;  /* 0x000000ffff040224 */ /* 0x000fca00078e0012 */
[----:B------:R1:W2:Y:S02]  /*332d0*/  @P0 LDG.E.U8 R6, desc[UR20][R4.64] ;  /* 0x0000001404060981 */ /* 0x0002a4000c1e1100 */
[----:B-1----:R-:W-:Y:S02]  /*332e0*/  @P0 IMAD.MOV.U32 R4, RZ, RZ, R9 ;  /* 0x000000ffff040224 */ /* 0x002fe400078e0009 */
[----:B------:R-:W-:-:S05]  /*332f0*/  @P0 IMAD.MOV.U32 R5, RZ, RZ, R11 ;  /* 0x000000ffff050224 */ /* 0x000fca00078e000b */
[----:B------:R3:W2:Y:S01]  /*33300*/  @P0 LDG.E.U8 R8, desc[UR20][R4.64] ;  /* 0x0000001404080981 */ /* 0x0006a2000c1e1100 */
[----:B------:R-:W-:-:S03]  /*33310*/  SEL R3, R14, R3, !P1 ;  /* 0x000000030e037207 */ /* 0x000fc60004800000 */
[----:B------:R-:W-:Y:S04]  /*33320*/  STL [R1+0x878], R18 ;  /* 0x0008781201007387 */ /* 0x000fe80000100800 */
[----:B------:R-:W-:Y:S01]  /*33330*/  STL [R1+0x880], R9 ;  /* 0x0008800901007387 */ /* 0x000fe20000100800 */
[----:B------:R-:W-:-:S03]  /*33340*/  IMAD R3, R3, UR6, RZ ;  /* 0x0000000603037c24 */ /* 0x000fc6000f8e02ff */
[----:B------:R1:W-:Y:S01]  /*33350*/  STL [R1+0x874], R19 ;  /* 0x0008741301007387 */ /* 0x0003e20000100800 */
[----:B------:R-:W-:Y:S02]  /*33360*/  @!P4 IMAD.IADD R0, R0, 0x1, -R15 ;  /* 0x000000010000c824 */ /* 0x000fe400078e0a0f */
[----:B---3--:R-:W-:Y:S01]  /*33370*/  VIADD R5, R7, 0xffffffff ;  /* 0xffffffff07057836 */ /* 0x008fe20000000000 */
[----:B------:R-:W-:Y:S02]  /*33380*/  PRMT R7, RZ, 0x7610, R7 ;  /* 0x00007610ff077816 */ /* 0x000fe40000000007 */
[----:B----4-:R-:W-:Y:S01]  /*33390*/  ISETP.GT.U32.AND P5, PT, R15, R93, PT ;  /* 0x0000005d0f00720c */ /* 0x010fe20003fa4070 */
[----:B--2---:R-:W-:Y:S01]  /*333a0*/  IMAD R4, R16, UR5, RZ ;  /* 0x0000000510047c24 */ /* 0x004fe2000f8e02ff */
[----:B------:R-:W-:Y:S02]  /*333b0*/  PRMT R66, RZ, 0x7610, R66 ;  /* 0x00007610ff427816 */ /* 0x000fe40000000042 */
[----:B------:R-:W-:-:S02]  /*333c0*/  PRMT R73, RZ, 0x7610, R73 ;  /* 0x00007610ff497816 */ /* 0x000fc40000000049 */
[----:B------:R-:W-:Y:S01]  /*333d0*/  PRMT R72, RZ, 0x7610, R72 ;  /* 0x00007610ff487816 */ /* 0x000fe20000000048 */
[----:B-1----:R-:W1:Y:S08]  /*333e0*/  LDC R19, c[0x0][0x3a0] ;  /* 0x0000e800ff137b82 */ /* 0x002e700000000800 */
[----:B------:R-:W2:Y:S01]  /*333f0*/  LDC R18, c[0x0][0x3a0] ;  /* 0x0000e800ff127b82 */ /* 0x000ea20000000800 */
[----:B------:R3:W-:Y:S04]  /*33400*/  STL [R1+0x1f8], R6 ;  /* 0x0001f80601007387 */ /* 0x0007e80000100800 */
[----:B------:R4:W-:Y:S01]  /*33410*/  STL [R1+0x87c], R11 ;  /* 0x00087c0b01007387 */ /* 0x0009e20000100800 */
[----:B------:R-:W-:Y:S01]  /*33420*/  ISETP.GT.U32.AND P3, PT, R15, R0, PT ;  /* 0x000000000f00720c */ /* 0x000fe20003f64070 */
[----:B------:R-:W-:Y:S01]  /*33430*/  @!P5 IMAD.IADD R93, R93, 0x1, -R15 ;  /* 0x000000015d5dd824 */ /* 0x000fe200078e0a0f */
[----:B------:R-:W-:-:S02]  /*33440*/  PRMT R74, RZ, 0x7610, R74 ;  /* 0x00007610ff4a7816 */ /* 0x000fc4000000004a */
[----:B------:R-:W-:Y:S02]  /*33450*/  PRMT R63, RZ, 0x7610, R63 ;  /* 0x00007610ff3f7816 */ /* 0x000fe4000000003f */
[----:B------:R-:W-:Y:S02]  /*33460*/  PRMT R65, RZ, 0x7610, R65 ;  /* 0x00007610ff417816 */ /* 0x000fe40000000041 */
[----:B------:R-:W-:Y:S02]  /*33470*/  PRMT R71, RZ, 0x7610, R71 ;  /* 0x00007610ff477816 */ /* 0x000fe40000000047 */
[----:B------:R-:W-:Y:S02]  /*33480*/  PRMT R64, RZ, 0x7610, R64 ;  /* 0x00007610ff407816 */ /* 0x000fe40000000040 */
[----:B------:R-:W-:Y:S01]  /*33490*/  PRMT R68, RZ, 0x7610, R68 ;  /* 0x00007610ff447816 */ /* 0x000fe20000000044 */
[----:B---3--:R-:W3:Y:S08]  /*334a0*/  LDC R6, c[0x0][0x3a8] ;  /* 0x0000ea00ff067b82 */ /* 0x008ef00000000800 */
[----:B----4-:R-:W4:Y:S01]  /*334b0*/  LDC R11, c[0x0][0x3a0] ;  /* 0x0000e800ff0b7b82 */ /* 0x010f220000000800 */
[----:B------:R-:W-:-:S02]  /*334c0*/  PRMT R76, RZ, 0x7610, R76 ;  /* 0x00007610ff4c7816 */ /* 0x000fc4000000004c */
[----:B------:R-:W-:Y:S02]  /*334d0*/  PRMT R67, RZ, 0x7610, R67 ;  /* 0x00007610ff437816 */ /* 0x000fe40000000043 */
[----:B------:R-:W-:Y:S02]  /*334e0*/  PRMT R75, RZ, 0x7610, R75 ;  /* 0x00007610ff4b7816 */ /* 0x000fe4000000004b */
[----:B------:R-:W-:Y:S01]  /*334f0*/  PRMT R78, RZ, 0x7610, R78 ;  /* 0x00007610ff4e7816 */ /* 0x000fe2000000004e */
[----:B------:R0:W-:Y:S01]  /*33500*/  STL [R1+0x1f4], R8 ;  /* 0x0001f40801007387 */ /* 0x0001e20000100800 */
[----:B------:R-:W-:Y:S02]  /*33510*/  PRMT R70, RZ, 0x7610, R70 ;  /* 0x00007610ff467816 */ /* 0x000fe40000000046 */
[----:B------:R-:W-:Y:S01]  /*33520*/  PRMT R77, RZ, 0x7610, R77 ;  /* 0x00007610ff4d7816 */ /* 0x000fe2000000004d */
[----:B------:R-:W1:Y:S01]  /*33530*/  LDCU UR5, c[0x0][0x3a8] ;  /* 0x00007500ff0577ac */ /* 0x000e620008000800 */
[----:B0-----:R-:W-:-:S04]  /*33540*/  IADD3 R8, P4, PT, R3, R13, RZ ;  /* 0x0000000d03087210 */ /* 0x001fc80007f9e0ff */
[----:B------:R-:W-:-:S05]  /*33550*/  LEA.HI.X.SX32 R9, R3, R12, 0x1, P4 ;  /* 0x0000000c03097211 */ /* 0x000fca00020f0eff */
[----:B------:R0:W2:Y:S01]  /*33560*/  @P0 LDG.E.U8 R7, desc[UR20][R8.64] ;  /* 0x0000001408070981 */ /* 0x0000a2000c1e1100 */
[----:B------:R-:W-:-:S03]  /*33570*/  ISETP.GE.U32.AND P4, PT, R5, 0x7fffff80, PT ;  /* 0x7fffff800500780c */ /* 0x000fc60003f86070 */
[----:B------:R0:W-:Y:S01]  /*33580*/  STL [R1+0x888], R8 ;  /* 0x0008880801007387 */ /* 0x0001e20000100800 */
[----:B------:R-:W-:-:S03]  /*33590*/  IADD3 R3, P6, PT, R4, UR16, RZ ;  /* 0x0000001004037c10 */ /* 0x000fc6000ffde0ff */
[----:B------:R0:W-:Y:S04]  /*335a0*/  STL [R1+0x884], R9 ;  /* 0x0008840901007387 */ /* 0x0001e80000100800 */
[----:B------:R-:W4:Y:S01]  /*335b0*/  LDL R16, [R1+0x2410] ;  /* 0x0024100001107983 */ /* 0x000f220000100800 */
[----:B------:R-:W-:Y:S01]  /*335c0*/  LEA.HI.X.SX32 R4, R4, UR17, 0x1, P6 ;  /* 0x0000001104047c11 */ /* 0x000fe2000b0f0eff */
[----:B------:R-:W-:Y:S01]  /*335d0*/  VIADD R5, R10, 0xffffffbf ;  /* 0xffffffbf0a057836 */ /* 0x000fe20000000000 */
[----:B------:R-:W-:Y:S01]  /*335e0*/  ISETP.GE.AND P5, PT, R2, RZ, PT ;  /* 0x000000ff0200720c */ /* 0x000fe20003fa6270 */
[----:B------:R-:W-:Y:S02]  /*335f0*/  @!P3 IMAD.IADD R0, R0, 0x1, -R15 ;  /* 0x000000010000b824 */ /* 0x000fe400078e0a0f */
[----:B0-----:R-:W-:-:S02]  /*33600*/  @!P4 IMAD.MOV.U32 R8, RZ, RZ, R3 ;  /* 0x000000ffff08c224 */ /* 0x001fc400078e0003 */
[----:B------:R-:W-:Y:S01]  /*33610*/  @!P4 IMAD.MOV.U32 R9, RZ, RZ, R4 ;  /* 0x000000ffff09c224 */ /* 0x000fe200078e0004 */
[----:B------:R-:W-:Y:S01]  /*33620*/  ISETP.GE.U32.AND P6, PT, R5, 0x7fffff40, PT ;  /* 0x7fffff400500780c */ /* 0x000fe20003fc6070 */
[----:B------:R-:W-:-:S03]  /*33630*/  IMAD.MOV.U32 R5, RZ, RZ, R0 ;  /* 0x000000ffff057224 */ /* 0x000fc600078e0000 */
[----:B------:R0:W4:Y:S01]  /*33640*/  @!P4 LDG.E.U8 R66, desc[UR20][R8.64] ;  /* 0x000000140842c981 */ /* 0x000122000c1e1100 */
[----:B---3--:R-:W-:Y:S02]  /*33650*/  IMAD R10, R6, 0x48, RZ ;  /* 0x00000048060a7824 */ /* 0x008fe400078e02ff */
[----:B------:R-:W-:-:S03]  /*33660*/  @!P5 IMAD.MOV R5, RZ, RZ, -R5 ;  /* 0x000000ffff05d224 */ /* 0x000fc600078e0a05 */
[----:B------:R-:W-:Y:S01]  /*33670*/  IADD3 R0, P5, PT, R10, R3, RZ ;  /* 0x000000030a007210 */ /* 0x000fe20007fbe0ff */
[----:B--2---:R2:W-:Y:S02]  /*33680*/  STL [R1+0x1f0], R7 ;  /* 0x0001f00701007387 */ /* 0x0045e40000100800 */
[----:B--2---:R-:W-:Y:S01]  /*33690*/  VIADD R7, R17, 0xffffffb7 ;  /* 0xffffffb711077836 */ /* 0x004fe20000000000 */
[----:B------:R-:W-:Y:S01]  /*336a0*/  SEL R5, R14, R5, !P1 ;  /* 0x000000050e057207 */ /* 0x000fe20004800000 */
[----:B------:R-:W2:Y:S03]  /*336b0*/  LDC R17, c[0x0][0x3a0] ;  /* 0x0000e800ff117b82 */ /* 0x000ea60000000800 */
[----:B------:R-:W-:Y:S01]  /*336c0*/  ISETP.GE.U32.AND P3, PT, R7, 0x7fffff38, PT ;  /* 0x7fffff380700780c */ /* 0x000fe20003f66070 */
[----:B------:R-:W-:-:S05]  /*336d0*/  IMAD.SHL.U32 R7, R6, 0x40, RZ ;  /* 0x0000004006077824 */ /* 0x000fca00078e00ff */
[----:B------:R-:W-:-:S04]  /*336e0*/  IADD3 R2, P4, PT, R7, R3, RZ ;  /* 0x0000000307027210 */ /* 0x000fc80007f9e0ff */
[-C--:B0-----:R-:W-:Y:S01]  /*336f0*/  LEA.HI.X.SX32 R8, R7, R4.reuse, 0x1, P4 ;  /* 0x0000000407087211 */ /* 0x081fe200020f0eff */
[----:B------:R-:W-:Y:S04]  /*33700*/  STL [R1+0xcd0], R2 ;  /* 0x000cd00201007387 */ /* 0x000fe80000100800 */
[----:B------:R0:W-:Y:S01]  /*33710*/  STL [R1+0xccc], R8 ;  /* 0x000ccc0801007387 */ /* 0x0001e20000100800 */
[----:B------:R-:W-:Y:S02]  /*33720*/  @!P6 IMAD.MOV.U32 R9, RZ, RZ, R8 ;  /* 0x000000ffff09e224 */ /* 0x000fe400078e0008 */
[----:B0-----:R-:W-:Y:S01]  /*33730*/  @!P6 IMAD.MOV.U32 R8, RZ, RZ, R2 ;  /* 0x000000ffff08e224 */ /* 0x001fe200078e0002 */
[----:B------:R-:W-:-:S04]  /*33740*/  LEA.HI.X.SX32 R2, R10, R4, 0x1, P5 ;  /* 0x000000040a027211 */ /* 0x000fc800028f0eff */
[----:B------:R0:W3:Y:S02]  /*33750*/  @!P6 LDG.E.U8 R73, desc[UR20][R8.64] ;  /* 0x000000140849e981 */ /* 0x0000e4000c1e1100 */
[----:B0-----:R-:W-:Y:S02]  /*33760*/  @!P3 IMAD.MOV.U32 R8, RZ, RZ, R0 ;  /* 0x000000ffff08b224 */ /* 0x001fe400078e0000 */
[----:B------:R-:W-:-:S05]  /*33770*/  @!P3 IMAD.MOV.U32 R9, RZ, RZ, R2 ;  /* 0x000000ffff09b224 */ /* 0x000fca00078e0002 */
[----:B------:R0:W3:Y:S01]  /*33780*/  @!P3 LDG.E.U8 R72, desc[UR20][R8.64] ;  /* 0x000000140848b981 */ /* 0x0000e2000c1e1100 */
[----:B------:R-:W-:Y:S01]  /*33790*/  ISETP.GT.U32.AND P4, PT, R15, R93, PT ;  /* 0x0000005d0f00720c */ /* 0x000fe20003f84070 */
[----:B----4-:R-:W-:Y:S01]  /*337a0*/  VIADD R7, R11, 0xffffffaf ;  /* 0xffffffaf0b077836 */ /* 0x010fe20000000000 */
[----:B------:R-:W-:-:S04]  /*337b0*/  ISETP.GE.AND P5, PT, R16, RZ, PT ;  /* 0x000000ff1000720c */ /* 0x000fc80003fa6270 */
[----:B------:R-:W-:Y:S01]  /*337c0*/  ISETP.GE.U32.AND P6, PT, R7, 0x7fffff30, PT ;  /* 0x7fffff300700780c */ /* 0x000fe20003fc6070 */
[----:B------:R-:W-:Y:S02]  /*337d0*/  IMAD R7, R5, UR6, RZ ;  /* 0x0000000605077c24 */ /* 0x000fe4000f8e02ff */
[----:B0-----:R-:W-:-:S04]  /*337e0*/  IMAD.SHL.U32 R8, R6, 0x8, RZ ;  /* 0x0000000806087824 */ /* 0x001fc800078e00ff */
[----:B------:R-:W-:Y:S02]  /*337f0*/  @!P4 IMAD.IADD R93, R93, 0x1, -R15 ;  /* 0x000000015d5dc824 */ /* 0x000fe400078e0a0f */
[----:B------:R-:W-:Y:S02]  /*33800*/  IMAD.SHL.U32 R9, R6, 0x10, RZ ;  /* 0x0000001006097824 */ /* 0x000fe400078e00ff */
[----:B------:R-:W-:Y:S01]  /*33810*/  IMAD.MOV.U32 R5, RZ, RZ, R93 ;  /* 0x000000ffff057224 */ /* 0x000fe200078e005d */
[----:B------:R-:W-:Y:S02]  /*33820*/  IADD3 R93, P3, PT, R7, R13, RZ ;  /* 0x0000000d075d7210 */ /* 0x000fe40007f7e0ff */
[----:B------:R-:W-:Y:S01]  /*33830*/  IADD3 R20, P4, PT, R8, R3, RZ ;  /* 0x0000000308147210 */ /* 0x000fe20007f9e0ff */
[----:B------:R-:W-:-:S03]  /*33840*/  @!P5 IMAD.MOV R5, RZ, RZ, -R5 ;  /* 0x000000ffff05d224 */ /* 0x000fc600078e0a05 */
[----:B------:R-:W-:Y:S01]  /*33850*/  LEA.HI.X.SX32 R8, R8, R4, 0x1, P4 ;  /* 0x0000000408087211 */ /* 0x000fe200020f0eff */
[----:B------:R-:W-:Y:S01]  /*33860*/  IMAD R10, R6, 0x50, RZ ;  /* 0x00000050060a7824 */ /* 0x000fe200078e02ff */
[----:B------:R-:W-:Y:S01]  /*33870*/  PRMT R6, RZ, 0x7610, R6 ;  /* 0x00007610ff067816 */ /* 0x000fe20000000006 */
[----:B--2---:R-:W-:Y:S01]  /*33880*/  VIADD R11, R17, 0xfffffff7 ;  /* 0xfffffff7110b7836 */ /* 0x004fe20000000000 */
[----:B---3--:R-:W-:Y:S04]  /*33890*/  STL [R1+0x262c], R73 ;  /* 0x00262c4901007387 */ /* 0x008fe80000100800 */
[----:B------:R-:W-:Y:S04]  /*338a0*/  STL [R1+0xd10], R0 ;  /* 0x000d100001007387 */ /* 0x000fe80000100800 */
[----:B------:R0:W-:Y:S02]  /*338b0*/  STL [R1+0xd0c], R2 ;  /* 0x000d0c0201007387 */ /* 0x0001e40000100800 */
[----:B0-----:R-:W-:Y:S01]  /*338c0*/  LEA.HI.X.SX32 R2, R7, R12, 0x1, P3 ;  /* 0x0000000c07027211 */ /* 0x001fe200018f0eff */
[----:B-1----:R-:W-:Y:S01]  /*338d0*/  VIADD R7, R19, 0xffffffef ;  /* 0xffffffef13077836 */ /* 0x002fe20000000000 */
[----:B------:R-:W-:-:S02]  /*338e0*/  IADD3 R0, P3, PT, R9, R3, RZ ;  /* 0x0000000309007210 */ /* 0x000fc40007f7e0ff */
[----:B------:R-:W-:Y:S01]  /*338f0*/  ISETP.GE.U32.AND P4, PT, R11, 0x7fffff78, PT ;  /* 0x7fffff780b00780c */ /* 0x000fe20003f86070 */
[----:B------:R-:W-:Y:S04]  /*33900*/  STL [R1+0x2630], R72 ;  /* 0x0026304801007387 */ /* 0x000fe80000100800 */
[----:B------:R-:W-:Y:S04]  /*33910*/  STL [R1+0x890], R93 ;  /* 0x0008905d01007387 */ /* 0x000fe80000100800 */
[----:B------:R-:W-:Y:S04]  /*33920*/  STL [R1+0xb10], R20 ;  /* 0x000b101401007387 */ /* 0x000fe80000100800 */
[----:B------:R-:W-:Y:S01]  /*33930*/  STL [R1+0x88c], R2 ;  /* 0x00088c0201007387 */ /* 0x000fe20000100800 */
[----:B------:R-:W-:-:S03]  /*33940*/  ISETP.GE.U32.AND P5, PT, R7, 0x7fffff70, PT ;  /* 0x7fffff700700780c */ /* 0x000fc60003fa6070 */
[----:B------:R-:W-:Y:S01]  /*33950*/  STL [R1+0xb50], R0 ;  /* 0x000b500001007387 */ /* 0x000fe20000100800 */
[----:B------:R-:W-:Y:S01]  /*33960*/  VIADD R7, R18, 0xffffffa7 ;  /* 0xffffffa712077836 */ /* 0x000fe20000000000 */
[----:B------:R-:W-:Y:S02]  /*33970*/  LEA.HI.X.SX32 R16, R9, R4, 0x1, P3 ;  /* 0x0000000409107211 */ /* 0x000fe400018f0eff */
[----:B------:R0:W-:Y:S01]  /*33980*/  STL [R1+0xb0c], R8 ;  /* 0x000b0c0801007387 */ /* 0x0001e20000100800 */
[----:B------:R-:W-:Y:S02]  /*33990*/  IMAD.MOV.U32 R18, RZ, RZ, R8 ;  /* 0x000000ffff127224 */ /* 0x000fe400078e0008 */
[----:B------:R-:W-:Y:S01]  /*339a0*/  @P0 IMAD.MOV.U32 R9, RZ, RZ, R2 ;  /* 0x000000ffff090224 */ /* 0x000fe200078e0002 */
[----:B------:R-:W1:Y:S08]  /*339b0*/  LDC R11, c[0x0][0x3a0] ;  /* 0x0000e800ff0b7b82 */ /* 0x000e700000000800 */
[----:B------:R-:W2:Y:S01]  /*339c0*/  LDC R19, c[0x0][0x3a0] ;  /* 0x0000e800ff137b82 */ /* 0x000ea20000000800 */
[----:B0-----:R-:W-:-:S05]  /*339d0*/  @P0 IMAD.MOV.U32 R8, RZ, RZ, R93 ;  /* 0x000000ffff080224 */ /* 0x001fca00078e005d */
[----:B------:R0:W3:Y:S01]  /*339e0*/  @P0 LDG.E.U8 R6, desc[UR20][R8.64] ;  /* 0x0000001408060981 */ /* 0x0000e2000c1e1100 */
[----:B------:R-:W-:-:S04]  /*339f0*/  IADD3 R17, P3, PT, R10, R3, RZ ;  /* 0x000000030a117210 */ /* 0x000fc80007f7e0ff */
[----:B------:R-:W-:Y:S01]  /*33a00*/  LEA.HI.X.SX32 R10, R10, R4, 0x1, P3 ;  /* 0x000000040a0a7211 */ /* 0x000fe200018f0eff */
[----:B0-----:R-:W-:-:S04]  /*33a10*/  @!P6 IMAD.MOV.U32 R8, RZ, RZ, R17 ;  /* 0x000000ffff08e224 */ /* 0x001fc800078e0011 */
[----:B------:R-:W-:-:S05]  /*33a20*/  @!P6 IMAD.MOV.U32 R9, RZ, RZ, R10 ;  /* 0x000000ffff09e224 */ /* 0x000fca00078e000a */
[----:B------:R0:W4:Y:S04]  /*33a30*/  @!P6 LDG.E.U8 R74, desc[UR20][R8.64] ;  /* 0x00000014084ae981 */ /* 0x000128000c1e1100 */
[----:B------:R-:W-:Y:S04]  /*33a40*/  STL [R1+0xb4c], R16 ;  /* 0x000b4c1001007387 */ /* 0x000fe80000100800 */
[----:B------:R1:W-:Y:S04]  /*33a50*/  STL [R1+0xd50], R17 ;  /* 0x000d501101007387 */ /* 0x0003e80000100800 */
[----:B------:R-:W4:Y:S04]  /*33a60*/  LDL.LU R2, [R1+0x2654] ;  /* 0x0026540001027983 */ /* 0x000f280000300800 */
[----:B------:R-:W4:Y:S01]  /*33a70*/  LDL.LU R93, [R1+0x2650] ;  /* 0x00265000015d7983 */ /* 0x000f220000300800 */
[----:B0-----:R-:W-:-:S02]  /*33a80*/  @!P4 IMAD.MOV.U32 R8, RZ, RZ, R20 ;  /* 0x000000ffff08c224 */ /* 0x001fc400078e0014 */
[----:B------:R-:W-:Y:S01]  /*33a90*/  @!P4 IMAD.MOV.U32 R9, RZ, RZ, R18 ;  /* 0x000000ffff09c224 */ /* 0x000fe200078e0012 */
[----:B-1----:R-:W0:Y:S01]  /*33aa0*/  LDC R17, c[0x0][0x3a0] ;  /* 0x0000e800ff117b82 */ /* 0x002e220000000800 */
[----:B------:R-:W-:-:S03]  /*33ab0*/  SEL R5, R14, R5, !P1 ;  /* 0x000000050e057207 */ /* 0x000fc60004800000 */
[----:B------:R1:W4:Y:S02]  /*33ac0*/  @!P4 LDG.E.U8 R63, desc[UR20][R8.64] ;  /* 0x00000014083fc981 */ /* 0x000324000c1e1100 */
[----:B------:R-:W-:Y:S02]  /*33ad0*/  IMAD R5, R5, UR6, RZ ;  /* 0x0000000605057c24 */ /* 0x000fe4000f8e02ff */
[----:B-1----:R-:W-:Y:S02]  /*33ae0*/  @!P5 IMAD.MOV.U32 R8, RZ, RZ, R0 ;  /* 0x000000ffff08d224 */ /* 0x002fe400078e0000 */
[----:B------:R-:W-:-:S05]  /*33af0*/  @!P5 IMAD.MOV.U32 R9, RZ, RZ, R16 ;  /* 0x000000ffff09d224 */ /* 0x000fca00078e0010 */
[----:B------:R1:W4:Y:S01]  /*33b00*/  @!P5 LDG.E.U8 R65, desc[UR20][R8.64] ;  /* 0x000000140841d981 */ /* 0x000322000c1e1100 */
[----:B------:R-:W-:Y:S01]  /*33b10*/  ISETP.GE.U32.AND P3, PT, R7, 0x7fffff28, PT ;  /* 0x7fffff280700780c */ /* 0x000fe20003f66070 */
[----:B-1----:R-:W-:Y:S01]  /*33b20*/  VIADD R8, R11, 0xffffffe7 ;  /* 0xffffffe70b087836 */ /* 0x002fe20000000000 */
[----:B------:R-:W-:Y:S01]  /*33b30*/  IADD3 R9, P4, PT, R5, R13, RZ ;  /* 0x0000000d05097210 */ /* 0x000fe20007f9e0ff */
[----:B------:R-:W1:Y:S03]  /*33b40*/  LDC R11, c[0x0][0x3a0] ;  /* 0x0000e800ff0b7b82 */ /* 0x000e660000000800 */
[----:B------:R-:W-:Y:S01]  /*33b50*/  ISETP.GE.U32.AND P5, PT, R8, 0x7fffff68, PT ;  /* 0x7fffff680800780c */ /* 0x000fe20003fa6070 */
[----:B--2---:R-:W-:Y:S01]  /*33b60*/  VIADD R8, R19, 0xffffffdf ;  /* 0xffffffdf13087836 */ /* 0x004fe20000000000 */
[----:B------:R-:W-:-:S03]  /*33b70*/  LEA.HI.X.SX32 R0, R5, R12, 0x1, P4 ;  /* 0x0000000c05007211 */ /* 0x000fc600020f0eff */
[----:B------:R-:W2:Y:S01]  /*33b80*/  LDC R19, c[0x0][0x3a0] ;  /* 0x0000e800ff137b82 */ /* 0x000ea20000000800 */
[----:B---3--:R3:W-:Y:S07]  /*33b90*/  STL [R1+0x1ec], R6 ;  /* 0x0001ec0601007387 */ /* 0x0087ee0000100800 */
[----:B---3--:R-:W3:Y:S01]  /*33ba0*/  LDC R6, c[0x0][0x3a8] ;  /* 0x0000ea00ff067b82 */ /* 0x008ee20000000800 */
[----:B------:R3:W-:Y:S04]  /*33bb0*/  STL [R1+0xd4c], R10 ;  /* 0x000d4c0a01007387 */ /* 0x0007e80000100800 */
[----:B----4-:R4:W-:Y:S01]  /*33bc0*/  STL [R1+0x2628], R74 ;  /* 0x0026284a01007387 */ /* 0x0109e20000100800 */
[----:B---3--:R-:W-:-:S02]  /*33bd0*/  IMAD R10, R6, 0x18, RZ ;  /* 0x00000018060a7824 */ /* 0x008fc400078e02ff */
[----:B------:R-:W-:-:S03]  /*33be0*/  IMAD.SHL.U32 R7, R6, 0x20, RZ ;  /* 0x0000002006077824 */ /* 0x000fc600078e00ff */
[CC--:B----4-:R-:W-:Y:S02]  /*33bf0*/  IADD3 R74, P6, PT, R10.reuse, R3.reuse, RZ ;  /* 0x000000030a4a7210 */ /* 0x0d0fe40007fde0ff */
[C---:B------:R-:W-:Y:S02]  /*33c00*/  IADD3 R16, P4, PT, R7.reuse, R3, RZ ;  /* 0x0000000307107210 */ /* 0x040fe40007f9e0ff */
[-C--:B------:R-:W-:Y:S02]  /*33c10*/  LEA.HI.X.SX32 R18, R10, R4.reuse, 0x1, P6 ;  /* 0x000000040a127211 */ /* 0x080fe400030f0eff */
[----:B------:R-:W-:Y:S02]  /*33c20*/  ISETP.GE.U32.AND P6, PT, R8, 0x7fffff60, PT ;  /* 0x7fffff600800780c */ /* 0x000fe40003fc6070 */
[----:B------:R-:W-:Y:S01]  /*33c30*/  LEA.HI.X.SX32 R20, R7, R4, 0x1, P4 ;  /* 0x0000000407147211 */ /* 0x000fe200020f0eff */
[----:B------:R-:W-:Y:S01]  /*33c40*/  IMAD R5, R6, 0x58, RZ ;  /* 0x0000005806057824 */ /* 0x000fe200078e02ff */
[----:B------:R3:W-:Y:S01]  /*33c50*/  STL [R1+0x898], R9 ;  /* 0x0008980901007387 */ /* 0x0007e20000100800 */
[----:B------:R-:W-:-:S02]  /*33c60*/  IMAD.MOV.U32 R8, RZ, RZ, R18 ;  /* 0x000000ffff087224 */ /* 0x000fc400078e0012 */
[----:B0-----:R-:W-:Y:S01]  /*33c70*/  VIADD R7, R17, 0xffffff9f ;  /* 0xffffff9f11077836 */ /* 0x001fe20000000000 */
[----:B------:R-:W-:Y:S01]  /*33c80*/  PRMT R6, RZ, 0x7610, R6 ;  /* 0x00007610ff067816 */ /* 0x000fe20000000006 */
[----:B------:R-:W0:Y:S01]  /*33c90*/  LDC R10, c[0x0][0x3a8] ;  /* 0x0000ea00ff0a7b82 */ /* 0x000e220000000800 */
[----:B------:R-:W-:Y:S02]  /*33ca0*/  IMAD.MOV.U32 R17, RZ, RZ, R8 ;  /* 0x000000ffff117224 */ /* 0x000fe400078e0008 */
[----:B------:R-:W-:Y:S02]  /*33cb0*/  @P0 IMAD.MOV.U32 R8, RZ, RZ, R9 ;  /* 0x000000ffff080224 */ /* 0x000fe400078e0009 */
[----:B---3--:R-:W-:-:S05]  /*33cc0*/  @P0 IMAD.MOV.U32 R9, RZ, RZ, R0 ;  /* 0x000000ffff090224 */ /* 0x008fca00078e0000 */
[----:B------:R3:W4:Y:S04]  /*33cd0*/  @P0 LDG.E.U8 R6, desc[UR20][R8.64] ;  /* 0x0000001408060981 */ /* 0x000728000c1e1100 */
[----:B------:R-:W-:Y:S04]  /*33ce0*/  STL [R1+0xb90], R74 ;  /* 0x000b904a01007387 */ /* 0x000fe80000100800 */
[----:B------:R-:W-:Y:S04]  /*33cf0*/  STL [R1+0x894], R0 ;  /* 0x0008940001007387 */ /* 0x000fe80000100800 */
[----:B------:R1:W-:Y:S04]  /*33d00*/  STL [R1+0xb8c], R18 ;  /* 0x000b8c1201007387 */ /* 0x0003e80000100800 */
[----:B------:R-:W-:Y:S04]  /*33d10*/  STL [R1+0xbd0], R16 ;  /* 0x000bd01001007387 */ /* 0x000fe80000100800 */
[----:B------:R-:W-:Y:S01]  /*33d20*/  STL [R1+0xbcc], R20 ;  /* 0x000bcc1401007387 */ /* 0x000fe20000100800 */
[----:B-1----:R-:W-:-:S04]  /*33d30*/  IADD3 R18, P4, PT, R5, R3, RZ ;  /* 0x0000000305127210 */ /* 0x002fc80007f9e0ff */
[----:B------:R-:W-:Y:S01]  /*33d40*/  LEA.HI.X.SX32 R5, R5, R4, 0x1, P4 ;  /* 0x0000000405057211 */ /* 0x000fe200020f0eff */
[----:B------:R1:W-:Y:S01]  /*33d50*/  STL [R1+0xd90], R18 ;  /* 0x000d901201007387 */ /* 0x0003e20000100800 */
[----:B---3--:R-:W-:-:S03]  /*33d60*/  @!P3 IMAD.MOV.U32 R8, RZ, RZ, R18 ;  /* 0x000000ffff08b224 */ /* 0x008fc600078e0012 */
[----:B------:R-:W3:Y:S01]  /*33d70*/  LDL.LU R0, [R1+0x264c] ;  /* 0x00264c0001007983 */ /* 0x000ee20000300800 */
[----:B------:R-:W-:-:S05]  /*33d80*/  @!P3 IMAD.MOV.U32 R9, RZ, RZ, R5 ;  /* 0x000000ffff09b224 */ /* 0x000fca00078e0005 */
[----:B------:R0:W3:Y:S01]  /*33d90*/  @!P3 LDG.E.U8 R71, desc[UR20][R8.64] ;  /* 0x000000140847b981 */ /* 0x0000e2000c1e1100 */
[----:B-1----:R-:W1:Y:S01]  /*33da0*/  LDC R18, c[0x0][0x3a0] ;  /* 0x0000e800ff127b82 */ /* 0x002e620000000800 */
[----:B0-----:R-:W-:Y:S02]  /*33db0*/  @!P5 IMAD.MOV.U32 R8, RZ, RZ, R74 ;  /* 0x000000ffff08d224 */ /* 0x001fe400078e004a */
[----:B------:R-:W-:Y:S01]  /*33dc0*/  @!P5 IMAD.MOV.U32 R9, RZ, RZ, R17 ;  /* 0x000000ffff09d224 */ /* 0x000fe200078e0011 */
[----:B------:R-:W-:-:S04]  /*33dd0*/  ISETP.GE.U32.AND P4, PT, R7, 0x7fffff20, PT ;  /* 0x7fffff200700780c */ /* 0x000fc80003f86070 */
[----:B------:R-:W0:Y:S01]  /*33de0*/  LDC R17, c[0x0][0x3a0] ;  /* 0x0000e800ff117b82 */ /* 0x000e220000000800 */
[----:B------:R2:W3:Y:S02]  /*33df0*/  @!P5 LDG.E.U8 R64, desc[UR20][R8.64] ;  /* 0x000000140840d981 */ /* 0x0004e4000c1e1100 */
[----:B--2---:R-:W-:Y:S02]  /*33e00*/  @!P6 IMAD.MOV.U32 R8, RZ, RZ, R16 ;  /* 0x000000ffff08e224 */ /* 0x004fe400078e0010 */
[----:B------:R-:W-:-:S05]  /*33e10*/  @!P6 IMAD.MOV.U32 R9, RZ, RZ, R20 ;  /* 0x000000ffff09e224 */ /* 0x000fca00078e0014 */
[----:B------:R2:W3:Y:S02]  /*33e20*/  @!P6 LDG.E.U8 R68, desc[UR20][R8.64] ;  /* 0x000000140844e981 */ /* 0x0004e4000c1e1100 */
[----:B--2---:R-:W-:Y:S02]  /*33e30*/  VIADD R8, R11, 0xffffff8f ;  /* 0xffffff8f0b087836 */ /* 0x004fe40000000000 */
[----:B------:R-:W-:Y:S02]  /*33e40*/  VIADD R9, R19, 0xffffff97 ;  /* 0xffffff9713097836 */ /* 0x000fe40000000000 */
[----:B------:R-:W2:Y:S01]  /*33e50*/  LDC R19, c[0x0][0x3a8] ;  /* 0x0000ea00ff137b82 */ /* 0x000ea20000000800 */
[----:B----4-:R4:W-:Y:S07]  /*33e60*/  STL [R1+0x1e4], R6 ;  /* 0x0001e40601007387 */ /* 0x0109ee0000100800 */
[----:B----4-:R-:W4:Y:S01]  /*33e70*/  LDC R6, c[0x0][0x3a8] ;  /* 0x0000ea00ff067b82 */ /* 0x010f220000000800 */
[----:B------:R1:W-:Y:S02]  /*33e80*/  STL [R1+0xd8c], R5 ;  /* 0x000d8c0501007387 */ /* 0x0003e40000100800 */
[----:B-1----:R-:W-:-:S05]  /*33e90*/  VIADD R5, R18, 0xffffffd7 ;  /* 0xffffffd712057836 */ /* 0x002fca0000000000 */
[----:B------:R-:W1:Y:S01]  /*33ea0*/  LDC R18, c[0x0][0x3a0] ;  /* 0x0000e800ff127b82 */ /* 0x000e620000000800 */
[----:B------:R-:W-:Y:S01]  /*33eb0*/  ISETP.GE.U32.AND P5, PT, R5, 0x7fffff58, PT ;  /* 0x7fffff580500780c */ /* 0x000fe20003fa6070 */
[----:B------:R-:W-:-:S06]  /*33ec0*/  IMAD R5, R10, 0x60, RZ ;  /* 0x000000600a057824 */ /* 0x000fcc00078e02ff */
[----:B------:R-:W0:Y:S01]  /*33ed0*/  LDC R10, c[0x0][0x3a8] ;  /* 0x0000ea00ff0a7b82 */ /* 0x000e220000000800 */
[----:B----4-:R-:W-:Y:S01]  /*33ee0*/  IMAD R7, R6, 0x28, RZ ;  /* 0x0000002806077824 */ /* 0x010fe200078e02ff */
[----:B------:R-:W-:-:S04]  /*33ef0*/  IADD3 R20, P6, PT, R5, R3, RZ ;  /* 0x0000000305147210 */ /* 0x000fc80007fde0ff */
[----:B------:R-:W-:Y:S02]  /*33f00*/  IADD3 R74, P3, PT, R7, R3, RZ ;  /* 0x00000003074a7210 */ /* 0x000fe40007f7e0ff */
[-C--:B------:R-:W-:Y:S02]  /*33f10*/  LEA.HI.X.SX32 R5, R5, R4.reuse, 0x1, P6 ;  /* 0x0000000405057211 */ /* 0x080fe400030f0eff */
[----:B------:R-:W-:Y:S02]  /*33f20*/  ISETP.GE.U32.AND P6, PT, R9, 0x7fffff18, PT ;  /* 0x7fffff180900780c */ /* 0x000fe40003fc6070 */
[----:B------:R-:W-:Y:S02]  /*33f30*/  LEA.HI.X.SX32 R7, R7, R4, 0x1, P3 ;  /* 0x0000000407077211 */ /* 0x000fe400018f0eff */
[----:B------:R-:W-:Y:S01]  /*33f40*/  ISETP.GE.U32.AND P3, PT, R8, 0x7fffff10, PT ;  /* 0x7fffff100800780c */ /* 0x000fe20003f66070 */
[----:B------:R-:W-:Y:S02]  /*33f50*/  @!P4 IMAD.MOV.U32 R8, RZ, RZ, R20 ;  /* 0x000000ffff08c224 */ /* 0x000fe400078e0014 */
[----:B------:R-:W-:-:S05]  /*33f60*/  @!P4 IMAD.MOV.U32 R9, RZ, RZ, R5 ;  /* 0x000000ffff09c224 */ /* 0x000fca00078e0005 */
[----:B------:R4:W2:Y:S02]  /*33f70*/  @!P4 LDG.E.U8 R76, desc[UR20][R8.64] ;  /* 0x00000014084cc981 */ /* 0x0008a4000c1e1100 */
[----:B----4-:R-:W-:Y:S02]  /*33f80*/  @!P5 IMAD.MOV.U32 R8, RZ, RZ, R74 ;  /* 0x000000ffff08d224 */ /* 0x010fe400078e004a */
[----:B------:R-:W-:-:S05]  /*33f90*/  @!P5 IMAD.MOV.U32 R9, RZ, RZ, R7 ;  /* 0x000000ffff09d224 */ /* 0x000fca00078e0007 */
[----:B------:R4:W2:Y:S04]  /*33fa0*/  @!P5 LDG.E.U8 R67, desc[UR20][R8.64] ;  /* 0x000000140843d981 */ /* 0x0008a8000c1e1100 */
[----:B---3--:R-:W-:Y:S04]  /*33fb0*/  STL.64 [R1+0x2638], R64 ;  /* 0x0026384001007387 */ /* 0x008fe80000100a00 */
[----:B------:R-:W3:Y:S04]  /*33fc0*/  LDL.LU R16, [R1+0x56c] ;  /* 0x00056c0001107983 */ /* 0x000ee80000300800 */
[----:B------:R0:W-:Y:S02]  /*33fd0*/  STL [R1+0xdd0], R20 ;  /* 0x000dd01401007387 */ /* 0x0001e40000100800 */
[----:B0-----:R-:W0:Y:S02]  /*33fe0*/  LDC R20, c[0x0][0x3a8] ;  /* 0x0000ea00ff147b82 */ /* 0x001e240000000800 */
[----:B------:R-:W-:Y:S04]  /*33ff0*/  STL [R1+0xc10], R74 ;  /* 0x000c104a01007387 */ /* 0x000fe80000100800 */
[----:B------:R-:W-:Y:S04]  /*34000*/  STL [R1+0xdcc], R5 ;  /* 0x000dcc0501007387 */ /* 0x000fe80000100800 */
[----:B------:R1:W-:Y:S01]  /*34010*/  STL [R1+0xc0c], R7 ;  /* 0x000c0c0701007387 */ /* 0x0003e20000100800 */
[----:B------:R-:W-:-:S02]  /*34020*/  IMAD R10, R10, 0x70, RZ ;  /* 0x000000700a0a7824 */ /* 0x000fc400078e02ff */
[----:B----4-:R-:W-:Y:S02]  /*34030*/  VIADD R8, R17, 0xffffffcf ;  /* 0xffffffcf11087836 */ /* 0x010fe40000000000 */
[----:B------:R-:W4:Y:S01]  /*34040*/  LDC R17, c[0x0][0x3a0] ;  /* 0x0000e800ff117b82 */ /* 0x000f220000000800 */
[----:B-1----:R-:W-:-:S05]  /*34050*/  IMAD R7, R6, 0x30, RZ ;  /* 0x0000003006077824 */ /* 0x002fca00078e02ff */
[-C--:B------:R-:W-:Y:S01]  /*34060*/  IADD3 R74, P4, PT, R7, R3.reuse, RZ ;  /* 0x00000003074a7210 */ /* 0x080fe20007f9e0ff */
[----:B0-----:R-:W-:Y:S02]  /*34070*/  IMAD R5, R20, 0x68, RZ ;  /* 0x0000006814057824 */ /* 0x001fe400078e02ff */
[----:B------:R-:W0:Y:S03]  /*34080*/  LDC R20, c[0x0][0x3a0] ;  /* 0x0000e800ff147b82 */ /* 0x000e260000000800 */
[-C--:B------:R-:W-:Y:S02]  /*34090*/  IADD3 R11, P5, PT, R5, R3.reuse, RZ ;  /* 0x00000003050b7210 */ /* 0x080fe40007fbe0ff */
[-C--:B------:R-:W-:Y:S02]  /*340a0*/  LEA.HI.X.SX32 R7, R7, R4.reuse, 0x1, P4 ;  /* 0x0000000407077211 */ /* 0x080fe400020f0eff */
[----:B------:R-:W-:Y:S01]  /*340b0*/  LEA.HI.X.SX32 R9, R5, R4, 0x1, P5 ;  /* 0x0000000405097211 */ /* 0x000fe200028f0eff */
[----:B------:R-:W-:Y:S01]  /*340c0*/  VIADD R5, R18, 0xffffff87 ;  /* 0xffffff8712057836 */ /* 0x000fe20000000000 */
[----:B------:R-:W-:-:S02]  /*340d0*/  IADD3 R18, P5, PT, R10, R3, RZ ;  /* 0x000000030a127210 */ /* 0x000fc40007fbe0ff */
[----:B------:R-:W-:Y:S01]  /*340e0*/  ISETP.GE.U32.AND P4, PT, R8, 0x7fffff50, PT ;  /* 0x7fffff500800780c */ /* 0x000fe20003f86070 */
[----:B------:R-:W-:Y:S01]  /*340f0*/  @!P6 IMAD.MOV.U32 R8, RZ, RZ, R11 ;  /* 0x000000ffff08e224 */ /* 0x000fe200078e000b */
[----:B------:R-:W-:-:S04]  /*34100*/  LEA.HI.X.SX32 R10, R10, R4, 0x1, P5 ;  /* 0x000000040a0a7211 */ /* 0x000fc800028f0eff */
[----:B------:R1:W4:Y:S01]  /*34110*/  @!P6 LDG.E.U8 R75, desc[UR20][R8.64] ;  /* 0x00000014084be981 */ /* 0x000322000c1e1100 */
[----:B------:R-:W-:Y:S01]  /*34120*/  ISETP.GE.U32.AND P6, PT, R5, 0x7fffff08, PT ;  /* 0x7fffff080500780c */ /* 0x000fe20003fc6070 */
[----:B-1----:R-:W-:Y:S02]  /*34130*/  @!P3 IMAD.MOV.U32 R8, RZ, RZ, R18 ;  /* 0x000000ffff08b224 */ /* 0x002fe400078e0012 */
[----:B--2---:R-:W-:Y:S01]  /*34140*/  IMAD R5, R19, 0x78, RZ ;  /* 0x0000007813057824 */ /* 0x004fe200078e02ff */
[----:B------:R-:W-:Y:S04]  /*34150*/  STL [R1+0x2624], R76 ;  /* 0x0026244c01007387 */ /* 0x000fe80000100800 */
[----:B------:R-:W-:Y:S04]  /*34160*/  STL.64 [R1+0x2640], R66 ;  /* 0x0026404201007387 */ /* 0x000fe80000100a00 */
[----:B------:R1:W-:Y:S04]  /*34170*/  STL [R1+0xe10], R11 ;  /* 0x000e100b01007387 */ /* 0x0003e80000100800 */
[----:B------:R-:W-:Y:S04]  /*34180*/  STL [R1+0xc50], R74 ;  /* 0x000c504a01007387 */ /* 0x000fe80000100800 */
[----:B------:R2:W-:Y:S01]  /*34190*/  STL [R1+0xe0c], R9 ;  /* 0x000e0c0901007387 */ /* 0x0005e20000100800 */
[----:B---3--:R-:W-:Y:S01]  /*341a0*/  ISETP.GT.U32.AND P5, PT, R15, R16, PT ;  /* 0x000000100f00720c */ /* 0x008fe20003fa4070 */
[----:B-1----:R-:W1:Y:S01]  /*341b0*/  LDC R11, c[0x0][0x3a0] ;  /* 0x0000e800ff0b7b82 */ /* 0x002e620000000800 */
[----:B--2---:R-:W-:-:S05]  /*341c0*/  @!P3 IMAD.MOV.U32 R9, RZ, RZ, R10 ;  /* 0x000000ffff09b224 */ /* 0x004fca00078e000a */
[----:B------:R2:W3:Y:S02]  /*341d0*/  @!P3 LDG.E.U8 R78, desc[UR20][R8.64] ;  /* 0x00000014084eb981 */ /* 0x0004e4000c1e1100 */
[----:B--2---:R-:W-:Y:S02]  /*341e0*/  @!P4 IMAD.MOV.U32 R8, RZ, RZ, R74 ;  /* 0x000000ffff08c224 */ /* 0x004fe400078e004a */
[----:B------:R-:W-:-:S05]  /*341f0*/  @!P4 IMAD.MOV.U32 R9, RZ, RZ, R7 ;  /* 0x000000ffff09c224 */ /* 0x000fca00078e0007 */
[----:B------:R0:W2:Y:S04]  /*34200*/  @!P4 LDG.E.U8 R70, desc[UR20][R8.64] ;  /* 0x000000140846c981 */ /* 0x0000a8000c1e1100 */
[----:B------:R0:W-:Y:S04]  /*34210*/  STL [R1+0xc4c], R7 ;  /* 0x000c4c0701007387 */ /* 0x0001e80000100800 */
[----:B------:R-:W-:Y:S04]  /*34220*/  STL [R1+0xe50], R18 ;  /* 0x000e501201007387 */ /* 0x000fe80000100800 */
[----:B------:R1:W-:Y:S01]  /*34230*/  STL [R1+0xe4c], R10 ;  /* 0x000e4c0a01007387 */ /* 0x0003e20000100800 */
[----:B0-----:R-:W-:Y:S01]  /*34240*/  VIADD R8, R20, 0xffffffc7 ;  /* 0xffffffc714087836 */ /* 0x001fe20000000000 */
[----:B------:R-:W-:-:S02]  /*34250*/  IADD3 R9, P3, PT, R5, R3, RZ ;  /* 0x0000000305097210 */ /* 0x000fc40007f7e0ff */
[----:B------:R-:W2:Y:S01]  /*34260*/  LDL.LU R20, [R1+0x570] ;  /* 0x0005700001147983 */ /* 0x000ea20000300800 */
[----:B------:R-:W-:Y:S02]  /*34270*/  IMAD R7, R6, 0x38, RZ ;  /* 0x0000003806077824 */ /* 0x000fe400078e02ff */
[----:B------:R-:W-:Y:S01]  /*34280*/  @!P5 IMAD.IADD R16, R16, 0x1, -R15 ;  /* 0x000000011010d824 */ /* 0x000fe200078e0a0f */
[----:B------:R-:W-:Y:S02]  /*34290*/  ISETP.GE.U32.AND P4, PT, R8, 0x7fffff48, PT ;  /* 0x7fffff480800780c */ /* 0x000fe40003f86070 */
[----:B------:R-:W-:Y:S01]  /*342a0*/  LEA.HI.X.SX32 R8, R5, R4, 0x1, P3 ;  /* 0x0000000405087211 */ /* 0x000fe200018f0eff */
[----:B------:R0:W-:Y:S01]  /*342b0*/  STL [R1+0xe90], R9 ;  /* 0x000e900901007387 */ /* 0x0001e20000100800 */
[----:B-1----:R-:W1:Y:S08]  /*342c0*/  LDC R10, c[0x0][0x3a8] ;  /* 0x0000ea00ff0a7b82 */ /* 0x002e700000000800 */
[----:B------:R-:W1:Y:S01]  /*342d0*/  LDC R18, c[0x0][0x3a0] ;  /* 0x0000e800ff127b82 */ /* 0x000e620000000800 */
[----:B------:R4:W-:Y:S01]  /*342e0*/  STL [R1+0xe8c], R8 ;  /* 0x000e8c0801007387 */ /* 0x0009e20000100800 */
[----:B0-----:R-:W-:-:S04]  /*342f0*/  @!P6 LOP3.LUT R9, R9, R8, RZ, 0x3c, !PT ;  /* 0x000000080909e212 */ /* 0x001fc800078e3cff */
[----:B----4-:R-:W-:-:S04]  /*34300*/  @!P6 LOP3.LUT R8, R9, R8, RZ, 0x3c, !PT ;  /* 0x000000080908e212 */ /* 0x010fc800078e3cff */
[----:B------:R-:W-:-:S05]  /*34310*/  @!P6 LOP3.LUT R9, R9, R8, RZ, 0x3c, !PT ;  /* 0x000000080909e212 */ /* 0x000fca00078e3cff */
[----:B------:R0:W4:Y:S01]  /*34320*/  @!P6 LDG.E.U8 R77, desc[UR20][R8.64] ;  /* 0x00000014084de981 */ /* 0x000122000c1e1100 */
[----:B------:R-:W-:-:S05]  /*34330*/  IADD3 R74, P5, PT, R7, R3, RZ ;  /* 0x00000003074a7210 */ /* 0x000fca0007fbe0ff */
[----:B------:R1:W-:Y:S01]  /*34340*/  STL [R1+0xc90], R74 ;  /* 0x000c904a01007387 */ /* 0x0003e20000100800 */
[----:B0-----:R-:W-:Y:S02]  /*34350*/  LEA.HI.X.SX32 R9, R7, R4, 0x1, P5 ;  /* 0x0000000407097211 */ /* 0x001fe400028f0eff */
[----:B------:R-:W-:Y:S01]  /*34360*/  ISETP.GT.U32.AND P3, PT, R15, R16, PT ;  /* 0x000000100f00720c */ /* 0x000fe20003f64070 */
[----:B----4-:R-:W-:Y:S04]  /*34370*/  STL [R1+0x2620], R77 ;  /* 0x0026204d01007387 */ /* 0x010fe80000100800 */
[----:B------:R-:W4:Y:S01]  /*34380*/  LDL R7, [R1+0x23f4] ;  /* 0x0023f40001077983 */ /* 0x000f220000100800 */
[----:B------:R-:W-:Y:S01]  /*34390*/  VIADD R5, R11, 0xfffffffe ;  /* 0xfffffffe0b057836 */ /* 0x000fe20000000000 */
[----:B------:R-:W-:Y:S01]  /*343a0*/  PRMT R69, RZ, 0x7610, R69 ;  /* 0x00007610ff457816 */ /* 0x000fe20000000045 */
[----:B------:R-:W-:-:S05]  /*343b0*/  @!P4 IMAD.MOV.U32 R8, RZ, RZ, R74 ;  /* 0x000000ffff08c224 */ /* 0x000fca00078e004a */
[----:B------:R-:W-:Y:S01]  /*343c0*/  @!P3 IMAD.IADD R16, R16, 0x1, -R15 ;  /* 0x000000011010b824 */ /* 0x000fe200078e0a0f */
[----:B------:R0:W-:Y:S01]  /*343d0*/  STL [R1+0xc8c], R9 ;  /* 0x000c8c0901007387 */ /* 0x0001e20000100800 */
[----:B------:R-:W-:Y:S01]  /*343e0*/  ISETP.GE.U32.AND P5, PT, R5, 0x7fffff7f, PT ;  /* 0x7fffff7f0500780c */ /* 0x000fe20003fa6070 */
[----:B------:R-:W-:Y:S02]  /*343f0*/  VIADD R5, R17, 0xfffffff6 ;  /* 0xfffffff611057836 */ /* 0x000fe40000000000 */
[----:B------:R0:W2:Y:S01]  /*34400*/  @!P4 LDG.E.U8 R69, desc[UR20][R8.64] ;  /* 0x000000140845c981 */ /* 0x0000a2000c1e1100 */
[----:B-1----:R-:W-:Y:S02]  /*34410*/  IADD3 R74, P6, PT, R3, UR5, RZ ;  /* 0x00000005034a7c10 */ /* 0x002fe4000ffde0ff */
[----:B------:R-:W-:Y:S02]  /*34420*/  PRMT R79, RZ, 0x7610, R79 ;  /* 0x00007610ff4f7816 */ /* 0x000fe4000000004f */
[----:B------:R-:W-:-:S02]  /*34430*/  PRMT R81, RZ, 0x7610, R81 ;  /* 0x00007610ff517816 */ /* 0x000fc40000000051 */
[----:B------:R-:W-:Y:S01]  /*34440*/  ISETP.GE.U32.AND P3, PT, R5, 0x7fffff77, PT ;  /* 0x7fffff770500780c */ /* 0x000fe20003f66070 */
[----:B------:R-:W-:Y:S01]  /*34450*/  VIADD R5, R18, 0xffffffee ;  /* 0xffffffee12057836 */ /* 0x000fe20000000000 */
[----:B------:R-:W-:Y:S01]  /*34460*/  STL [R1+0xad8], R74 ;  /* 0x000ad84a01007387 */ /* 0x000fe20000100800 */
[----:B------:R-:W1:Y:S08]  /*34470*/  LDC R17, c[0x0][0x3a0] ;  /* 0x0000e800ff117b82 */ /* 0x000e700000000800 */
[----:B------:R-:W1:Y:S01]  /*34480*/  LDC R11, c[0x0][0x3a0] ;  /* 0x0000e800ff0b7b82 */ /* 0x000e620000000800 */
[----:B0-----:R-:W-:-:S05]  /*34490*/  LEA.HI.X.SX32 R8, R10, R4, 0x1, P6 ;  /* 0x000000040a087211 */ /* 0x001fca00030f0eff */
[----:B------:R0:W-:Y:S01]  /*344a0*/  STL [R1+0xad4], R8 ;  /* 0x000ad40801007387 */ /* 0x0001e20000100800 */
[----:B------:R-:W-:Y:S02]  /*344b0*/  @!P5 IMAD.MOV.U32 R9, RZ, RZ, R8 ;  /* 0x000000ffff09d224 */ /* 0x000fe400078e0008 */
[----:B0-----:R-:W-:-:S05]  /*344c0*/  @!P5 IMAD.MOV.U32 R8, RZ, RZ, R74 ;  /* 0x000000ffff08d224 */ /* 0x001fca00078e004a */
[----:B------:R0:W3:Y:S01]  /*344d0*/  @!P5 LDG.E.U8 R79, desc[UR20][R8.64] ;  /* 0x00000014084fd981 */ /* 0x0000e2000c1e1100 */
[----:B----4-:R-:W-:Y:S01]  /*344e0*/  ISETP.GE.AND P4, PT, R7, RZ, PT ;  /* 0x000000ff0700720c */ /* 0x010fe20003f86270 */
[----:B------:R-:W-:-:S05]  /*344f0*/  IMAD R7, R6, 0x9, RZ ;  /* 0x0000000906077824 */ /* 0x000fca00078e02ff */
[----:B------:R-:W-:-:S04]  /*34500*/  IADD3 R18, P6, PT, R7, R3, RZ ;  /* 0x0000000307127210 */ /* 0x000fc80007fde0ff */
[----:B------:R-:W-:Y:S01]  /*34510*/  LEA.HI.X.SX32 R7, R7, R4, 0x1, P6 ;  /* 0x0000000407077211 */ /* 0x000fe200030f0eff */
[----:B0-----:R-:W-:-:S04]  /*34520*/  @!P3 IMAD.MOV.U32 R8, RZ, RZ, R18 ;  /* 0x000000ffff08b224 */ /* 0x001fc800078e0012 */
[----:B------:R-:W-:-:S05]  /*34530*/  @!P3 IMAD.MOV.U32 R9, RZ, RZ, R7 ;  /* 0x000000ffff09b224 */ /* 0x000fca00078e0007 */
[----:B------:R0:W4:Y:S01]  /*34540*/  @!P3 LDG.E.U8 R81, desc[UR20][R8.64] ;  /* 0x000000140851b981 */ /* 0x000122000c1e1100 */
[----:B------:R-:W-:Y:S01]  /*34550*/  ISETP.GE.U32.AND P5, PT, R5, 0x7fffff6f, PT ;  /* 0x7fffff6f0500780c */ /* 0x000fe20003fa6070 */
[----:B------:R-:W-:Y:S02]  /*34560*/  IMAD.MOV.U32 R5, RZ, RZ, R16 ;  /* 0x000000ffff057224 */ /* 0x000fe400078e0010 */
[----:B------:R-:W-:Y:S02]  /*34570*/  IMAD R10, R6, 0x11, RZ ;  /* 0x00000011060a7824 */ /* 0x000fe400078e02ff */
[----:B------:R-:W-:-:S03]  /*34580*/  @!P4 IMAD.MOV R5, RZ, RZ, -R5 ;  /* 0x000000ffff05c224 */ /* 0x000fc600078e0a05 */
[C---:B------:R-:W-:Y:S02]  /*34590*/  IADD3 R16, P4, PT, R10.reuse, R3, RZ ;  /* 0x000000030a107210 */ /* 0x040fe40007f9e0ff */
[----:B--2---:R-:W-:Y:S02]  /*345a0*/  ISETP.GT.U32.AND P6, PT, R15, R20, PT ;  /* 0x000000140f00720c */ /* 0x004fe40003fc4070 */
[----:B------:R-:W-:Y:S02]  /*345b0*/  LEA.HI.X.SX32 R10, R10, R4, 0x1, P4 ;  /* 0x000000040a0a7211 */ /* 0x000fe400020f0eff */
[----:B------:R-:W-:Y:S02]  /*345c0*/  SEL R5, R14, R5, !P1 ;  /* 0x000000050e057207 */ /* 0x000fe40004800000 */
[----:B------:R-:W-:Y:S01]  /*345d0*/  PRMT R80, RZ, 0x7610, R80 ;  /* 0x00007610ff507816 */ /* 0x000fe20000000050 */
[----:B0-----:R-:W-:Y:S02]  /*345e0*/  @!P5 IMAD.MOV.U32 R8, RZ, RZ, R16 ;  /* 0x000000ffff08d224 */ /* 0x001fe400078e0010 */
[----:B------:R-:W-:-:S02]  /*345f0*/  @!P5 IMAD.MOV.U32 R9, RZ, RZ, R10 ;  /* 0x000000ffff09d224 */ /* 0x000fc400078e000a */
[----:B------:R-:W-:Y:S01]  /*34600*/  IMAD R5, R5, UR6, RZ ;  /* 0x0000000605057c24 */ /* 0x000fe2000f8e02ff */
[----:B------:R-:W-:Y:S04]  /*34610*/  STL [R1+0xb18], R18 ;  /* 0x000b181201007387 */ /* 0x000fe80000100800 */
[----:B------:R1:W2:Y:S04]  /*34620*/  @!P5 LDG.E.U8 R80, desc[UR20][R8.64] ;  /* 0x000000140850d981 */ /* 0x0002a8000c1e1100 */
[----:B------:R0:W-:Y:S04]  /*34630*/  STL [R1+0xb14], R7 ;  /* 0x000b140701007387 */ /* 0x0001e80000100800 */
[----:B------:R-:W2:Y:S01]  /*34640*/  LDL.LU R74, [R1+0x578] ;  /* 0x00057800014a7983 */ /* 0x000ea20000300800 */
[----:B------:R-:W-:-:S03]  /*34650*/  @!P6 IMAD.IADD R20, R20, 0x1, -R15 ;  /* 0x000000011414e824 */ /* 0x000fc600078e0a0f */
[----:B------:R3:W-:Y:S01]  /*34660*/  STL [R1+0xb58], R16 ;  /* 0x000b581001007387 */ /* 0x0007e20000100800 */
[----:B-1----:R-:W-:Y:S01]  /*34670*/  VIADD R8, R17, 0xffffffe6 ;  /* 0xffffffe611087836 */ /* 0x002fe20000000000 */
[----:B------:R-:W-:Y:S01]  /*34680*/  IADD3 R9, P3, PT, R5, R13, RZ ;  /* 0x0000000d05097210 */ /* 0x000fe20007f7e0ff */
[----:B0-----:R-:W-:Y:S01]  /*34690*/  VIADD R7, R11, 0xffffffbe ;  /* 0xffffffbe0b077836 */ /* 0x001fe20000000000 */
[----:B------:R-:W-:Y:S02]  /*346a0*/  PRMT R83, RZ, 0x7610, R83 ;  /* 0x00007610ff537816 */ /* 0x000fe40000000053 */
[----:B------:R-:W-:Y:S02]  /*346b0*/  PRMT R87, RZ, 0x7610, R87 ;  /* 0x00007610ff577816 */ /* 0x000fe40000000057 */
[----:B------:R-:W-:Y:S02]  /*346c0*/  ISETP.GE.U32.AND P6, PT, R8, 0x7fffff67, PT ;  /* 0x7fffff670800780c */ /* 0x000fe40003fc6070 */
[----:B------:R-:W-:-:S02]  /*346d0*/  LEA.HI.X.SX32 R8, R5, R12, 0x1, P3 ;  /* 0x0000000c05087211 */ /* 0x000fc400018f0eff */
[----:B------:R-:W-:Y:S01]  /*346e0*/  ISETP.GE.U32.AND P4, PT, R7, 0x7fffff3f, PT ;  /* 0x7fffff3f0700780c */ /* 0x000fe20003f86070 */
[C---:B------:R-:W-:Y:S01]  /*346f0*/  IMAD R7, R6.reuse, 0x19, RZ ;  /* 0x0000001906077824 */ /* 0x040fe200078e02ff */
[----:B------:R-:W-:Y:S01]  /*34700*/  PRMT R11, RZ, 0x7610, R11 ;  /* 0x00007610ff0b7816 */ /* 0x000fe2000000000b */
[----:B------:R-:W0:Y:S03]  /*34710*/  LDC R17, c[0x0][0x3a0] ;  /* 0x0000e800ff117b82 */ /* 0x000e260000000800 */
[----:B------:R-:W-:Y:S01]  /*34720*/  IADD3 R18, P5, PT, R7, R3, RZ ;  /* 0x0000000307127210 */ /* 0x000fe20007fbe0ff */
[----:B------:R-:W-:Y:S01]  /*34730*/  IMAD R5, R6, 0x41, RZ ;  /* 0x0000004106057824 */ /* 0x000fe200078e02ff */
[----:B----4-:R-:W-:Y:S04]  /*34740*/  STL [R1+0x261c], R81 ;  /* 0x00261c5101007387 */ /* 0x010fe80000100800 */
[----:B------:R-:W-:Y:S04]  /*34750*/  STL [R1+0xb54], R10 ;  /* 0x000b540a01007387 */ /* 0x000fe80000100800 */
[----:B---3--:R-:W3:Y:S04]  /*34760*/  LDL.LU R16, [R1+0x574] ;  /* 0x0005740001107983 */ /* 0x008ee80000300800 */
[----:B------:R1:W-:Y:S04]  /*34770*/  STL [R1+0x8a0], R9 ;  /* 0x0008a00901007387 */ /* 0x0003e80000100800 */
[----:B------:R4:W-:Y:S01]  /*34780*/  STL [R1+0x89c], R8 ;  /* 0x00089c0801007387 */ /* 0x0009e20000100800 */
[----:B-1----:R-:W-:-:S04]  /*34790*/  @P0 LOP3.LUT R9, R9, R8, RZ, 0x3c, !PT ;  /* 0x0000000809090212 */ /* 0x002fc800078e3cff */
[----:B----4-:R-:W-:Y:S02]  /*347a0*/  @P0 LOP3.LUT R8, R9, R8, RZ, 0x3c, !PT ;  /* 0x0000000809080212 */ /* 0x010fe400078e3cff */
[----:B------:R-:W-:Y:S02]  /*347b0*/  LEA.HI.X.SX32 R10, R7, R4, 0x1, P5 ;  /* 0x00000004070a7211 */ /* 0x000fe400028f0eff */
[----:B------:R-:W-:-:S05]  /*347c0*/  @P0 LOP3.LUT R9, R9, R8, RZ, 0x3c, !PT ;  /* 0x0000000809090212 */ /* 0x000fca00078e3cff */
[----:B------:R1:W4:Y:S02]  /*347d0*/  @P0 LDG.E.U8 R11, desc[UR20][R8.64] ;  /* 0x00000014080b0981 */ /* 0x000324000c1e1100 */
[----:B-1----:R-:W-:Y:S02]  /*347e0*/  IMAD.MOV.U32 R8, RZ, RZ, R10 ;  /* 0x000000ffff087224 */ /* 0x002fe400078e000a */
[----:B------:R-:W-:-:S05]  /*347f0*/  IMAD.MOV.U32 R9, RZ, RZ, R18 ;  /* 0x000000ffff097224 */ /* 0x000fca00078e0012 */
[-C--:B------:R-:W-:Y:S01]  /*34800*/  @!P6 LOP3.LUT R9, R9, R8.reuse, RZ, 0x3c, !PT ;  /* 0x000000080909e212 */ /* 0x080fe200078e3cff */
[----:B------:R1:W-:Y:S04]  /*34810*/  STL [R1+0xb98], R18 ;  /* 0x000b981201007387 */ /* 0x0003e80000100800 */
[----:B------:R-:W3:Y:S01]  /*34820*/  LDL R7, [R1+0x23fc] ;  /* 0x0023fc0001077983 */ /* 0x000ee20000100800 */
[----:B------:R-:W-:-:S04]  /*34830*/  @!P6 LOP3.LUT R8, R9, R8, RZ, 0x3c, !PT ;  /* 0x000000080908e212 */ /* 0x000fc800078e3cff */
[----:B------:R-:W-:Y:S02]  /*34840*/  @!P6 LOP3.LUT R9, R9, R8, RZ, 0x3c, !PT ;  /* 0x000000080909e212 */ /* 0x000fe400078e3cff */
[----:B-1----:R-:W-:-:S03]  /*34850*/  IADD3 R18, P5, PT, R5, R3, RZ ;  /* 0x0000000305127210 */ /* 0x002fc60007fbe0ff */
[----:B------:R1:W3:Y:S01]  /*34860*/  @!P6 LDG.E.U8 R83, desc[UR20][R8.64] ;  /* 0x000000140853e981 */ /* 0x0002e2000c1e1100 */
[----:B------:R-:W-:Y:S01]  /*34870*/  LEA.HI.X.SX32 R5, R5, R4, 0x1, P5 ;  /* 0x0000000405057211 */ /* 0x000fe200028f0eff */
[----:B-1----:R-:W-:-:S04]  /*34880*/  @!P4 IMAD.MOV.U32 R8, RZ, RZ, R18 ;  /* 0x000000ffff08c224 */ /* 0x002fc800078e0012 */
[----:B------:R-:W-:-:S05]  /*34890*/  @!P4 IMAD.MOV.U32 R9, RZ, RZ, R5 ;  /* 0x000000ffff09c224 */ /* 0x000fca00078e0005 */
[----:B------:R0:W3:Y:S04]  /*348a0*/  @!P4 LDG.E.U8 R87, desc[UR20][R8.64] ;  /* 0x000000140857c981 */ /* 0x0000e8000c1e1100 */
[----:B------:R1:W-:Y:S02]  /*348b0*/  STL [R1+0xb94], R10 ;  /* 0x000b940a01007387 */ /* 0x0003e40000100800 */
[----:B-1----:R-:W1:Y:S01]  /*348c0*/  LDC R10, c[0x0][0x3a0] ;  /* 0x0000e800ff0a7b82 */ /* 0x002e620000000800 */
[C---:B------:R-:W-:Y:S02]  /*348d0*/  ISETP.GT.U32.AND P3, PT, R15.reuse, R20, PT ;  /* 0x000000140f00720c */ /* 0x040fe40003f64070 */
[----:B--2---:R-:W-:-:S11]  /*348e0*/  ISETP.GT.U32.AND P5, PT, R15, R74, PT ;  /* 0x0000004a0f00720c */ /* 0x004fd60003fa4070 */
[--C-:B------:R-:W-:Y:S02]  /*348f0*/  @!P3 IMAD.IADD R20, R20, 0x1, -R15.reuse ;  /* 0x000000011414b824 */ /* 0x100fe400078e0a0f */
[----:B0-----:R-:W-:Y:S02]  /*34900*/  VIADD R8, R17, 0xffffffae ;  /* 0xffffffae11087836 */ /* 0x001fe40000000000 */
[----:B------:R-:W-:Y:S01]  /*34910*/  @!P5 IMAD.IADD R74, R74, 0x1, -R15 ;  /* 0x000000014a4ad824 */ /* 0x000fe200078e0a0f */
[----:B------:R-:W-:Y:S02]  /*34920*/  PRMT R89, RZ, 0x7610, R89 ;  /* 0x00007610ff597816 */ /* 0x000fe40000000059 */
[----:B------:R-:W-:Y:S02]  /*34930*/  PRMT R19, RZ, 0x7610, R19 ;  /* 0x00007610ff137816 */ /* 0x000fe40000000013 */
[----:B------:R-:W-:Y:S02]  /*34940*/  PRMT R88, RZ, 0x7610, R88 ;  /* 0x00007610ff587816 */ /* 0x000fe40000000058 */
[----:B------:R-:W-:-:S02]  /*34950*/  ISETP.GE.U32.AND P5, PT, R8, 0x7fffff2f, PT ;  /* 0x7fffff2f0800780c */ /* 0x000fc40003fa6070 */
[----:B------:R-:W-:Y:S01]  /*34960*/  PRMT R93, RZ, 0x7610, R93 ;  /* 0x00007610ff5d7816 */ /* 0x000fe2000000005d */
[----:B------:R-:W0:Y:S01]  /*34970*/  LDC R17, c[0x0][0x3a0] ;  /* 0x0000e800ff117b82 */ /* 0x000e220000000800 */
[----:B----4-:R2:W-:Y:S07]  /*34980*/  STL [R1+0x1cc], R11 ;  /* 0x0001cc0b01007387 */ /* 0x0105ee0000100800 */
[----:B--2---:R-:W2:Y:S01]  /*34990*/  LDC R11, c[0x0][0x3a0] ;  /* 0x0000e800ff0b7b82 */ /* 0x004ea20000000800 */
[----:B---3--:R-:W-:Y:S01]  /*349a0*/  ISETP.GE.AND P6, PT, R7, RZ, PT ;  /* 0x000000ff0700720c */ /* 0x008fe20003fc6270 */
[----:B-1----:R-:W-:-:S05]  /*349b0*/  VIADD R7, R10, 0xffffffb6 ;  /* 0xffffffb60a077836 */ /* 0x002fca0000000000 */
[----:B------:R-:W-:Y:S01]  /*349c0*/  ISETP.GE.U32.AND P3, PT, R7, 0x7fffff37, PT ;  /* 0x7fffff370700780c */ /* 0x000fe20003f66070 */
[----:B------:R-:W-:Y:S01]  /*349d0*/  IMAD R7, R6, 0x49, RZ ;  /* 0x0000004906077824 */ /* 0x000fe200078e02ff */
[----:B------:R-:W-:Y:S04]  /*349e0*/  STL [R1+0x2618], R83 ;  /* 0x0026185301007387 */ /* 0x000fe80000100800 */
[----:B------:R1:W-:Y:S04]  /*349f0*/  STL [R1+0xcd8], R18 ;  /* 0x000cd81201007387 */ /* 0x0003e80000100800 */
[----:B------:R3:W-:Y:S01]  /*34a00*/  STL [R1+0xcd4], R5 ;  /* 0x000cd40501007387 */ /* 0x0007e20000100800 */
[----:B--2---:R-:W-:Y:S01]  /*34a10*/  VIADD R9, R11, 0xffffffa6 ;  /* 0xffffffa60b097836 */ /* 0x004fe20000000000 */
[----:B------:R-:W-:Y:S01]  /*34a20*/  ISETP.GT.U32.AND P4, PT, R15, R16, PT ;  /* 0x000000100f00720c */ /* 0x000fe20003f84070 */
[----:B------:R-:W2:Y:S08]  /*34a30*/  LDC R11, c[0x0][0x3a0] ;  /* 0x0000e800ff0b7b82 */ /* 0x000eb00000000800 */
[----:B-1----:R-:W1:Y:S01]  /*34a40*/  LDC R18, c[0x0][0x3a0] ;  /* 0x0000e800ff127b82 */ /* 0x002e620000000800 */
[----:B---3--:R-:W-:-:S04]  /*34a50*/  IMAD.MOV.U32 R5, RZ, RZ, R20 ;  /* 0x000000ffff057224 */ /* 0x008fc800078e0014 */
[----:B------:R-:W-:Y:S01]  /*34a60*/  @!P6 IMAD.MOV R5, RZ, RZ, -R5 ;  /* 0x000000ffff05e224 */ /* 0x000fe200078e0a05 */
[C---:B------:R-:W-:Y:S01]  /*34a70*/  IADD3 R10, P6, PT, R7.reuse, R3, RZ ;  /* 0x00000003070a7210 */ /* 0x040fe20007fde0ff */
[----:B------:R3:W-:Y:S04]  /*34a80*/  STL [R1+0x2610], R87 ;  /* 0x0026105701007387 */ /* 0x0007e80000100800 */
[----:B------:R-:W4:Y:S01]  /*34a90*/  LDL R20, [R1+0x23f8] ;  /* 0x0023f80001147983 */ /* 0x000f220000100800 */
[----:B------:R-:W-:Y:S01]  /*34aa0*/  @!P3 IMAD.MOV.U32 R8, RZ, RZ, R10 ;  /* 0x000000ffff08b224 */ /* 0x000fe200078e000a */
[----:B---3--:R-:W-:Y:S02]  /*34ab0*/  LEA.HI.X.SX32 R87, R7, R4, 0x1, P6 ;  /* 0x0000000407577211 */ /* 0x008fe400030f0eff */
[----:B------:R-:W-:-:S03]  /*34ac0*/  ISETP.GE.U32.AND P6, PT, R9, 0x7fffff27, PT ;  /* 0x7fffff270900780c */ /* 0x000fc60003fc6070 */
[----:B------:R-:W-:-:S05]  /*34ad0*/  @!P3 IMAD.MOV.U32 R9, RZ, RZ, R87 ;  /* 0x000000ffff09b224 */ /* 0x000fca00078e0057 */
[----:B------:R3:W2:Y:S01]  /*34ae0*/  @!P3 LDG.E.U8 R89, desc[UR20][R8.64] ;  /* 0x000000140859b981 */ /* 0x0006a2000c1e1100 */
[----:B------:R-:W-:-:S05]  /*34af0*/  SEL R5, R14, R5, !P1 ;  /* 0x000000050e057207 */ /* 0x000fca0004800000 */
[----:B------:R-:W-:Y:S01]  /*34b00*/  IMAD R5, R5, UR6, RZ ;  /* 0x0000000605057c24 */ /* 0x000fe2000f8e02ff */
[----:B------:R0:W-:Y:S04]  /*34b10*/  STL [R1+0xd18], R10 ;  /* 0x000d180a01007387 */ /* 0x0001e80000100800 */
[C---:B---3--:R-:W-:Y:S01]  /*34b20*/  IADD3 R9, P3, PT, R5.reuse, R13, RZ ;  /* 0x0000000d05097210 */ /* 0x048fe20007f7e0ff */
[----:B------:R-:W-:Y:S03]  /*34b30*/  STL [R1+0xd14], R87 ;  /* 0x000d145701007387 */ /* 0x000fe60000100800 */
[----:B------:R-:W-:Y:S01]  /*34b40*/  LEA.HI.X.SX32 R8, R5, R12, 0x1, P3 ;  /* 0x0000000c05087211 */ /* 0x000fe200018f0eff */
[----:B------:R-:W-:-:S02]  /*34b50*/  IMAD R7, R6, 0x51, RZ ;  /* 0x0000005106077824 */ /* 0x000fc400078e02ff */
[----:B------:R-:W-:Y:S01]  /*34b60*/  @!P4 IMAD.IADD R16, R16, 0x1, -R15 ;  /* 0x000000011010c824 */ /* 0x000fe200078e0a0f */
[----:B0-----:R-:W0:Y:S01]  /*34b70*/  LDC R10, c[0x0][0x3a8] ;  /* 0x0000ea00ff0a7b82 */ /* 0x001e220000000800 */
[----:B--2---:R-:W-:Y:S04]  /*34b80*/  STL [R1+0x260c], R89 ;  /* 0x00260c5901007387 */ /* 0x004fe80000100800 */
[----:B------:R2:W-:Y:S04]  /*34b90*/  STL [R1+0x8a8], R9 ;  /* 0x0008a80901007387 */ /* 0x0005e80000100800 */
[----:B------:R3:W-:Y:S01]  /*34ba0*/  STL [R1+0x8a4], R8 ;  /* 0x0008a40801007387 */ /* 0x0007e20000100800 */
[----:B--2---:R-:W-:-:S04]  /*34bb0*/  @P0 LOP3.LUT R9, R9, R8, RZ, 0x3c, !PT ;  /* 0x0000000809090212 */ /* 0x004fc800078e3cff */
[----:B---3--:R-:W-:-:S04]  /*34bc0*/  @P0 LOP3.LUT R8, R9, R8, RZ, 0x3c, !PT ;  /* 0x0000000809080212 */ /* 0x008fc800078e3cff */
[----:B------:R-:W-:-:S05]  /*34bd0*/  @P0 LOP3.LUT R9, R9, R8, RZ, 0x3c, !PT ;  /* 0x0000000809090212 */ /* 0x000fca00078e3cff */
[----:B------:R2:W3:Y:S01]  /*34be0*/  @P0 LDG.E.U8 R19, desc[UR20][R8.64] ;  /* 0x0000001408130981 */ /* 0x0004e2000c1e1100 */
[----:B------:R-:W-:Y:S01]  /*34bf0*/  IADD3 R87, P4, PT, R7, R3, RZ ;  /* 0x0000000307577210 */ /* 0x000fe20007f9e0ff */
[----:B------:R-:W-:-:S03]  /*34c00*/  IMAD R5, R6, 0x59, RZ ;  /* 0x0000005906057824 */ /* 0x000fc600078e02ff */
[----:B------:R-:W-:Y:S01]  /*34c10*/  LEA.HI.X.SX32 R89, R7, R4, 0x1, P4 ;  /* 0x0000000407597211 */ /* 0x000fe200020f0eff */
[----:B------:R-:W-:Y:S04]  /*34c20*/  STL [R1+0xd58], R87 ;  /* 0x000d585701007387 */ /* 0x000fe80000100800 */
[----:B------:R-:W-:Y:S01]  /*34c30*/  STL [R1+0xd54], R89 ;  /* 0x000d545901007387 */ /* 0x000fe20000100800 */
[----:B--2---:R-:W-:Y:S02]  /*34c40*/  @!P5 IMAD.MOV.U32 R8, RZ, RZ, R87 ;  /* 0x000000ffff08d224 */ /* 0x004fe400078e0057 */
[----:B------:R-:W-:-:S05]  /*34c50*/  @!P5 IMAD.MOV.U32 R9, RZ, RZ, R89 ;  /* 0x000000ffff09d224 */ /* 0x000fca00078e0059 */
[----:B------:R2:W4:Y:S04]  /*34c60*/  @!P5 LDG.E.U8 R88, desc[UR20][R8.64] ;  /* 0x000000140858d981 */ /* 0x000528000c1e1100 */
[----:B---3--:R3:W-:Y:S02]  /*34c70*/  STL [R1+0x1dc], R19 ;  /* 0x0001dc1301007387 */ /* 0x0087e40000100800 */
[----:B---3--:R-:W-:-:S04]  /*34c80*/  IADD3 R19, P4, PT, R5, R3, RZ ;  /* 0x0000000305137210 */ /* 0x008fc80007f9e0ff */
[----:B------:R-:W-:Y:S01]  /*34c90*/  LEA.HI.X.SX32 R5, R5, R4, 0x1, P4 ;  /* 0x0000000405057211 */ /* 0x000fe200020f0eff */
[----:B--2---:R-:W-:-:S04]  /*34ca0*/  @!P6 IMAD.MOV.U32 R8, RZ, RZ, R19 ;  /* 0x000000ffff08e224 */ /* 0x004fc800078e0013 */
[----:B------:R-:W-:-:S05]  /*34cb0*/  @!P6 IMAD.MOV.U32 R9, RZ, RZ, R5 ;  /* 0x000000ffff09e224 */ /* 0x000fca00078e0005 */
[----:B------:R2:W3:Y:S04]  /*34cc0*/  @!P6 LDG.E.U8 R93, desc[UR20][R8.64] ;  /* 0x00000014085de981 */ /* 0x0004e8000c1e1100 */
[----:B----4-:R-:W-:Y:S04]  /*34cd0*/  STL [R1+0x2614], R88 ;  /* 0x0026145801007387 */ /* 0x010fe80000100800 */
[----:B------:R4:W-:Y:S04]  /*34ce0*/  STL [R1+0xd98], R19 ;  /* 0x000d981301007387 */ /* 0x0009e80000100800 */
[----:B------:R3:W-:Y:S01]  /*34cf0*/  STL [R1+0xd94], R5 ;  /* 0x000d940501007387 */ /* 0x0007e20000100800 */
[----:B--2---:R-:W-:Y:S01]  /*34d00*/  VIADD R9, R11, 0xffffffde ;  /* 0xffffffde0b097836 */ /* 0x004fe20000000000 */
[----:B------:R-:W-:-:S02]  /*34d10*/  ISETP.GT.U32.AND P3, PT, R15, R74, PT ;  /* 0x0000004a0f00720c */ /* 0x000fc40003f64070 */
[----:B------:R-:W-:Y:S01]  /*34d20*/  ISETP.GT.U32.AND P5, PT, R15, R16, PT ;  /* 0x000000100f00720c */ /* 0x000fe20003fa4070 */
[----:B-1----:R-:W-:Y:S01]  /*34d30*/  VIADD R7, R18, 0xffffff9e ;  /* 0xffffff9e12077836 */ /* 0x002fe20000000000 */
[----:B------:R-:W-:Y:S02]  /*34d40*/  ISETP.GE.AND P4, PT, R20, RZ, PT ;  /* 0x000000ff1400720c */ /* 0x000fe40003f86270 */
[----:B------:R-:W-:Y:S01]  /*34d50*/  ISETP.GE.U32.AND P6, PT, R9, 0x7fffff5f, PT ;  /* 0x7fffff5f0900780c */ /* 0x000fe20003fc6070 */
[----:B0-----:R-:W-:Y:S01]  /*34d60*/  IMAD R8, R10, 0x61, RZ ;  /* 0x000000610a087824 */ /* 0x001fe200078e02ff */
[----:B------:R-:W0:Y:S01]  /*34d70*/  LDC R18, c[0x0][0x3a0] ;  /* 0x0000e800ff127b82 */ /* 0x000e220000000800 */
[----:B------:R-:W-:Y:S02]  /*34d80*/  PRMT R91, RZ, 0x7610, R91 ;  /* 0x00007610ff5b7816 */ /* 0x000fe4000000005b */
[----:B------:R-:W-:Y:S02]  /*34d90*/  PRMT R82, RZ, 0x7610, R82 ;  /* 0x00007610ff527816 */ /* 0x000fe40000000052 */
[----:B------:R-:W-:-:S03]  /*34da0*/  PRMT R56, RZ, 0x7610, R56 ;  /* 0x00007610ff387816 */ /* 0x000fc60000000038 */
[----:B----4-:R-:W1:Y:S01]  /*34db0*/  LDC R19, c[0x0][0x3a0] ;  /* 0x0000e800ff137b82 */ /* 0x010e620000000800 */
[----:B---3--:R-:W-:Y:S04]  /*34dc0*/  STL [R1+0x2608], R93 ;  /* 0x0026085d01007387 */ /* 0x008fe80000100800 */
[----:B------:R-:W2:Y:S01]  /*34dd0*/  LDL R9, [R1+0x23ec] ;  /* 0x0023ec0001097983 */ /* 0x000ea20000100800 */
[--C-:B------:R-:W-:Y:S01]  /*34de0*/  @!P3 IMAD.IADD R74, R74, 0x1, -R15.reuse ;  /* 0x000000014a4ab824 */ /* 0x100fe200078e0a0f */
[----:B------:R-:W-:Y:S01]  /*34df0*/  ISETP.GE.U32.AND P3, PT, R7, 0x7fffff1f, PT ;  /* 0x7fffff1f0700780c */ /* 0x000fe20003f66070 */
[----:B------:R-:W-:Y:S02]  /*34e00*/  IMAD R7, R6, 0x21, RZ ;  /* 0x0000002106077824 */ /* 0x000fe400078e02ff */
[----:B------:R-:W-:-:S02]  /*34e10*/  @!P5 IMAD.IADD R16, R16, 0x1, -R15 ;  /* 0x000000011010d824 */ /* 0x000fc400078e0a0f */
[----:B------:R-:W-:Y:S01]  /*34e20*/  IMAD.MOV.U32 R5, RZ, RZ, R74 ;  /* 0x000000ffff057224 */ /* 0x000fe200078e004a */
[----:B------:R-:W-:Y:S01]  /*34e30*/  PRMT R92, RZ, 0x7610, R92 ;  /* 0x00007610ff5c7816 */ /* 0x000fe2000000005c */
[----:B------:R-:W3:Y:S01]  /*34e40*/  LDC R20, c[0x0][0x3a0] ;  /* 0x0000e800ff147b82 */ /* 0x000ee20000000800 */
[----:B------:R-:W-:-:S04]  /*34e50*/  IADD3 R11, P5, PT, R7, R3, RZ ;  /* 0x00000003070b7210 */ /* 0x000fc80007fbe0ff */
[----:B------:R-:W-:Y:S02]  /*34e60*/  LEA.HI.X.SX32 R74, R7, R4, 0x1, P5 ;  /* 0x00000004074a7211 */ /* 0x000fe400028f0eff */
[----:B------:R-:W-:Y:S01]  /*34e70*/  IADD3 R87, P5, PT, R8, R3, RZ ;  /* 0x0000000308577210 */ /* 0x000fe20007fbe0ff */
[----:B------:R-:W-:-:S03]  /*34e80*/  @!P4 IMAD.MOV R5, RZ, RZ, -R5 ;  /* 0x000000ffff05c224 */ /* 0x000fc600078e0a05 */
[----:B------:R-:W-:Y:S01]  /*34e90*/  LEA.HI.X.SX32 R89, R8, R4, 0x1, P5 ;  /* 0x0000000408597211 */ /* 0x000fe200028f0eff */
[----:B------:R-:W-:Y:S01]  /*34ea0*/  @!P3 IMAD.MOV.U32 R8, RZ, RZ, R87 ;  /* 0x000000ffff08b224 */ /* 0x000fe200078e0057 */
[----:B------:R-:W-:-:S05]  /*34eb0*/  SEL R5, R14, R5, !P1 ;  /* 0x000000050e057207 */ /* 0x000fca0004800000 */
[----:B------:R-:W-:Y:S02]  /*34ec0*/  IMAD R7, R5, UR6, RZ ;  /* 0x0000000605077c24 */ /* 0x000fe4000f8e02ff */
[----:B------:R-:W-:Y:S01]  /*34ed0*/  IMAD.MOV.U32 R5, RZ, RZ, R16 ;  /* 0x000000ffff057224 */ /* 0x000fe200078e0010 */
[----:B------:R-:W-:Y:S01]  /*34ee0*/  STL [R1+0xbd8], R11 ;  /* 0x000bd80b01007387 */ /* 0x000fe20000100800 */
[----:B------:R-:W-:-:S03]  /*34ef0*/  VIADD R10, R17, 0xffffff96 ;  /* 0xffffff96110a7836 */ /* 0x000fc60000000000 */
[----:B------:R-:W-:Y:S04]  /*34f00*/  STL [R1+0xbd4], R74 ;  /* 0x000bd44a01007387 */ /* 0x000fe80000100800 */
[----:B------:R-:W-:Y:S04]  /*34f10*/  STL [R1+0xdd8], R87 ;  /* 0x000dd85701007387 */ /* 0x000fe80000100800 */
[----:B------:R4:W-:Y:S01]  /*34f20*/  STL [R1+0xdd4], R89 ;  /* 0x000dd45901007387 */ /* 0x0009e20000100800 */
[----:B------:R-:W1:Y:S01]  /*34f30*/  LDC R17, c[0x0][0x3a8] ;  /* 0x0000ea00ff117b82 */ /* 0x000e620000000800 */
[----:B------:R-:W-:Y:S01]  /*34f40*/  ISETP.GE.U32.AND P4, PT, R10, 0x7fffff17, PT ;  /* 0x7fffff170a00780c */ /* 0x000fe20003f86070 */
[----:B0-----:R-:W-:Y:S01]  /*34f50*/  VIADD R10, R18, 0xffffffd6 ;  /* 0xffffffd6120a7836 */ /* 0x001fe20000000000 */
[----:B--2---:R-:W-:Y:S01]  /*34f60*/  ISETP.GE.AND P5, PT, R9, RZ, PT ;  /* 0x000000ff0900720c */ /* 0x004fe20003fa6270 */
[----:B------:R-:W-:-:S05]  /*34f70*/  @!P3 IMAD.MOV.U32 R9, RZ, RZ, R89 ;  /* 0x000000ffff09b224 */ /* 0x000fca00078e0059 */
[----:B------:R0:W2:Y:S02]  /*34f80*/  @!P3 LDG.E.U8 R91, desc[UR20][R8.64] ;  /* 0x00000014085bb981 */ /* 0x0000a4000c1e1100 */
[----:B0-----:R-:W-:Y:S02]  /*34f90*/  @!P6 IMAD.MOV.U32 R8, RZ, RZ, R11 ;  /* 0x000000ffff08e224 */ /* 0x001fe400078e000b */
[----:B------:R-:W-:-:S05]  /*34fa0*/  @!P6 IMAD.MOV.U32 R9, RZ, RZ, R74 ;  /* 0x000000ffff09e224 */ /* 0x000fca00078e004a */
[----:B------:R0:W2:Y:S01]  /*34fb0*/  @!P6 LDG.E.U8 R82, desc[UR20][R8.64] ;  /* 0x000000140852e981 */ /* 0x0000a2000c1e1100 */
[----:B------:R-:W-:Y:S02]  /*34fc0*/  @!P5 IMAD.MOV R5, RZ, RZ, -R5 ;  /* 0x000000ffff05d224 */ /* 0x000fe400078e0a05 */
[C---:B0-----:R-:W-:Y:S02]  /*34fd0*/  IMAD R9, R6.reuse, 0x29, RZ ;  /* 0x0000002906097824 */ /* 0x041fe400078e02ff */
[----:B------:R-:W-:Y:S01]  /*34fe0*/  IMAD R8, R6, 0x31, RZ ;  /* 0x0000003106087824 */ /* 0x000fe200078e02ff */
[----:B------:R-:W-:Y:S02]  /*34ff0*/  IADD3 R6, P3, PT, R7, R13, RZ ;  /* 0x0000000d07067210 */ /* 0x000fe40007f7e0ff */
[----:B----4-:R-:W-:Y:S02]  /*35000*/  IADD3 R89, P5, PT, R9, R3, RZ ;  /* 0x0000000309597210 */ /* 0x010fe40007fbe0ff */
[----:B------:R-:W-:-:S02]  /*35010*/  LEA.HI.X.SX32 R16, R7, R12, 0x1, P3 ;  /* 0x0000000c07107211 */ /* 0x000fc400018f0eff */
[C---:B------:R-:W-:Y:S02]  /*35020*/  IADD3 R74, P3, PT, R8.reuse, R3, RZ ;  /* 0x00000003084a7210 */ /* 0x040fe40007f7e0ff */
[-C--:B------:R-:W-:Y:S02]  /*35030*/  LEA.HI.X.SX32 R18, R9, R4.reuse, 0x1, P5 ;  /* 0x0000000409127211 */ /* 0x080fe400028f0eff */
[----:B------:R-:W-:Y:S01]  /*35040*/  LEA.HI.X.SX32 R87, R8, R4, 0x1, P3 ;  /* 0x0000000408577211 */ /* 0x000fe200018f0eff */
[----:B------:R-:W-:Y:S02]  /*35050*/  @P0 IMAD.MOV.U32 R8, RZ, RZ, R6 ;  /* 0x000000ffff080224 */ /* 0x000fe400078e0006 */
[----:B------:R-:W-:-:S05]  /*35060*/  @P0 IMAD.MOV.U32 R9, RZ, RZ, R16 ;  /* 0x000000ffff090224 */ /* 0x000fca00078e0010 */
[----:B------:R0:W4:Y:S01]  /*35070*/  @P0 LDG.E.U8 R56, desc[UR20][R8.64] ;  /* 0x0000001408380981 */ /* 0x000122000c1e1100 */
[----:B-1----:R-:W-:Y:S02]  /*35080*/  IMAD R7, R17, 0x69, RZ ;  /* 0x0000006911077824 */ /* 0x002fe400078e02ff */
[----:B------:R-:W-:Y:S01]  /*35090*/  VIADD R11, R19, 0xffffffce ;  /* 0xffffffce130b7836 */ /* 0x000fe20000000000 */
[----:B------:R1:W-:Y:S01]  /*350a0*/  STL [R1+0x8b0], R6 ;  /* 0x0008b00601007387 */ /* 0x0003e20000100800 */
[----:B------:R-:W-:Y:S01]  /*350b0*/  ISETP.GE.U32.AND P5, PT, R10, 0x7fffff57, PT ;  /* 0x7fffff570a00780c */ /* 0x000fe20003fa6070 */
[----:B------:R-:W2:Y:S01]  /*350c0*/  LDC R17, c[0x0][0x3a8] ;  /* 0x0000ea00ff117b82 */ /* 0x000ea20000000800 */
[----:B------:R-:W-:-:S04]  /*350d0*/  IADD3 R19, P3, PT, R7, R3, RZ ;  /* 0x0000000307137210 */ /* 0x000fc80007f7e0ff */
[----:B------:R-:W-:Y:S01]  /*350e0*/  LEA.HI.X.SX32 R7, R7, R4, 0x1, P3 ;  /* 0x0000000407077211 */ /* 0x000fe200018f0eff */
[----:B0-----:R-:W-:Y:S02]  /*350f0*/  @!P4 IMAD.MOV.U32 R8, RZ, RZ, R19 ;  /* 0x000000ffff08c224 */ /* 0x001fe400078e0013 */
[----:B-1----:R-:W0:Y:S02]  /*35100*/  LDC R6, c[0x0][0x3a8] ;  /* 0x0000ea00ff067b82 */ /* 0x002e240000000800 */
[----:B------:R-:W-:-:S05]  /*35110*/  @!P4 IMAD.MOV.U32 R9, RZ, RZ, R7 ;  /* 0x000000ffff09c224 */ /* 0x000fca00078e0007 */
[----:B------:R1:W2:Y:S04]  /*35120*/  @!P4 LDG.E.U8 R92, desc[UR20][R8.64] ;  /* 0x00000014085cc981 */ /* 0x0002a8000c1e1100 */
[----:B------:R-:W-:Y:S04]  /*35130*/  STL [R1+0xc18], R89 ;  /* 0x000c185901007387 */ /* 0x000fe80000100800 */
[----:B------:R1:W-:Y:S04]  /*35140*/  STL [R1+0x8ac], R16 ;  /* 0x0008ac1001007387 */ /* 0x0003e80000100800 */
[----:B------:R-:W-:Y:S04]  /*35150*/  STL [R1+0xc58], R74 ;  /* 0x000c584a01007387 */ /* 0x000fe80000100800 */
[----:B------:R-:W-:Y:S04]  /*35160*/  STL [R1+0xc14], R18 ;  /* 0x000c141201007387 */ /* 0x000fe80000100800 */
[----:B------:R-:W-:Y:S04]  /*35170*/  STL [R1+0xc54], R87 ;  /* 0x000c545701007387 */ /* 0x000fe80000100800 */
[----:B-1----:R-:W2:Y:S04]  /*35180*/  LDL.LU R16, [R1+0x2648] ;  /* 0x0026480001107983 */ /* 0x002ea80000300800 */
[----:B------:R1:W-:Y:S01]  /*35190*/  STL [R1+0xe18], R19 ;  /* 0x000e181301007387 */ /* 0x0003e20000100800 */
[----:B------:R-:W-:-:S02]  /*351a0*/  ISETP.GE.U32.AND P6, PT, R11, 0x7fffff4f, PT ;  /* 0x7fffff4f0b00780c */ /* 0x000fc40003fc6070 */
[----:B------:R-:W0:Y:S01]  /*351b0*/  LDC R11, c[0x0][0x3a0] ;  /* 0x0000e800ff0b7b82 */ /* 0x000e220000000800 */
[----:B---3--:R-:W-:Y:S01]  /*351c0*/  VIADD R10, R20, 0xffffff8e ;  /* 0xffffff8e140a7836 */ /* 0x008fe20000000000 */
[----:B------:R-:W-:Y:S02]  /*351d0*/  SEL R5, R14, R5, !P1 ;  /* 0x000000050e057207 */ /* 0x000fe40004800000 */
[----:B------:R-:W-:Y:S01]  /*351e0*/  PRMT R85, RZ, 0x7610, R85 ;  /* 0x00007610ff557816 */ /* 0x000fe20000000055 */
[----:B------:R-:W-:Y:S02]  /*351f0*/  @!P5 IMAD.MOV.U32 R8, RZ, RZ, R89 ;  /* 0x000000ffff08d224 */ /* 0x000fe400078e0059 */
[----:B------:R-:W-:Y:S01]  /*35200*/  @!P5 IMAD.MOV.U32 R9, RZ, RZ, R18 ;  /* 0x000000ffff09d224 */ /* 0x000fe200078e0012 */
[----:B------:R-:W-:Y:S02]  /*35210*/  PRMT R84, RZ, 0x7610, R84 ;  /* 0x00007610ff547816 */ /* 0x000fe40000000054 */
[----:B------:R-:W-:-:S02]  /*35220*/  PRMT R93, RZ, 0x7610, R93 ;  /* 0x00007610ff5d7816 */ /* 0x000fc4000000005d */
[----:B------:R-:W-:Y:S02]  /*35230*/  PRMT R90, RZ, 0x7610, R90 ;  /* 0x00007610ff5a7816 */ /* 0x000fe4000000005a */
[----:B------:R-:W-:Y:S02]  /*35240*/  PRMT R86, RZ, 0x7610, R86 ;  /* 0x00007610ff567816 */ /* 0x000fe40000000056 */
[----:B------:R-:W-:Y:S01]  /*35250*/  PRMT R81, RZ, 0x7610, R81 ;  /* 0x00007610ff517816 */ /* 0x000fe20000000051 */
[----:B-1----:R-:W1:Y:S01]  /*35260*/  LDC R19, c[0x0][0x3a0] ;  /* 0x0000e800ff137b82 */ /* 0x002e620000000800 */
[----:B----4-:R3:W-:Y:S01]  /*35270*/  STL [R1+0x1d8], R56 ;  /* 0x0001d83801007387 */ /* 0x0107e20000100800 */
[----:B------:R-:W-:Y:S01]  /*35280*/  ISETP.GE.U32.AND P3, PT, R10, 0x7fffff0f, PT ;  /* 0x7fffff0f0a00780c */ /* 0x000fe20003f66070 */
[----:B------:R-:W-:-:S05]  /*35290*/  IMAD R5, R5, UR6, RZ ;  /* 0x0000000605057c24 */ /* 0x000fca000f8e02ff */
[----:B------:R-:W4:Y:S01]  /*352a0*/  LDC R10, c[0x0][0x3a0] ;  /* 0x0000e800ff0a7b82 */ /* 0x000f220000000800 */
[----:B------:R0:W4:Y:S07]  /*352b0*/  @!P5 LDG.E.U8 R85, desc[UR20][R8.64] ;  /* 0x000000140855d981 */ /* 0x00012e000c1e1100 */
[----:B------:R-:W1:Y:S08]  /*352c0*/  LDC R18, c[0x0][0x3a8] ;  /* 0x0000ea00ff127b82 */ /* 0x000e700000000800 */
[----:B------:R-:W1:Y:S01]  /*352d0*/  LDC R20, c[0x0][0x3a0] ;  /* 0x0000e800ff147b82 */ /* 0x000e620000000800 */
[----:B---3--:R-:W3:Y:S04]  /*352e0*/  LDL.LU R56, [R1+0x57c] ;  /* 0x00057c0001387983 */ /* 0x008ee80000300800 */
[----:B------:R2:W-:Y:S01]  /*352f0*/  STL [R1+0xe14], R7 ;  /* 0x000e140701007387 */ /* 0x0005e20000100800 */
[----:B0-----:R-:W-:-:S02]  /*35300*/  @!P6 IMAD.MOV.U32 R8, RZ, RZ, R74 ;  /* 0x000000ffff08e224 */ /* 0x001fc400078e004a */
[----:B------:R-:W-:Y:S01]  /*35310*/  @!P6 IMAD.MOV.U32 R9, RZ, RZ, R87 ;  /* 0x000000ffff09e224 */ /* 0x000fe200078e0057 */
[----:B------:R-:W-:-:S04]  /*35320*/  IADD3 R74, P4, PT, R5, R13, RZ ;  /* 0x0000000d054a7210 */ /* 0x000fc80007f9e0ff */
[----:B------:R0:W3:Y:S01]  /*35330*/  @!P6 LDG.E.U8 R84, desc[UR20][R8.64] ;  /* 0x000000140854e981 */ /* 0x0000e2000c1e1100 */
[----:B--2---:R-:W-:-:S03]  /*35340*/  IMAD R7, R6, 0x39, RZ ;  /* 0x0000003906077824 */ /* 0x004fc600078e02ff */
[----:B------:R-:W-:Y:S04]  /*35350*/  STL [R1+0x2604], R92 ;  /* 0x0026045c01007387 */ /* 0x000fe80000100800 */
[----:B------:R2:W-:Y:S01]  /*35360*/  STL [R1+0x8b8], R74 ;  /* 0x0008b84a01007387 */ /* 0x0005e20000100800 */
[----:B0-----:R-:W-:Y:S02]  /*35370*/  VIADD R9, R11, 0xffffffc6 ;  /* 0xffffffc60b097836 */ /* 0x001fe40000000000 */
[----:B------:R-:W-:Y:S02]  /*35380*/  IMAD.MOV.U32 R11, RZ, RZ, R74 ;  /* 0x000000ffff0b7224 */ /* 0x000fe400078e004a */
[----:B------:R-:W-:Y:S01]  /*35390*/  IMAD R8, R17, 0x71, RZ ;  /* 0x0000007111087824 */ /* 0x000fe200078e02ff */
[----:B--2---:R-:W-:-:S02]  /*353a0*/  IADD3 R74, P5, PT, R7, R3, RZ ;  /* 0x00000003074a7210 */ /* 0x004fc40007fbe0ff */
[----:B------:R-:W-:Y:S02]  /*353b0*/  LEA.HI.X.SX32 R17, R5, R12, 0x1, P4 ;  /* 0x0000000c05117211 */ /* 0x000fe400020f0eff */
[-C--:B------:R-:W-:Y:S02]  /*353c0*/  LEA.HI.X.SX32 R87, R7, R4.reuse, 0x1, P5 ;  /* 0x0000000407577211 */ /* 0x080fe400028f0eff */
[C---:B------:R-:W-:Y:S02]  /*353d0*/  IADD3 R89, P5, PT, R8.reuse, R3, RZ ;  /* 0x0000000308597210 */ /* 0x040fe40007fbe0ff */
[----:B------:R-:W-:Y:S01]  /*353e0*/  ISETP.GE.U32.AND P4, PT, R9, 0x7fffff47, PT ;  /* 0x7fffff470900780c */ /* 0x000fe20003f86070 */
[----:B------:R-:W-:Y:S01]  /*353f0*/  @P0 IMAD.MOV.U32 R9, RZ, RZ, R17 ;  /* 0x000000ffff090224 */ /* 0x000fe200078e0011 */
[----:B------:R-:W-:Y:S01]  /*35400*/  LEA.HI.X.SX32 R92, R8, R4, 0x1, P5 ;  /* 0x00000004085c7211 */ /* 0x000fe200028f0eff */
[----:B------:R-:W-:Y:S02]  /*35410*/  @P0 IMAD.MOV.U32 R8, RZ, RZ, R11 ;  /* 0x000000ffff080224 */ /* 0x000fe400078e000b */
[----:B----4-:R-:W-:Y:S01]  /*35420*/  VIADD R5, R10, 0xffffff86 ;  /* 0xffffff860a057836 */ /* 0x010fe20000000000 */
[----:B------:R-:W-:Y:S04]  /*35430*/  STL [R1+0xc98], R74 ;  /* 0x000c984a01007387 */ /* 0x000fe80000100800 */
[----:B------:R0:W2:Y:S01]  /*35440*/  @P0 LDG.E.U8 R93, desc[UR20][R8.64] ;  /* 0x00000014085d0981 */ /* 0x0000a2000c1e1100 */
[----:B---3--:R-:W-:Y:S01]  /*35450*/  ISETP.GT.U32.AND P6, PT, R15, R56, PT ;  /* 0x000000380f00720c */ /* 0x008fe20003fc4070 */
[----:B0-----:R-:W-:-:S02]  /*35460*/  @!P3 IMAD.MOV.U32 R8, RZ, RZ, R89 ;  /* 0x000000ffff08b224 */ /* 0x001fc400078e0059 */
[----:B------:R-:W-:Y:S01]  /*35470*/  @!P3 IMAD.MOV.U32 R9, RZ, RZ, R92 ;  /* 0x000000ffff09b224 */ /* 0x000fe200078e005c */
[----:B------:R-:W-:Y:S01]  /*35480*/  ISETP.GE.U32.AND P5, PT, R5, 0x7fffff07, PT ;  /* 0x7fffff070500780c */ /* 0x000fe20003fa6070 */
[----:B-1----:R-:W-:Y:S01]  /*35490*/  IMAD R5, R18, 0x79, RZ ;  /* 0x0000007912057824 */ /* 0x002fe200078e02ff */
[----:B------:R0:W-:Y:S04]  /*354a0*/  STL [R1+0x8b4], R17 ;  /* 0x0008b41101007387 */ /* 0x0001e80000100800 */
[----:B------:R1:W3:Y:S04]  /*354b0*/  @!P3 LDG.E.U8 R90, desc[UR20][R8.64] ;  /* 0x00000014085ab981 */ /* 0x0002e8000c1e1100 */
[----:B------:R4:W-:Y:S04]  /*354c0*/  STL [R1+0xc94], R87 ;  /* 0x000c945701007387 */ /* 0x0009e80000100800 */
[----:B------:R-:W-:Y:S04]  /*354d0*/  STL [R1+0xe58], R89 ;  /* 0x000e585901007387 */ /* 0x000fe80000100800 */
[----:B------:R0:W-:Y:S01]  /*354e0*/  STL [R1+0xe54], R92 ;  /* 0x000e545c01007387 */ /* 0x0001e20000100800 */
[----:B------:R-:W-:Y:S01]  /*354f0*/  VIADD R7, R19, 0xfffffffd ;  /* 0xfffffffd13077836 */ /* 0x000fe20000000000 */
[----:B------:R-:W2:Y:S08]  /*35500*/  LDC R11, c[0x0][0x3a0] ;  /* 0x0000e800ff0b7b82 */ /* 0x000eb00000000800 */
[----:B0-----:R-:W0:Y:S01]  /*35510*/  LDC R17, c[0x0][0x3a0] ;  /* 0x0000e800ff117b82 */ /* 0x001e220000000800 */
[----:B------:R-:W-:-:S07]  /*35520*/  @!P6 IMAD.IADD R56, R56, 0x1, -R15 ;  /* 0x000000013838e824 */ /* 0x000fce00078e0a0f */
[----:B------:R-:W0:Y:S01]  /*35530*/  LDC R10, c[0x0][0x3a0] ;  /* 0x0000e800ff0a7b82 */ /* 0x000e220000000800 */
[----:B------:R-:W-:Y:S01]  /*35540*/  PRMT R88, RZ, 0x7610, R88 ;  /* 0x00007610ff587816 */ /* 0x000fe20000000058 */
[----:B-1----:R-:W-:Y:S02]  /*35550*/  @!P4 IMAD.MOV.U32 R8, RZ, RZ, R74 ;  /* 0x000000ffff08c224 */ /* 0x002fe400078e004a */
[----:B------:R-:W-:Y:S01]  /*35560*/  @!P4 IMAD.MOV.U32 R9, RZ, RZ, R87 ;  /* 0x000000ffff09c224 */ /* 0x000fe200078e0057 */
[----:B----4-:R-:W-:Y:S01]  /*35570*/  IADD3 R87, P6, PT, R5, R3, RZ ;  /* 0x0000000305577210 */ /* 0x010fe20007fde0ff */
[----:B------:R-:W4:Y:S04]  /*35580*/  LDL R74, [R1+0x23f0] ;  /* 0x0023f000014a7983 */ /* 0x000f280000100800 */
[----:B------:R1:W2:Y:S01]  /*35590*/  @!P4 LDG.E.U8 R86, desc[UR20][R8.64] ;  /* 0x000000140856c981 */ /* 0x0002a2000c1e1100 */
[----:B------:R-:W-:-:S02]  /*355a0*/  PRMT R76, RZ, 0x7610, R76 ;  /* 0x00007610ff4c7816 */ /* 0x000fc4000000004c */
[----:B------:R-:W-:Y:S01]  /*355b0*/  LEA.HI.X.SX32 R92, R5, R4, 0x1, P6 ;  /* 0x00000004055c7211 */ /* 0x000fe200030f0eff */
[----:B------:R-:W0:Y:S01]  /*355c0*/  LDC R18, c[0x0][0x3a0] ;  /* 0x0000e800ff127b82 */ /* 0x000e220000000800 */
[----:B-1----:R-:W-:-:S03]  /*355d0*/  VIADD R8, R20, 0xfffffff5 ;  /* 0xfffffff514087836 */ /* 0x002fc60000000000 */
[----:B------:R-:W-:Y:S02]  /*355e0*/  @!P5 IMAD.MOV.U32 R9, RZ, RZ, R92 ;  /* 0x000000ffff09d224 */ /* 0x000fe400078e005c */
[----:B------:R-:W-:Y:S01]  /*355f0*/  ISETP.GE.U32.AND P3, PT, R8, 0x7fffff76, PT ;  /* 0x7fffff760800780c */ /* 0x000fe20003f66070 */
[----:B------:R-:W-:-:S05]  /*35600*/  @!P5 IMAD.MOV.U32 R8, RZ, RZ, R87 ;  /* 0x000000ffff08d224 */ /* 0x000fca00078e0057 */
[----:B------:R1:W2:Y:S01]  /*35610*/  @!P5 LDG.E.U8 R81, desc[UR20][R8.64] ;  /* 0x000000140851d981 */ /* 0x0002a2000c1e1100 */
[----:B------:R-:W-:Y:S01]  /*35620*/  ISETP.GE.U32.AND P4, PT, R7, 0x7fffff7e, PT ;  /* 0x7fffff7e0700780c */ /* 0x000fe20003f86070 */
[C---:B------:R-:W-:Y:S02]  /*35630*/  IMAD.SHL.U32 R7, R6.reuse, 0x2, RZ ;  /* 0x0000000206077824 */ /* 0x040fe400078e00ff */
[----:B------:R-:W-:Y:S01]  /*35640*/  IMAD R5, R6, 0xa, RZ ;  /* 0x0000000a06057824 */ /* 0x000fe200078e02ff */
[----:B------:R-:W-:Y:S02]  /*35650*/  STL [R1+0xe98], R87 ;  /* 0x000e985701007387 */ /* 0x000fe40000100800 */
[C---:B------:R-:W-:Y:S02]  /*35660*/  IADD3 R89, P6, PT, R7.reuse, R3, RZ ;  /* 0x0000000307597210 */ /* 0x040fe40007fde0ff */
[----:B------:R-:W-:Y:S02]  /*35670*/  STL [R1+0xe94], R92 ;  /* 0x000e945c01007387 */ /* 0x000fe40000100800 */
[----:B------:R-:W-:-:S03]  /*35680*/  LEA.HI.X.SX32 R7, R7, R4, 0x1, P6 ;  /* 0x0000000407077211 */ /* 0x000fc600030f0eff */
[----:B-1----:R-:W-:Y:S02]  /*35690*/  @!P4 IMAD.MOV.U32 R8, RZ, RZ, R89 ;  /* 0x000000ffff08c224 */ /* 0x002fe400078e0059 */
[----:B------:R-:W-:Y:S01]  /*356a0*/  @!P4 IMAD.MOV.U32 R9, RZ, RZ, R7 ;  /* 0x000000ffff09c224 */ /* 0x000fe200078e0007 */
[----:B------:R-:W-:-:S04]  /*356b0*/  ISETP.GT.U32.AND P6, PT, R15, R56, PT ;  /* 0x000000380f00720c */ /* 0x000fc80003fc4070 */
[----:B------:R1:W3:Y:S09]  /*356c0*/  @!P4 LDG.E.U8 R88, desc[UR20][R8.64] ;  /* 0x000000140858c981 */ /* 0x0002f2000c1e1100 */
[----:B------:R-:W-:Y:S01]  /*356d0*/  @!P6 IMAD.IADD R56, R56, 0x1, -R15 ;  /* 0x000000013838e824 */ /* 0x000fe200078e0a0f */
[----:B------:R-:W-:Y:S01]  /*356e0*/  PRMT R20, RZ, 0x7610, R20 ;  /* 0x00007610ff147816 */ /* 0x000fe20000000014 */
[----:B--2---:R2:W-:Y:S02]  /*356f0*/  STL [R1], R81 ;  /* 0x0000005101007387 */ /* 0x0045e40000100800 */
[----:B--2---:R-:W-:-:S04]  /*35700*/  IADD3 R81, P5, PT, R5, R3, RZ ;  /* 0x0000000305517210 */ /* 0x004fc80007fbe0ff */
[----:B------:R-:W-:Y:S01]  /*35710*/  LEA.HI.X.SX32 R87, R5, R4, 0x1, P5 ;  /* 0x0000000405577211 */ /* 0x000fe200028f0eff */
[----:B-1----:R-:W-:Y:S02]  /*35720*/  @!P3 IMAD.MOV.U32 R8, RZ, RZ, R81 ;  /* 0x000000ffff08b224 */ /* 0x002fe400078e0051 */
[----:B------:R-:W-:Y:S01]  /*35730*/  VIADD R5, R11, 0xffffffed ;  /* 0xffffffed0b057836 */ /* 0x000fe20000000000 */
[----:B------:R-:W-:Y:S01]  /*35740*/  STL [R1+0xae0], R89 ;  /* 0x000ae05901007387 */ /* 0x000fe20000100800 */
[----:B------:R-:W-:-:S03]  /*35750*/  @!P3 IMAD.MOV.U32 R9, RZ, RZ, R87 ;  /* 0x000000ffff09b224 */ /* 0x000fc600078e0057 */
[----:B------:R-:W-:Y:S04]  /*35760*/  STL [R1+0x1d4], R93 ;  /* 0x0001d45d01007387 */ /* 0x000fe80000100800 */
[----:B------:R-:W-:Y:S04]  /*35770*/  STL [R1+0xb20], R81 ;  /* 0x000b205101007387 */ /* 0x000fe80000100800 */
[----:B------:R0:W2:Y:S01]  /*35780*/  @!P3 LDG.E.U8 R76, desc[UR20][R8.64] ;  /* 0x00000014084cb981 */ /* 0x0000a2000c1e1100 */
[----:B----4-:R-:W-:-:S03]  /*35790*/  ISETP.GE.AND P3, PT, R74, RZ, PT ;  /* 0x000000ff4a00720c */ /* 0x010fc60003f66270 */
[----:B------:R1:W-:Y:S01]  /*357a0*/  STL [R1+0xadc], R7 ;  /* 0x000adc0701007387 */ /* 0x0003e20000100800 */
[----:B------:R-:W-:Y:S02]  /*357b0*/  ISETP.GE.U32.AND P4, PT, R5, 0x7fffff6e, PT ;  /* 0x7fffff6e0500780c */ /* 0x000fe40003f86070 */
[----:B------:R-:W-:Y:S01]  /*357c0*/  PRMT R19, RZ, 0x7610, R19 ;  /* 0x00007610ff137816 */ /* 0x000fe20000000013 */
[----:B------:R-:W4:Y:S01]  /*357d0*/  LDC R11, c[0x0][0x3a0] ;  /* 0x0000e800ff0b7b82 */ /* 0x000f220000000800 */
[----:B0-----:R-:W-:Y:S02]  /*357e0*/  VIADD R8, R17, 0xffffffe5 ;  /* 0xffffffe511087836 */ /* 0x001fe40000000000 */
[----:B-1----:R-:W-:-:S03]  /*357f0*/  IMAD R7, R6, 0x12, RZ ;  /* 0x0000001206077824 */ /* 0x002fc600078e02ff */
[----:B------:R-:W-:Y:S01]  /*35800*/  ISETP.GE.U32.AND P5, PT, R8, 0x7fffff66, PT ;  /* 0x7fffff660800780c */ /* 0x000fe20003fa6070 */
[----:B------:R-:W-:Y:S01]  /*35810*/  VIADD R8, R10, 0xffffffb5 ;  /* 0xffffffb50a087836 */ /* 0x000fe20000000000 */
[CC--:B------:R-:W-:Y:S01]  /*35820*/  IADD3 R9, P6, PT, R7.reuse, R3.reuse, RZ ;  /* 0x0000000307097210 */ /* 0x0c0fe20007fde0ff */
[----:B------:R-:W-:Y:S02]  /*35830*/  IMAD R10, R6, 0x1a, RZ ;  /* 0x0000001a060a7824 */ /* 0x000fe400078e02ff */
[----:B------:R-:W-:Y:S01]  /*35840*/  IMAD.MOV.U32 R5, RZ, RZ, R56 ;  /* 0x000000ffff057224 */ /* 0x000fe200078e0038 */
[----:B------:R-:W-:Y:S01]  /*35850*/  LEA.HI.X.SX32 R7, R7, R4, 0x1, P6 ;  /* 0x0000000407077211 */ /* 0x000fe200030f0eff */
[----:B------:R-:W-:Y:S02]  /*35860*/  STL [R1+0xb1c], R87 ;  /* 0x000b1c5701007387 */ /* 0x000fe40000100800 */
[----:B------:R-:W-:Y:S01]  /*35870*/  @!P3 IMAD.MOV R5, RZ, RZ, -R5 ;  /* 0x000000ffff05b224 */ /* 0x000fe200078e0a05 */
[----:B------:R-:W-:-:S02]  /*35880*/  IADD3 R56, P6, PT, R10, R3, RZ ;  /* 0x000000030a387210 */ /* 0x000fc40007fde0ff */
[----:B------:R-:W-:Y:S01]  /*35890*/  ISETP.GE.U32.AND P3, PT, R8, 0x7fffff36, PT ;  /* 0x7fffff360800780c */ /* 0x000fe20003f66070 */
[----:B------:R0:W-:Y:S01]  /*358a0*/  STL [R1+0xb60], R9 ;  /* 0x000b600901007387 */ /* 0x0001e20000100800 */
[----:B------:R-:W-:Y:S01]  /*358b0*/  PRMT R17, RZ, 0x7610, R17 ;  /* 0x00007610ff117816 */ /* 0x000fe20000000011 */
[----:B------:R-:W-:Y:S01]  /*358c0*/  @!P4 IMAD.MOV.U32 R8, RZ, RZ, R9 ;  /* 0x000000ffff08c224 */ /* 0x000fe200078e0009 */
[----:B------:R-:W-:Y:S01]  /*358d0*/  LEA.HI.X.SX32 R10, R10, R4, 0x1, P6 ;  /* 0x000000040a0a7211 */ /* 0x000fe200030f0eff */
[----:B0-----:R-:W-:-:S05]  /*358e0*/  @!P4 IMAD.MOV.U32 R9, RZ, RZ, R7 ;  /* 0x000000ffff09c224 */ /* 0x001fca00078e0007 */
[----:B------:R0:W2:Y:S02]  /*358f0*/  @!P4 LDG.E.U8 R17, desc[UR20][R8.64] ;  /* 0x000000140811c981 */ /* 0x0000a4000c1e1100 */
[----:B0-----:R-:W-:Y:S02]  /*35900*/  @!P5 IMAD.MOV.U32 R8, RZ, RZ, R56 ;  /* 0x000000ffff08d224 */ /* 0x001fe400078e0038 */
[----:B------:R-:W-:-:S05]  /*35910*/  @!P5 IMAD.MOV.U32 R9, RZ, RZ, R10 ;  /* 0x000000ffff09d224 */ /* 0x000fca00078e000a */
[----:B------:R-:W3:Y:S04]  /*35920*/  @!P5 LDG.E.U8 R20, desc[UR20][R8.64] ;  /* 0x000000140814d981 */ /* 0x000ee8000c1e1100 */
[----:B------:R0:W-:Y:S04]  /*35930*/  STL [R1+0xb5c], R7 ;  /* 0x000b5c0701007387 */ /* 0x0001e80000100800 */
[----:B------:R-:W-:Y:S01]  /*35940*/  STL [R1+0xba0], R56 ;  /* 0x000ba03801007387 */ /* 0x000fe20000100800 */
[----:B0-----:R-:W-:Y:S01]  /*35950*/  VIADD R7, R18, 0xffffffbd ;  /* 0xffffffbd12077836 */ /* 0x001fe20000000000 */
[----:B------:R-:W-:Y:S01]  /*35960*/  SEL R5, R14, R5, !P1 ;  /* 0x000000050e057207 */ /* 0x000fe20004800000 */
[----:B----4-:R-:W-:Y:S01]  /*35970*/  VIADD R11, R11, 0xffffffdd ;  /* 0xffffffdd0b0b7836 */ /* 0x010fe20000000000 */
[----:B------:R-:W-:-:S02]  /*35980*/  PRMT R83, RZ, 0x7610, R83 ;  /* 0x00007610ff537816 */ /* 0x000fc40000000053 */
[----:B------:R-:W-:Y:S02]  /*35990*/  PRMT R77, RZ, 0x7610, R77 ;  /* 0x00007610ff4d7816 */ /* 0x000fe4000000004d */
[----:B------:R-:W-:Y:S01]  /*359a0*/  ISETP.GE.U32.AND P4, PT, R7, 0x7fffff3e, PT ;  /* 0x7fffff3e0700780c */ /* 0x000fe20003f86070 */
[----:B------:R-:W-:Y:S01]  /*359b0*/  IMAD R7, R6, 0x42, RZ ;  /* 0x0000004206077824 */ /* 0x000fe200078e02ff */
[----:B--2---:R0:W-:Y:S04]  /*359c0*/  STL [R1+0x10], R17 ;  /* 0x0000101101007387 */ /* 0x0041e80000100800 */
[----:B---3--:R-:W-:Y:S04]  /*359d0*/  STL [R1+0x8], R88 ;  /* 0x0000085801007387 */ /* 0x008fe80000100800 */
[----:B------:R-:W-:Y:S04]  /*359e0*/  STL [R1+0xb9c], R10 ;  /* 0x000b9c0a01007387 */ /* 0x000fe80000100800 */
[----:B------:R-:W-:Y:S01]  /*359f0*/  STL [R1+0x4], R76 ;  /* 0x0000044c01007387 */ /* 0x000fe20000100800 */
[----:B------:R-:W-:Y:S01]  /*35a00*/  PRMT R61, RZ, 0x7610, R61 ;  /* 0x00007610ff3d7816 */ /* 0x000fe2000000003d */
[----:B------:R-:W1:Y:S08]  /*35a10*/  LDC R18, c[0x0][0x3a0] ;  /* 0x0000e800ff127b82 */ /* 0x000e700000000800 */
[----:B0-----:R-:W0:Y:S01]  /*35a20*/  LDC R17, c[0x0][0x3a0] ;  /* 0x0000e800ff117b82 */ /* 0x001e220000000800 */
[----:B------:R2:W-:Y:S02]  /*35a30*/  STL [R1+0xc], R20 ;  /* 0x00000c1401007387 */ /* 0x0005e40000100800 */
[----:B--2---:R-:W-:-:S04]  /*35a40*/  IADD3 R20, P5, PT, R7, R3, RZ ;  /* 0x0000000307147210 */ /* 0x004fc80007fbe0ff */
[----:B------:R-:W-:Y:S01]  /*35a50*/  LEA.HI.X.SX32 R56, R7, R4, 0x1, P5 ;  /* 0x0000000407387211 */ /* 0x000fe200028f0eff */
[----:B------:R-:W-:-:S04]  /*35a60*/  @!P4 IMAD.MOV.U32 R8, RZ, RZ, R20 ;  /* 0x000000ffff08c224 */ /* 0x000fc800078e0014 */
[----:B------:R-:W-:-:S05]  /*35a70*/  @!P4 IMAD.MOV.U32 R9, RZ, RZ, R56 ;  /* 0x000000ffff09c224 */ /* 0x000fca00078e0038 */
[----:B------:R0:W2:Y:S01]  /*35a80*/  @!P4 LDG.E.U8 R19, desc[UR20][R8.64] ;  /* 0x000000140813c981 */ /* 0x0000a2000c1e1100 */
[----:B------:R-:W-:Y:S02]  /*35a90*/  IMAD R5, R5, UR6, RZ ;  /* 0x0000000605057c24 */ /* 0x000fe4000f8e02ff */
[----:B------:R-:W-:Y:S01]  /*35aa0*/  IMAD R10, R6, 0x22, RZ ;  /* 0x00000022060a7824 */ /* 0x000fe200078e02ff */
[----:B------:R-:W-:Y:S02]  /*35ab0*/  STL [R1+0xce0], R20 ;  /* 0x000ce01401007387 */ /* 0x000fe40000100800 */
[C---:B------:R-:W-:Y:S02]  /*35ac0*/  IADD3 R87, P5, PT, R5.reuse, R13, RZ ;  /* 0x0000000d05577210 */ /* 0x040fe40007fbe0ff */
[----:B------:R-:W-:Y:S01]  /*35ad0*/  IADD3 R74, P6, PT, R10, R3, RZ ;  /* 0x000000030a4a7210 */ /* 0x000fe20007fde0ff */
[C---:B------:R-:W-:Y:S01]  /*35ae0*/  IMAD R7, R6.reuse, 0x2a, RZ ;  /* 0x0000002a06077824 */ /* 0x040fe200078e02ff */
[----:B------:R3:W-:Y:S04]  /*35af0*/  STL [R1+0xcdc], R56 ;  /* 0x000cdc3801007387 */ /* 0x0007e80000100800 */
[----:B------:R-:W-:Y:S01]  /*35b00*/  STL [R1+0x8c0], R87 ;  /* 0x0008c05701007387 */ /* 0x000fe20000100800 */
[----:B------:R-:W-:Y:S01]  /*35b10*/  LEA.HI.X.SX32 R88, R5, R12, 0x1, P5 ;  /* 0x0000000c05587211 */ /* 0x000fe200028f0eff */
[----:B------:R-:W-:-:S02]  /*35b20*/  IMAD R5, R6, 0x4a, RZ ;  /* 0x0000004a06057824 */ /* 0x000fc400078e02ff */
[----:B0-----:R-:W-:Y:S01]  /*35b30*/  VIADD R8, R17, 0xffffffd5 ;  /* 0xffffffd511087836 */ /* 0x001fe20000000000 */
[----:B---3--:R-:W3:Y:S04]  /*35b40*/  LDL.LU R56, [R1+0x580] ;  /* 0x0005800001387983 */ /* 0x008ee80000300800 */
[----:B------:R-:W-:Y:S01]  /*35b50*/  STL [R1+0xbe0], R74 ;  /* 0x000be04a01007387 */ /* 0x000fe20000100800 */
[----:B------:R-:W-:Y:S02]  /*35b60*/  LEA.HI.X.SX32 R76, R10, R4, 0x1, P6 ;  /* 0x000000040a4c7211 */ /* 0x000fe400030f0eff */
[----:B------:R-:W-:Y:S02]  /*35b70*/  ISETP.GE.U32.AND P5, PT, R11, 0x7fffff5e, PT ;  /* 0x7fffff5e0b00780c */ /* 0x000fe40003fa6070 */
[----:B------:R-:W-:Y:S01]  /*35b80*/  ISETP.GE.U32.AND P6, PT, R8, 0x7fffff56, PT ;  /* 0x7fffff560800780c */ /* 0x000fe20003fc6070 */
[----:B------:R-:W-:-:S02]  /*35b90*/  @P0 IMAD.MOV.U32 R8, RZ, RZ, R87 ;  /* 0x000000ffff080224 */ /* 0x000fc400078e0057 */
[----:B------:R-:W-:Y:S01]  /*35ba0*/  @P0 IMAD.MOV.U32 R9, RZ, RZ, R88 ;  /* 0x000000ffff090224 */ /* 0x000fe200078e0058 */
[----:B------:R-:W-:Y:S01]  /*35bb0*/  PRMT R17, RZ, 0x7610, R17 ;  /* 0x00007610ff117816 */ /* 0x000fe20000000011 */
[----:B------:R-:W0:Y:S08]  /*35bc0*/  LDC R11, c[0x0][0x3a0] ;  /* 0x0000e800ff0b7b82 */ /* 0x000e300000000800 */
[----:B------:R-:W4:Y:S01]  /*35bd0*/  LDC R10, c[0x0][0x3a0] ;  /* 0x0000e800ff0a7b82 */ /* 0x000f220000000800 */
[----:B------:R0:W3:Y:S04]  /*35be0*/  @P0 LDG.E.U8 R83, desc[UR20][R8.64] ;  /* 0x0000001408530981 */ /* 0x0000e8000c1e1100 */
[----:B--2---:R2:W-:Y:S02]  /*35bf0*/  STL [R1+0x28], R19 ;  /* 0x0000281301007387 */ /* 0x0045e40000100800 */
[----:B--2---:R-:W-:-:S04]  /*35c00*/  IADD3 R19, P4, PT, R7, R3, RZ ;  /* 0x0000000307137210 */ /* 0x004fc80007f9e0ff */
[----:B------:R-:W-:Y:S02]  /*35c10*/  LEA.HI.X.SX32 R20, R7, R4, 0x1, P4 ;  /* 0x0000000407147211 */ /* 0x000fe400020f0eff */
[----:B------:R-:W-:-:S04]  /*35c20*/  IADD3 R81, P4, PT, R5, R3, RZ ;  /* 0x0000000305517210 */ /* 0x000fc80007f9e0ff */
[----:B------:R-:W-:Y:S01]  /*35c30*/  LEA.HI.X.SX32 R5, R5, R4, 0x1, P4 ;  /* 0x0000000405057211 */ /* 0x000fe200020f0eff */
[----:B0-----:R-:W-:-:S04]  /*35c40*/  @!P3 IMAD.MOV.U32 R8, RZ, RZ, R81 ;  /* 0x000000ffff08b224 */ /* 0x001fc800078e0051 */
[----:B------:R-:W-:-:S05]  /*35c50*/  @!P3 IMAD.MOV.U32 R9, RZ, RZ, R5 ;  /* 0x000000ffff09b224 */ /* 0x000fca00078e0005 */
[----:B------:R0:W2:Y:S02]  /*35c60*/  @!P3 LDG.E.U8 R77, desc[UR20][R8.64] ;  /* 0x00000014084db981 */ /* 0x0000a4000c1e1100 */
[----:B0-----:R-:W-:Y:S02]  /*35c70*/  @!P5 IMAD.MOV.U32 R8, RZ, RZ, R74 ;  /* 0x000000ffff08d224 */ /* 0x001fe400078e004a */
[----:B------:R-:W-:-:S05]  /*35c80*/  @!P5 IMAD.MOV.U32 R9, RZ, RZ, R76 ;  /* 0x000000ffff09d224 */ /* 0x000fca00078e004c */
[----:B------:R0:W2:Y:S02]  /*35c90*/  @!P5 LDG.E.U8 R61, desc[UR20][R8.64] ;  /* 0x00000014083dd981 */ /* 0x0000a4000c1e1100 */
[----:B0-----:R-:W-:Y:S02]  /*35ca0*/  @!P6 IMAD.MOV.U32 R8, RZ, RZ, R19 ;  /* 0x000000ffff08e224 */ /* 0x001fe400078e0013 */
[----:B------:R-:W-:-:S05]  /*35cb0*/  @!P6 IMAD.MOV.U32 R9, RZ, RZ, R20 ;  /* 0x000000ffff09e224 */ /* 0x000fca00078e0014 */
[----:B------:R-:W2:Y:S04]  /*35cc0*/  @!P6 LDG.E.U8 R17, desc[UR20][R8.64] ;  /* 0x000000140811e981 */ /* 0x000ea8000c1e1100 */
[----:B------:R-:W-:Y:S04]  /*35cd0*/  STL [R1+0x8bc], R88 ;  /* 0x0008bc5801007387 */ /* 0x000fe80000100800 */
[----:B------:R-:W-:Y:S04]  /*35ce0*/  STL [R1+0xbdc], R76 ;  /* 0x000bdc4c01007387 */ /* 0x000fe80000100800 */
[----:B------:R0:W-:Y:S01]  /*35cf0*/  STL [R1+0xc20], R19 ;  /* 0x000c201301007387 */ /* 0x0001e20000100800 */
[----:B-1----:R-:W-:-:S03]  /*35d00*/  VIADD R7, R18, 0xffffffad ;  /* 0xffffffad12077836 */ /* 0x002fc60000000000 */
[----:B------:R1:W-:Y:S04]  /*35d10*/  STL [R1+0xc1c], R20 ;  /* 0x000c1c1401007387 */ /* 0x0003e80000100800 */
[----:B------:R-:W-:Y:S04]  /*35d20*/  STL [R1+0xd20], R81 ;  /* 0x000d205101007387 */ /* 0x000fe80000100800 */
[----:B------:R0:W-:Y:S01]  /*35d30*/  STL [R1+0xd1c], R5 ;  /* 0x000d1c0501007387 */ /* 0x0001e20000100800 */
[----:B------:R-:W-:Y:S02]  /*35d40*/  PRMT R21, RZ, 0x7610, R21 ;  /* 0x00007610ff157816 */ /* 0x000fe40000000015 */
[----:B------:R-:W-:Y:S01]  /*35d50*/  ISETP.GE.U32.AND P4, PT, R7, 0x7fffff2e, PT ;  /* 0x7fffff2e0700780c */ /* 0x000fe20003f86070 */
[----:B------:R-:W-:Y:S01]  /*35d60*/  VIADD R7, R11, 0xffffff8d ;  /* 0xffffff8d0b077836 */ /* 0x000fe20000000000 */
[----:B------:R-:W-:Y:S01]  /*35d70*/  PRMT R66, RZ, 0x7610, R66 ;  /* 0x00007610ff427816 */ /* 0x000fe20000000042 */
[----:B------:R-:W2:Y:S01]  /*35d80*/  LDC R18, c[0x0][0x3a0] ;  /* 0x0000e800ff127b82 */ /* 0x000ea20000000800 */
[----:B---3--:R-:W-:-:S07]  /*35d90*/  ISETP.GT.U32.AND P6, PT, R15, R56, PT ;  /* 0x000000380f00720c */ /* 0x008fce0003fc4070 */
[----:B------:R-:W3:Y:S08]  /*35da0*/  LDC R11, c[0x0][0x3a0] ;  /* 0x0000e800ff0b7b82 */ /* 0x000ef00000000800 */
[----:B0-----:R-:W0:Y:S08]  /*35db0*/  LDC R19, c[0x0][0x3a8] ;  /* 0x0000ea00ff137b82 */ /* 0x001e300000000800 */
[----:B-1----:R-:W1:Y:S01]  /*35dc0*/  LDC R20, c[0x0][0x3a0] ;  /* 0x0000e800ff147b82 */ /* 0x002e620000000800 */
[----:B------:R-:W-:Y:S01]  /*35dd0*/  IMAD R5, R6, 0x52, RZ ;  /* 0x0000005206057824 */ /* 0x000fe200078e02ff */
[----:B------:R-:W-:Y:S01]  /*35de0*/  ISETP.GE.U32.AND P5, PT, R7, 0x7fffff0e, PT ;  /* 0x7fffff0e0700780c */ /* 0x000fe20003fa6070 */
[----:B----4-:R-:W-:Y:S01]  /*35df0*/  VIADD R7, R10, 0xffffffa5 ;  /* 0xffffffa50a077836 */ /* 0x010fe20000000000 */
[----:B--2---:R2:W-:Y:S04]  /*35e00*/  STL [R1+0x14], R17 ;  /* 0x0000141101007387 */ /* 0x0045e80000100800 */
[----:B------:R4:W-:Y:S01]  /*35e10*/  STL [R1+0x18], R61 ;  /* 0x0000183d01007387 */ /* 0x0009e20000100800 */
[----:B--2---:R-:W2:Y:S01]  /*35e20*/  LDC R17, c[0x0][0x3a8] ;  /* 0x0000ea00ff117b82 */ /* 0x004ea20000000800 */
[----:B----4-:R-:W-:-:S04]  /*35e30*/  IADD3 R61, P3, PT, R5, R3, RZ ;  /* 0x00000003053d7210 */ /* 0x010fc80007f7e0ff */
[----:B------:R-:W-:Y:S01]  /*35e40*/  LEA.HI.X.SX32 R74, R5, R4, 0x1, P3 ;  /* 0x00000004054a7211 */ /* 0x000fe200018f0eff */
[----:B------:R-:W-:Y:S02]  /*35e50*/  @!P4 IMAD.MOV.U32 R8, RZ, RZ, R61 ;  /* 0x000000ffff08c224 */ /* 0x000fe400078e003d */
[----:B------:R-:W-:Y:S01]  /*35e60*/  IMAD R5, R6, 0x5a, RZ ;  /* 0x0000005a06057824 */ /* 0x000fe200078e02ff */
[----:B------:R-:W-:Y:S01]  /*35e70*/  ISETP.GE.U32.AND P3, PT, R7, 0x7fffff26, PT ;  /* 0x7fffff260700780c */ /* 0x000fe20003f66070 */
[----:B------:R-:W-:Y:S01]  /*35e80*/  @!P4 IMAD.MOV.U32 R9, RZ, RZ, R74 ;  /* 0x000000ffff09c224 */ /* 0x000fe200078e004a */
[----:B------:R-:W-:Y:S04]  /*35e90*/  STL [R1+0xd60], R61 ;  /* 0x000d603d01007387 */ /* 0x000fe80000100800 */
[----:B------:R4:W-:Y:S04]  /*35ea0*/  STL [R1+0xd5c], R74 ;  /* 0x000d5c4a01007387 */ /* 0x0009e80000100800 */
[----:B------:R0:W3:Y:S01]  /*35eb0*/  @!P4 LDG.E.U8 R21, desc[UR20][R8.64] ;  /* 0x000000140815c981 */ /* 0x0000e2000c1e1100 */
[----:B----4-:R-:W-:-:S04]  /*35ec0*/  IADD3 R74, P4, PT, R5, R3, RZ ;  /* 0x00000003054a7210 */ /* 0x010fc80007f9e0ff */
[----:B------:R-:W-:Y:S01]  /*35ed0*/  LEA.HI.X.SX32 R76, R5, R4, 0x1, P4 ;  /* 0x00000004054c7211 */ /* 0x000fe200020f0eff */
[----:B0-----:R-:W-:-:S04]  /*35ee0*/  @!P3 IMAD.MOV.U32 R8, RZ, RZ, R74 ;  /* 0x000000ffff08b224 */ /* 0x001fc800078e004a */
[----:B------:R-:W-:-:S05]  /*35ef0*/  @!P3 IMAD.MOV.U32 R9, RZ, RZ, R76 ;  /* 0x000000ffff09b224 */ /* 0x000fca00078e004c */
[----:B------:R-:W4:Y:S01]  /*35f00*/  @!P3 LDG.E.U8 R66, desc[UR20][R8.64] ;  /* 0x000000140842b981 */ /* 0x000f22000c1e1100 */
[----:B------:R-:W-:Y:S02]  /*35f10*/  VIADD R7, R18, 0xffffff9d ;  /* 0xffffff9d12077836 */ /* 0x000fe40000000000 */
[----:B------:R-:W-:Y:S01]  /*35f20*/  @!P6 IMAD.IADD R56, R56, 0x1, -R15 ;  /* 0x000000013838e824 */ /* 0x000fe200078e0a0f */
[----:B------:R-:W-:Y:S01]  /*35f30*/  STL [R1+0x1d0], R83 ;  /* 0x0001d05301007387 */ /* 0x000fe20000100800 */
[----:B------:R-:W0:Y:S01]  /*35f40*/  LDC R18, c[0x0][0x3a8] ;  /* 0x0000ea00ff127b82 */ /* 0x000e220000000800 */
[----:B------:R-:W-:Y:S01]  /*35f50*/  ISETP.GE.U32.AND P6, PT, R7, 0x7fffff1e, PT ;  /* 0x7fffff1e0700780c */ /* 0x000fe20003fc6070 */
[----:B------:R-:W-:Y:S02]  /*35f60*/  IMAD R7, R6, 0x32, RZ ;  /* 0x0000003206077824 */ /* 0x000fe400078e02ff */
[----:B--2---:R-:W-:-:S03]  /*35f70*/  IMAD R5, R17, 0x62, RZ ;  /* 0x0000006211057824 */ /* 0x004fc600078e02ff */
[----:B------:R-:W-:Y:S01]  /*35f80*/  IADD3 R61, P4, PT, R7, R3, RZ ;  /* 0x00000003073d7210 */ /* 0x000fe20007f9e0ff */
[----:B---3--:R-:W-:Y:S01]  /*35f90*/  VIADD R10, R11, 0xffffff95 ;  /* 0xffffff950b0a7836 */ /* 0x008fe20000000000 */
[----:B------:R-:W-:-:S04]  /*35fa0*/  PRMT R11, RZ, 0x7610, R11 ;  /* 0x00007610ff0b7816 */ /* 0x000fc8000000000b */
[----:B------:R-:W-:Y:S02]  /*35fb0*/  ISETP.GE.U32.AND P3, PT, R10, 0x7fffff16, PT ;  /* 0x7fffff160a00780c */ /* 0x000fe40003f66070 */
[----:B------:R-:W-:Y:S02]  /*35fc0*/  PRMT R17, RZ, 0x7610, R17 ;  /* 0x00007610ff117816 */ /* 0x000fe40000000011 */
[----:B------:R-:W-:Y:S01]  /*35fd0*/  PRMT R73, RZ, 0x7610, R73 ;  /* 0x00007610ff497816 */ /* 0x000fe20000000049 */
[----:B------:R-:W2:Y:S01]  /*35fe0*/  LDC R10, c[0x0][0x3a0] ;  /* 0x0000e800ff0a7b82 */ /* 0x000ea20000000800 */
[----:B------:R3:W-:Y:S04]  /*35ff0*/  STL [R1+0x30], R21 ;  /* 0x0000301501007387 */ /* 0x0007e80000100800 */
[----:B------:R-:W-:Y:S04]  /*36000*/  STL [R1+0x24], R77 ;  /* 0x0000244d01007387 */ /* 0x000fe80000100800 */
[----:B------:R-:W-:Y:S04]  /*36010*/  STL [R1+0xda0], R74 ;  /* 0x000da04a01007387 */ /* 0x000fe80000100800 */
[----:B------:R-:W-:Y:S04]  /*36020*/  STL [R1+0xd9c], R76 ;  /* 0x000d9c4c01007387 */ /* 0x000fe80000100800 */
[----:B------:R-:W-:Y:S01]  /*36030*/  STL [R1+0xc60], R61 ;  /* 0x000c603d01007387 */ /* 0x000fe20000100800 */
[----:B---3--:R-:W3:Y:S03]  /*36040*/  LDC R21, c[0x0][0x3a0] ;  /* 0x0000e800ff157b82 */ /* 0x008ee60000000800 */
[----:B----4-:R4:W-:Y:S02]  /*36050*/  STL [R1+0x2c], R66 ;  /* 0x00002c4201007387 */ /* 0x0109e40000100800 */
[----:B----4-:R-:W-:-:S02]  /*36060*/  LEA.HI.X.SX32 R66, R7, R4, 0x1, P4 ;  /* 0x0000000407427211 */ /* 0x010fc400020f0eff */
[----:B------:R-:W-:-:S04]  /*36070*/  IADD3 R74, P4, PT, R5, R3, RZ ;  /* 0x00000003054a7210 */ /* 0x000fc80007f9e0ff */
[----:B------:R-:W-:Y:S01]  /*36080*/  LEA.HI.X.SX32 R76, R5, R4, 0x1, P4 ;  /* 0x00000004054c7211 */ /* 0x000fe200020f0eff */
[----:B------:R-:W-:Y:S02]  /*36090*/  @!P6 IMAD.MOV.U32 R8, RZ, RZ, R74 ;  /* 0x000000ffff08e224 */ /* 0x000fe400078e004a */
[----:B------:R-:W-:Y:S02]  /*360a0*/  IMAD R7, R19, 0x6a, RZ ;  /* 0x0000006a13077824 */ /* 0x000fe400078e02ff */
[----:B-1----:R-:W-:Y:S01]  /*360b0*/  VIADD R5, R20, 0xffffffcd ;  /* 0xffffffcd14057836 */ /* 0x002fe20000000000 */
[----:B------:R-:W-:Y:S01]  /*360c0*/  STL [R1+0xc5c], R66 ;  /* 0x000c5c4201007387 */ /* 0x000fe20000100800 */
[----:B------:R-:W-:Y:S01]  /*360d0*/  @!P6 IMAD.MOV.U32 R9, RZ, RZ, R76 ;  /* 0x000000ffff09e224 */ /* 0x000fe200078e004c */
[----:B------:R-:W1:Y:S01]  /*360e0*/  LDC R19, c[0x0][0x3a8] ;  /* 0x0000ea00ff137b82 */ /* 0x000e620000000800 */
[----:B------:R-:W-:-:S03]  /*360f0*/  IADD3 R77, P4, PT, R7, R3, RZ ;  /* 0x00000003074d7210 */ /* 0x000fc60007f9e0ff */
[----:B------:R4:W3:Y:S01]  /*36100*/  @!P6 LDG.E.U8 R11, desc[UR20][R8.64] ;  /* 0x00000014080be981 */ /* 0x0008e2000c1e1100 */
[----:B------:R-:W-:Y:S01]  /*36110*/  ISETP.GE.U32.AND P6, PT, R5, 0x7fffff4e, PT ;  /* 0x7fffff4e0500780c */ /* 0x000fe20003fc6070 */
[----:B0-----:R-:W-:Y:S01]  /*36120*/  IMAD R5, R18, 0x72, RZ ;  /* 0x0000007212057824 */ /* 0x001fe200078e02ff */
[-C--:B------:R-:W-:Y:S01]  /*36130*/  LEA.HI.X.SX32 R81, R7, R4.reuse, 0x1, P4 ;  /* 0x0000000407517211 */ /* 0x080fe200020f0eff */
[----:B------:R0:W-:Y:S04]  /*36140*/  STL [R1+0xde0], R74 ;  /* 0x000de04a01007387 */ /* 0x0001e80000100800 */
[----:B------:R2:W-:Y:S01]  /*36150*/  STL [R1+0xddc], R76 ;  /* 0x000ddc4c01007387 */ /* 0x0005e20000100800 */
[----:B----4-:R-:W-:Y:S02]  /*36160*/  @!P3 IMAD.MOV.U32 R8, RZ, RZ, R77 ;  /* 0x000000ffff08b224 */ /* 0x010fe400078e004d */
[----:B------:R-:W-:Y:S01]  /*36170*/  @!P3 IMAD.MOV.U32 R9, RZ, RZ, R81 ;  /* 0x000000ffff09b224 */ /* 0x000fe200078e0051 */
[C---:B0-----:R-:W-:Y:S01]  /*36180*/  IADD3 R74, P4, PT, R5.reuse, R3, RZ ;  /* 0x00000003054a7210 */ /* 0x041fe20007f9e0ff */
[----:B--2---:R-:W2:Y:S04]  /*36190*/  LDL R76, [R1+0x23e4] ;  /* 0x0023e400014c7983 */ /* 0x004ea80000100800 */
[----:B------:R0:W-:Y:S04]  /*361a0*/  STL [R1+0xe20], R77 ;  /* 0x000e204d01007387 */ /* 0x0001e80000100800 */
[----:B------:R4:W2:Y:S01]  /*361b0*/  @!P3 LDG.E.U8 R17, desc[UR20][R8.64] ;  /* 0x000000140811b981 */ /* 0x0008a2000c1e1100 */
[----:B0-----:R-:W-:Y:S01]  /*361c0*/  LEA.HI.X.SX32 R77, R5, R4, 0x1, P4 ;  /* 0x00000004054d7211 */ /* 0x001fe200020f0eff */
[----:B----4-:R-:W-:-:S04]  /*361d0*/  @!P5 IMAD.MOV.U32 R8, RZ, RZ, R74 ;  /* 0x000000ffff08d224 */ /* 0x010fc800078e004a */
[----:B------:R-:W-:Y:S01]  /*361e0*/  @!P5 IMAD.MOV.U32 R9, RZ, RZ, R77 ;  /* 0x000000ffff09d224 */ /* 0x000fe200078e004d */
[----:B------:R-:W-:-:S04]  /*361f0*/  PRMT R18, RZ, 0x7610, R18 ;  /* 0x00007610ff127816 */ /* 0x000fc80000000012 */
[----:B------:R0:W4:Y:S02]  /*36200*/  @!P5 LDG.E.U8 R73, desc[UR20][R8.64] ;  /* 0x000000140849d981 */ /* 0x000124000c1e1100 */
[----:B0-----:R-:W-:Y:S02]  /*36210*/  @!P6 IMAD.MOV.U32 R8, RZ, RZ, R61 ;  /* 0x000000ffff08e224 */ /* 0x001fe400078e003d */
[----:B------:R-:W-:-:S05]  /*36220*/  @!P6 IMAD.MOV.U32 R9, RZ, RZ, R66 ;  /* 0x000000ffff09e224 */ /* 0x000fca00078e0042 */
[----:B------:R0:W4:Y:S01]  /*36230*/  @!P6 LDG.E.U8 R18, desc[UR20][R8.64] ;  /* 0x000000140812e981 */ /* 0x000122000c1e1100 */
[----:B------:R-:W-:Y:S01]  /*36240*/  ISETP.GT.U32.AND P4, PT, R15, R56, PT ;  /* 0x000000380f00720c */ /* 0x000fe20003f84070 */
[----:B------:R-:W-:Y:S02]  /*36250*/  VIADD R5, R10, 0xffffffc5 ;  /* 0xffffffc50a057836 */ /* 0x000fe40000000000 */
[----:B---3--:R-:W-:-:S03]  /*36260*/  VIADD R7, R21, 0xffffff85 ;  /* 0xffffff8515077836 */ /* 0x008fc60000000000 */
[----:B------:R-:W-:Y:S01]  /*36270*/  ISETP.GE.U32.AND P5, PT, R5, 0x7fffff46, PT ;  /* 0x7fffff460500780c */ /* 0x000fe20003fa6070 */
[----:B-1----:R-:W-:Y:S01]  /*36280*/  IMAD R5, R19, 0x7a, RZ ;  /* 0x0000007a13057824 */ /* 0x002fe200078e02ff */
[----:B------:R-:W-:Y:S01]  /*36290*/  ISETP.GE.U32.AND P3, PT, R7, 0x7fffff06, PT ;  /* 0x7fffff060700780c */ /* 0x000fe20003f66070 */
[----:B------:R-:W-:-:S04]  /*362a0*/  IMAD R7, R6, 0x3a, RZ ;  /* 0x0000003a06077824 */ /* 0x000fc800078e02ff */
[----:B------:R-:W-:Y:S01]  /*362b0*/  @!P4 IMAD.IADD R56, R56, 0x1, -R15 ;  /* 0x000000013838c824 */ /* 0x000fe200078e0a0f */
[C---:B------:R-:W-:Y:S02]  /*362c0*/  IADD3 R61, P4, PT, R7.reuse, R3, RZ ;  /* 0x00000003073d7210 */ /* 0x040fe40007f9e0ff */
[----:B------:R-:W-:Y:S01]  /*362d0*/  PRMT R10, RZ, 0x7610, R10 ;  /* 0x00007610ff0a7816 */ /* 0x000fe2000000000a */
[----:B------:R-:W1:Y:S01]  /*362e0*/  LDC R19, c[0x0][0x3a0] ;  /* 0x0000e800ff137b82 */ /* 0x000e620000000800 */
[----:B------:R-:W-:Y:S01]  /*362f0*/  LEA.HI.X.SX32 R66, R7, R4, 0x1, P4 ;  /* 0x0000000407427211 */ /* 0x000fe200020f0eff */
[----:B------:R3:W-:Y:S06]  /*36300*/  STL [R1+0x38], R11 ;  /* 0x0000380b01007387 */ /* 0x0007ec0000100800 */
[----:B---3--:R-:W0:Y:S01]  /*36310*/  LDC R11, c[0x0][0x3a0] ;  /* 0x0000e800ff0b7b82 */ /* 0x008e220000000800 */
[----:B------:R-:W-:Y:S04]  /*36320*/  STL [R1+0xe1c], R81 ;  /* 0x000e1c5101007387 */ /* 0x000fe80000100800 */
[----:B------:R-:W-:Y:S04]  /*36330*/  STL [R1+0xe60], R74 ;  /* 0x000e604a01007387 */ /* 0x000fe80000100800 */
[----:B--2---:R2:W-:Y:S04]  /*36340*/  STL [R1+0x34], R17 ;  /* 0x0000341101007387 */ /* 0x0045e80000100800 */
[----:B------:R-:W-:Y:S01]  /*36350*/  STL [R1+0xe5c], R77 ;  /* 0x000e5c4d01007387 */ /* 0x000fe20000100800 */
[----:B--2---:R-:W2:Y:S01]  /*36360*/  LDC R17, c[0x0][0x3a0] ;  /* 0x0000e800ff117b82 */ /* 0x004ea20000000800 */
[----:B0-----:R-:W-:-:S02]  /*36370*/  VIADD R8, R11, 0xffffffbc ;  /* 0xffffffbc0b087836 */ /* 0x001fc40000000000 */
[----:B------:R-:W-:Y:S01]  /*36380*/  IMAD R7, R6, 0x3, RZ ;  /* 0x0000000306077824 */ /* 0x000fe200078e02ff */
[----:B------:R-:W-:Y:S02]  /*36390*/  PRMT R55, RZ, 0x7610, R55 ;  /* 0x00007610ff377816 */ /* 0x000fe40000000037 */
[----:B------:R-:W-:Y:S02]  /*363a0*/  PRMT R67, RZ, 0x7610, R67 ;  /* 0x00007610ff437816 */ /* 0x000fe40000000043 */
[----:B------:R-:W0:Y:S01]  /*363b0*/  LDC R11, c[0x0][0x3a0] ;  /* 0x0000e800ff0b7b82 */ /* 0x000e220000000800 */
[----:B------:R-:W-:Y:S01]  /*363c0*/  ISETP.GE.U32.AND P4, PT, R8, 0x7fffff3d, PT ;  /* 0x7fffff3d0800780c */ /* 0x000fe20003f86070 */
[----:B----4-:R3:W-:Y:S04]  /*363d0*/  STL [R1+0x20], R18 ;  /* 0x0000201201007387 */ /* 0x0107e80000100800 */
[----:B------:R4:W-:Y:S02]  /*363e0*/  STL [R1+0x40], R73 ;  /* 0x0000404901007387 */ /* 0x0009e40000100800 */
[----:B---3--:R-:W3:Y:S01]  /*363f0*/  LDC R18, c[0x0][0x3a0] ;  /* 0x0000e800ff127b82 */ /* 0x008ee20000000800 */
[----:B----4-:R-:W-:-:S04]  /*36400*/  IADD3 R73, P6, PT, R5, R3, RZ ;  /* 0x0000000305497210 */ /* 0x010fc80007fde0ff */
[----:B------:R-:W-:Y:S01]  /*36410*/  LEA.HI.X.SX32 R74, R5, R4, 0x1, P6 ;  /* 0x00000004054a7211 */ /* 0x000fe200030f0eff */
[----:B------:R-:W-:-:S04]  /*36420*/  @!P3 IMAD.MOV.U32 R8, RZ, RZ, R73 ;  /* 0x000000ffff08b224 */ /* 0x000fc800078e0049 */
[----:B------:R-:W-:Y:S01]  /*36430*/  @!P3 IMAD.MOV.U32 R9, RZ, RZ, R74 ;  /* 0x000000ffff09b224 */ /* 0x000fe200078e004a */
[----:B------:R-:W-:-:S04]  /*36440*/  PRMT R5, RZ, 0x7610, R5 ;  /* 0x00007610ff057816 */ /* 0x000fc80000000005 */
[----:B------:R4:W2:Y:S02]  /*36450*/  @!P3 LDG.E.U8 R10, desc[UR20][R8.64] ;  /* 0x00000014080ab981 */ /* 0x0008a4000c1e1100 */
[----:B----4-:R-:W-:Y:S02]  /*36460*/  @!P5 IMAD.MOV.U32 R8, RZ, RZ, R61 ;  /* 0x000000ffff08d224 */ /* 0x010fe400078e003d */
[----:B------:R-:W-:-:S05]  /*36470*/  @!P5 IMAD.MOV.U32 R9, RZ, RZ, R66 ;  /* 0x000000ffff09d224 */ /* 0x000fca00078e0042 */
[----:B------:R4:W3:Y:S01]  /*36480*/  @!P5 LDG.E.U8 R5, desc[UR20][R8.64] ;  /* 0x000000140805d981 */ /* 0x0008e2000c1e1100 */
[----:B------:R-:W-:-:S03]  /*36490*/  ISETP.GE.AND P6, PT, R76, RZ, PT ;  /* 0x000000ff4c00720c */ /* 0x000fc60003fc6270 */
[----:B------:R0:W-:Y:S04]  /*364a0*/  STL [R1+0xea0], R73 ;  /* 0x000ea04901007387 */ /* 0x0001e80000100800 */
[----:B------:R-:W-:Y:S04]  /*364b0*/  STL [R1+0xca0], R61 ;  /* 0x000ca03d01007387 */ /* 0x000fe80000100800 */
[----:B------:R1:W-:Y:S04]  /*364c0*/  STL [R1+0xe9c], R74 ;  /* 0x000e9c4a01007387 */ /* 0x0003e80000100800 */
[----:B------:R-:W-:Y:S01]  /*364d0*/  STL [R1+0xc9c], R66 ;  /* 0x000c9c4201007387 */ /* 0x000fe20000100800 */
[C---:B----4-:R-:W-:Y:S01]  /*364e0*/  IMAD R9, R6.reuse, 0x43, RZ ;  /* 0x0000004306097824 */ /* 0x050fe200078e02ff */
[----:B0-----:R-:W-:Y:S01]  /*364f0*/  IADD3 R73, P5, PT, R7, R3, RZ ;  /* 0x0000000307497210 */ /* 0x001fe20007fbe0ff */
[----:B------:R-:W-:-:S03]  /*36500*/  IMAD R8, R6, 0xb, RZ ;  /* 0x0000000b06087824 */ /* 0x000fc600078e02ff */
[----:B-1----:R-:W-:Y:S02]  /*36510*/  LEA.HI.X.SX32 R74, R7, R4, 0x1, P5 ;  /* 0x00000004074a7211 */ /* 0x002fe400028f0eff */
[----:B------:R-:W-:-:S04]  /*36520*/  IADD3 R76, P5, PT, R9, R3, RZ ;  /* 0x00000003094c7210 */ /* 0x000fc80007fbe0ff */
[----:B------:R-:W-:-:S05]  /*36530*/  LEA.HI.X.SX32 R77, R9, R4, 0x1, P5 ;  /* 0x00000004094d7211 */ /* 0x000fca00028f0eff */
[----:B------:R-:W-:Y:S02]  /*36540*/  @!P4 IMAD.MOV.U32 R9, RZ, RZ, R77 ;  /* 0x000000ffff09c224 */ /* 0x000fe400078e004d */
[----:B------:R-:W-:Y:S01]  /*36550*/  VIADD R7, R19, 0xffffffb4 ;  /* 0xffffffb413077836 */ /* 0x000fe20000000000 */
[----:B------:R-:W-:Y:S01]  /*36560*/  PRMT R19, RZ, 0x7610, R19 ;  /* 0x00007610ff137816 */ /* 0x000fe20000000013 */
[----:B--2---:R0:W-:Y:S02]  /*36570*/  STL [R1+0x3c], R10 ;  /* 0x00003c0a01007387 */ /* 0x0041e40000100800 */
[----:B0-----:R-:W-:Y:S02]  /*36580*/  VIADD R10, R17, 0xfffffffc ;  /* 0xfffffffc110a7836 */ /* 0x001fe40000000000 */
[----:B---3--:R0:W-:Y:S03]  /*36590*/  STL [R1+0x1c], R5 ;  /* 0x00001c0501007387 */ /* 0x0081e60000100800 */
[----:B------:R-:W-:Y:S01]  /*365a0*/  ISETP.GE.U32.AND P3, PT, R10, 0x7fffff7d, PT ;  /* 0x7fffff7d0a00780c */ /* 0x000fe20003f66070 */
[----:B------:R-:W-:-:S02]  /*365b0*/  VIADD R10, R18, 0xfffffff4 ;  /* 0xfffffff4120a7836 */ /* 0x000fc40000000000 */
[----:B0-----:R-:W-:Y:S02]  /*365c0*/  IMAD.MOV.U32 R5, RZ, RZ, R56 ;  /* 0x000000ffff057224 */ /* 0x001fe400078e0038 */
[----:B------:R-:W2:Y:S02]  /*365d0*/  LDL.LU R56, [R1+0x588] ;  /* 0x0005880001387983 */ /* 0x000ea40000300800 */
[----:B------:R-:W-:Y:S01]  /*365e0*/  @!P6 IMAD.MOV R5, RZ, RZ, -R5 ;  /* 0x000000ffff05e224 */ /* 0x000fe200078e0a05 */
[----:B------:R-:W-:-:S04]  /*365f0*/  IADD3 R61, P6, PT, R8, R3, RZ ;  /* 0x00000003083d7210 */ /* 0x000fc80007fde0ff */
[----:B------:R-:W-:Y:S02]  /*36600*/  LEA.HI.X.SX32 R66, R8, R4, 0x1, P6 ;  /* 0x0000000408427211 */ /* 0x000fe400030f0eff */
[----:B------:R-:W-:Y:S01]  /*36610*/  ISETP.GE.U32.AND P6, PT, R10, 0x7fffff75, PT ;  /* 0x7fffff750a00780c */ /* 0x000fe20003fc6070 */
[----:B------:R-:W-:Y:S01]  /*36620*/  @!P4 IMAD.MOV.U32 R8, RZ, RZ, R76 ;  /* 0x000000ffff08c224 */ /* 0x000fe200078e004c */
[----:B------:R-:W-:Y:S01]  /*36630*/  SEL R5, R14, R5, !P1 ;  /* 0x000000050e057207 */ /* 0x000fe20004800000 */
[----:B------:R0:W-:Y:S04]  /*36640*/  STL [R1+0xae8], R73 ;  /* 0x000ae84901007387 */ /* 0x0001e80000100800 */
[----:B------:R1:W3:Y:S01]  /*36650*/  @!P4 LDG.E.U8 R55, desc[UR20][R8.64] ;  /* 0x000000140837c981 */ /* 0x0002e2000c1e1100 */
[----:B------:R-:W-:-:S02]  /*36660*/  ISETP.GE.U32.AND P5, PT, R7, 0x7fffff35, PT ;  /* 0x7fffff350700780c */ /* 0x000fc40003fa6070 */
[----:B------:R-:W-:Y:S02]  /*36670*/  PRMT R72, RZ, 0x7610, R72 ;  /* 0x00007610ff487816 */ /* 0x000fe40000000048 */
[----:B------:R-:W-:Y:S02]  /*36680*/  PRMT R17, RZ, 0x7610, R17 ;  /* 0x00007610ff117816 */ /* 0x000fe40000000011 */
[----:B------:R-:W-:Y:S01]  /*36690*/  PRMT R18, RZ, 0x7610, R18 ;  /* 0x00007610ff127816 */ /* 0x000fe20000000012 */
[----:B------:R-:W4:Y:S01]  /*366a0*/  LDC R10, c[0x0][0x3a0] ;  /* 0x0000e800ff0a7b82 */ /* 0x000f220000000800 */
[----:B-1----:R-:W-:Y:S02]  /*366b0*/  @!P3 IMAD.MOV.U32 R8, RZ, RZ, R73 ;  /* 0x000000ffff08b224 */ /* 0x002fe400078e0049 */
[----:B------:R-:W-:-:S05]  /*366c0*/  @!P3 IMAD.MOV.U32 R9, RZ, RZ, R74 ;  /* 0x000000ffff09b224 */ /* 0x000fca00078e004a */
[----:B------:R1:W2:Y:S02]  /*366d0*/  @!P3 LDG.E.U8 R67, desc[UR20][R8.64] ;  /* 0x000000140843b981 */ /* 0x0002a4000c1e1100 */
[----:B-1----:R-:W-:Y:S02]  /*366e0*/  @!P6 IMAD.MOV.U32 R8, RZ, RZ, R61 ;  /* 0x000000ffff08e224 */ /* 0x002fe400078e003d */
[----:B------:R-:W-:-:S05]  /*366f0*/  @!P6 IMAD.MOV.U32 R9, RZ, RZ, R66 ;  /* 0x000000ffff09e224 */ /* 0x000fca00078e0042 */
[----:B------:R1:W2:Y:S04]  /*36700*/  @!P6 LDG.E.U8 R19, desc[UR20][R8.64] ;  /* 0x000000140813e981 */ /* 0x0002a8000c1e1100 */
[----:B------:R-:W-:Y:S04]  /*36710*/  STL [R1+0xb28], R61 ;  /* 0x000b283d01007387 */ /* 0x000fe80000100800 */
[----:B------:R0:W-:Y:S04]  /*36720*/  STL [R1+0xae4], R74 ;  /* 0x000ae44a01007387 */ /* 0x0001e80000100800 */
[----:B------:R-:W-:Y:S01]  /*36730*/  STL [R1+0xce8], R76 ;  /* 0x000ce84c01007387 */ /* 0x000fe20000100800 */
[----:B------:R-:W-:-:S03]  /*36740*/  IMAD R5, R5, UR6, RZ ;  /* 0x0000000605057c24 */ /* 0x000fc6000f8e02ff */
[----:B------:R4:W-:Y:S01]  /*36750*/  STL [R1+0xb24], R66 ;  /* 0x000b244201007387 */ /* 0x0009e20000100800 */
[----:B------:R-:W-:-:S03]  /*36760*/  IMAD R7, R6, 0x13, RZ ;  /* 0x0000001306077824 */ /* 0x000fc600078e02ff */
[----:B------:R-:W-:Y:S01]  /*36770*/  STL [R1+0xce4], R77 ;  /* 0x000ce44d01007387 */ /* 0x000fe20000100800 */
[----:B-1----:R-:W-:Y:S01]  /*36780*/  IMAD R8, R6, 0x4b, RZ ;  /* 0x0000004b06087824 */ /* 0x002fe200078e02ff */
[----:B0-----:R-:W-:-:S04]  /*36790*/  IADD3 R73, P3, PT, R5, R13, RZ ;  /* 0x0000000d05497210 */ /* 0x001fc80007f7e0ff */
[----:B------:R-:W-:Y:S02]  /*367a0*/  LEA.HI.X.SX32 R74, R5, R12, 0x1, P3 ;  /* 0x0000000c054a7211 */ /* 0x000fe400018f0eff */
[-C--:B----4-:R-:W-:Y:S01]  /*367b0*/  IADD3 R66, P3, PT, R8, R3.reuse, RZ ;  /* 0x0000000308427210 */ /* 0x090fe20007f7e0ff */
[----:B------:R-:W-:Y:S02]  /*367c0*/  VIADD R9, R11, 0xffffffec ;  /* 0xffffffec0b097836 */ /* 0x000fe40000000000 */
[----:B------:R-:W0:Y:S03]  /*367d0*/  LDC R11, c[0x0][0x3a0] ;  /* 0x0000e800ff0b7b82 */ /* 0x000e260000000800 */
[----:B------:R-:W-:Y:S01]  /*367e0*/  ISETP.GE.U32.AND P4, PT, R9, 0x7fffff6d, PT ;  /* 0x7fffff6d0900780c */ /* 0x000fe20003f86070 */
[----:B------:R-:W-:Y:S01]  /*367f0*/  @P0 IMAD.MOV.U32 R9, RZ, RZ, R74 ;  /* 0x000000ffff090224 */ /* 0x000fe200078e004a */
[----:B---3--:R1:W-:Y:S04]  /*36800*/  STL [R1+0x64], R55 ;  /* 0x0000643701007387 */ /* 0x0083e80000100800 */
[----:B-1----:R-:W3:Y:S04]  /*36810*/  LDL.LU R55, [R1+0x584] ;  /* 0x0005840001377983 */ /* 0x002ee80000300800 */
[----:B--2---:R1:W-:Y:S04]  /*36820*/  STL [R1+0x4c], R19 ;  /* 0x00004c1301007387 */ /* 0x0043e80000100800 */
[----:B------:R-:W-:Y:S01]  /*36830*/  STL [R1+0x8c8], R73 ;  /* 0x0008c84901007387 */ /* 0x000fe20000100800 */
[----:B-1----:R-:W-:-:S04]  /*36840*/  IADD3 R19, P6, PT, R7, R3, RZ ;  /* 0x0000000307137210 */ /* 0x002fc80007fde0ff */
[-C--:B------:R-:W-:Y:S01]  /*36850*/  LEA.HI.X.SX32 R61, R7, R4.reuse, 0x1, P6 ;  /* 0x00000004073d7211 */ /* 0x080fe200030f0eff */
[----:B------:R-:W-:Y:S04]  /*36860*/  STL [R1+0xb68], R19 ;  /* 0x000b681301007387 */ /* 0x000fe80000100800 */
[----:B------:R-:W-:Y:S01]  /*36870*/  STL [R1+0x8c4], R74 ;  /* 0x0008c44a01007387 */ /* 0x000fe20000100800 */
[----:B------:R-:W1:Y:S03]  /*36880*/  LDC R7, c[0x0][0x3a0] ;  /* 0x0000e800ff077b82 */ /* 0x000e660000000800 */
[----:B------:R-:W-:Y:S04]  /*36890*/  STL [R1+0xb64], R61 ;  /* 0x000b643d01007387 */ /* 0x000fe80000100800 */
[----:B------:R-:W-:Y:S04]  /*368a0*/  STL [R1+0xd28], R66 ;  /* 0x000d284201007387 */ /* 0x000fe80000100800 */
[----:B------:R2:W-:Y:S02]  /*368b0*/  STL [R1+0x44], R67 ;  /* 0x0000444301007387 */ /* 0x0005e40000100800 */
[----:B--2---:R-:W-:Y:S01]  /*368c0*/  LEA.HI.X.SX32 R67, R8, R4, 0x1, P3 ;  /* 0x0000000408437211 */ /* 0x004fe200018f0eff */
[----:B------:R-:W-:-:S05]  /*368d0*/  @P0 IMAD.MOV.U32 R8, RZ, RZ, R73 ;  /* 0x000000ffff080224 */ /* 0x000fca00078e0049 */
[----:B------:R2:W4:Y:S02]  /*368e0*/  @P0 LDG.E.U8 R72, desc[UR20][R8.64] ;  /* 0x0000001408480981 */ /* 0x000524000c1e1100 */
[----:B--2---:R-:W-:Y:S02]  /*368f0*/  @!P5 IMAD.MOV.U32 R8, RZ, RZ, R66 ;  /* 0x000000ffff08d224 */ /* 0x004fe400078e0042 */
[----:B------:R-:W-:-:S05]  /*36900*/  @!P5 IMAD.MOV.U32 R9, RZ, RZ, R67 ;  /* 0x000000ffff09d224 */ /* 0x000fca00078e0043 */
[----:B------:R2:W4:Y:S02]  /*36910*/  @!P5 LDG.E.U8 R17, desc[UR20][R8.64] ;  /* 0x000000140811d981 */ /* 0x000524000c1e1100 */
[----:B--2---:R-:W-:Y:S02]  /*36920*/  @!P4 IMAD.MOV.U32 R8, RZ, RZ, R19 ;  /* 0x000000ffff08c224 */ /* 0x004fe400078e0013 */
[----:B------:R-:W-:Y:S01]  /*36930*/  @!P4 IMAD.MOV.U32 R9, RZ, RZ, R61 ;  /* 0x000000ffff09c224 */ /* 0x000fe200078e003d */
[----:B------:R-:W-:Y:S01]  /*36940*/  ISETP.GT.U32.AND P6, PT, R15, R56, PT ;  /* 0x000000380f00720c */ /* 0x000fe20003fc4070 */
[----:B------:R-:W-:Y:S01]  /*36950*/  VIADD R5, R10, 0xffffffac ;  /* 0xffffffac0a057836 */ /* 0x000fe20000000000 */
[----:B------:R-:W-:Y:S01]  /*36960*/  PRMT R20, RZ, 0x7610, R20 ;  /* 0x00007610ff147816 */ /* 0x000fe20000000014 */
[----:B-1----:R-:W-:Y:S01]  /*36970*/  VIADD R7, R7, 0xffffffa4 ;  /* 0xffffffa407077836 */ /* 0x002fe20000000000 */
[----:B------:R0:W2:Y:S04]  /*36980*/  @!P4 LDG.E.U8 R18, desc[UR20][R8.64] ;  /* 0x000000140812c981 */ /* 0x0000a8000c1e1100 */
[----:B------:R-:W-:Y:S01]  /*36990*/  STL [R1+0xd24], R67 ;  /* 0x000d244301007387 */ /* 0x000fe20000100800 */
[----:B------:R-:W-:Y:S01]  /*369a0*/  ISETP.GE.U32.AND P3, PT, R5, 0x7fffff2d, PT ;  /* 0x7fffff2d0500780c */ /* 0x000fe20003f66070 */
[----:B------:R-:W-:Y:S01]  /*369b0*/  IMAD R5, R6, 0x53, RZ ;  /* 0x0000005306057824 */ /* 0x000fe200078e02ff */
[----:B------:R-:W-:Y:S01]  /*369c0*/  PRMT R52, RZ, 0x7610, R52 ;  /* 0x00007610ff347816 */ /* 0x000fe20000000034 */
[----:B------:R-:W1:Y:S08]  /*369d0*/  LDC R10, c[0x0][0x3a0] ;  /* 0x0000e800ff0a7b82 */ /* 0x000e700000000800 */
[----:B------:R-:W1:Y:S01]  /*369e0*/  LDC R19, c[0x0][0x3a8] ;  /* 0x0000ea00ff137b82 */ /* 0x000e620000000800 */
[----:B------:R-:W-:Y:S01]  /*369f0*/  @!P6 IMAD.IADD R56, R56, 0x1, -R15 ;  /* 0x000000013838e824 */ /* 0x000fe200078e0a0f */
[----:B------:R-:W-:Y:S01]  /*36a00*/  IADD3 R61, P6, PT, R5, R3, RZ ;  /* 0x00000003053d7210 */ /* 0x000fe20007fde0ff */
[----:B0-----:R-:W-:-:S05]  /*36a10*/  VIADD R8, R11, 0xffffff94 ;  /* 0xffffff940b087836 */ /* 0x001fca0000000000 */
[----:B------:R-:W0:Y:S01]  /*36a20*/  LDC R11, c[0x0][0x3a0] ;  /* 0x0000e800ff0b7b82 */ /* 0x000e220000000800 */
[----:B------:R-:W-:Y:S02]  /*36a30*/  ISETP.GT.U32.AND P4, PT, R15, R56, PT ;  /* 0x000000380f00720c */ /* 0x000fe40003f84070 */
[----:B------:R-:W-:Y:S01]  /*36a40*/  LEA.HI.X.SX32 R66, R5, R4, 0x1, P6 ;  /* 0x0000000405427211 */ /* 0x000fe200030f0eff */
[----:B------:R-:W-:-:S04]  /*36a50*/  IMAD R5, R6, 0x5b, RZ ;  /* 0x0000005b06057824 */ /* 0x000fc800078e02ff */
[----:B------:R-:W-:Y:S01]  /*36a60*/  @!P3 IMAD.MOV.U32 R9, RZ, RZ, R66 ;  /* 0x000000ffff09b224 */ /* 0x000fe200078e0042 */
[----:B------:R-:W-:-:S05]  /*36a70*/  ISETP.GE.U32.AND P6, PT, R7, 0x7fffff25, PT ;  /* 0x7fffff250700780c */ /* 0x000fca0003fc6070 */
[----:B------:R-:W-:Y:S01]  /*36a80*/  @!P4 IMAD.IADD R56, R56, 0x1, -R15 ;  /* 0x000000013838c824 */ /* 0x000fe200078e0a0f */
[----:B---3--:R-:W-:-:S13]  /*36a90*/  ISETP.GT.U32.AND P5, PT, R15, R55, PT ;  /* 0x000000370f00720c */ /* 0x008fda0003fa4070 */
[----:B------:R-:W-:Y:S01]  /*36aa0*/  @!P5 IMAD.IADD R55, R55, 0x1, -R15 ;  /* 0x000000013737d824 */ /* 0x000fe200078e0a0f */
[----:B------:R-:W-:Y:S01]  /*36ab0*/  ISETP.GE.U32.AND P5, PT, R8, 0x7fffff15, PT ;  /* 0x7fffff150800780c */ /* 0x000fe20003fa6070 */
[----:B------:R-:W-:-:S05]  /*36ac0*/  @!P3 IMAD.MOV.U32 R8, RZ, RZ, R61 ;  /* 0x000000ffff08b224 */ /* 0x000fca00078e003d */
[----:B------:R3:W3:Y:S04]  /*36ad0*/  @!P3 LDG.E.U8 R20, desc[UR20][R8.64] ;  /* 0x000000140814b981 */ /* 0x0006e8000c1e1100 */
[----:B----4-:R4:W-:Y:S04]  /*36ae0*/  STL [R1+0x6c], R17 ;  /* 0x00006c1101007387 */ /* 0x0109e80000100800 */
[----:B------:R-:W3:Y:S01]  /*36af0*/  LDL R73, [R1+0x23e8] ;  /* 0x0023e80001497983 */ /* 0x000ee20000100800 */
[----:B----4-:R-:W4:Y:S03]  /*36b00*/  LDC R17, c[0x0][0x3a8] ;  /* 0x0000ea00ff117b82 */ /* 0x010f260000000800 */
[----:B--2---:R2:W-:Y:S04]  /*36b10*/  STL [R1+0x48], R18 ;  /* 0x0000481201007387 */ /* 0x0045e80000100800 */
[----:B------:R0:W-:Y:S04]  /*36b20*/  STL [R1+0xd68], R61 ;  /* 0x000d683d01007387 */ /* 0x0001e80000100800 */
[----:B------:R1:W-:Y:S01]  /*36b30*/  STL [R1+0xd64], R66 ;  /* 0x000d644201007387 */ /* 0x0003e20000100800 */
[----:B--2---:R-:W2:Y:S01]  /*36b40*/  LDC R18, c[0x0][0x3a0] ;  /* 0x0000e800ff127b82 */ /* 0x004ea20000000800 */
[----:B0-----:R-:W-:-:S04]  /*36b50*/  IADD3 R61, P4, PT, R5, R3, RZ ;  /* 0x00000003053d7210 */ /* 0x001fc80007f9e0ff */
[----:B-1----:R-:W-:Y:S01]  /*36b60*/  LEA.HI.X.SX32 R66, R5, R4, 0x1, P4 ;  /* 0x0000000405427211 */ /* 0x002fe200020f0eff */
[----:B---3--:R-:W-:-:S04]  /*36b70*/  @!P6 IMAD.MOV.U32 R8, RZ, RZ, R61 ;  /* 0x000000ffff08e224 */ /* 0x008fc800078e003d */
[----:B------:R-:W-:-:S05]  /*36b80*/  @!P6 IMAD.MOV.U32 R9, RZ, RZ, R66 ;  /* 0x000000ffff09e224 */ /* 0x000fca00078e0042 */
[----:B------:R2:W3:Y:S01]  /*36b90*/  @!P6 LDG.E.U8 R52, desc[UR20][R8.64] ;  /* 0x000000140834e981 */ /* 0x0004e2000c1e1100 */
[----:B------:R-:W-:Y:S01]  /*36ba0*/  VIADD R7, R10, 0xffffff9c ;  /* 0xffffff9c0a077836 */ /* 0x000fe20000000000 */
[----:B------:R-:W-:Y:S01]  /*36bb0*/  ISETP.GT.U32.AND P3, PT, R15, R55, PT ;  /* 0x000000370f00720c */ /* 0x000fe20003f64070 */
[----:B----4-:R-:W-:Y:S01]  /*36bc0*/  IMAD R5, R17, 0x63, RZ ;  /* 0x0000006311057824 */ /* 0x010fe200078e02ff */
[----:B------:R-:W-:Y:S01]  /*36bd0*/  STL [R1+0x1c8], R72 ;  /* 0x0001c84801007387 */ /* 0x000fe20000100800 */
[----:B------:R-:W0:Y:S01]  /*36be0*/  LDC R17, c[0x0][0x3a0] ;  /* 0x0000e800ff117b82 */ /* 0x000e220000000800 */
[----:B------:R-:W-:Y:S01]  /*36bf0*/  ISETP.GE.U32.AND P4, PT, R7, 0x7fffff1d, PT ;  /* 0x7fffff1d0700780c */ /* 0x000fe20003f86070 */
[----:B------:R-:W-:Y:S01]  /*36c00*/  IMAD R7, R19, 0x6b, RZ ;  /* 0x0000006b13077824 */ /* 0x000fe200078e02ff */
[----:B------:R-:W-:-:S05]  /*36c10*/  PRMT R64, RZ, 0x7610, R64 ;  /* 0x00007610ff407816 */ /* 0x000fca0000000040 */
[----:B------:R-:W1:Y:S01]  /*36c20*/  LDC R10, c[0x0][0x3a8] ;  /* 0x0000ea00ff0a7b82 */ /* 0x000e620000000800 */
[----:B--2---:R-:W-:Y:S02]  /*36c30*/  VIADD R8, R18, 0xffffff84 ;  /* 0xffffff8412087836 */ /* 0x004fe40000000000 */
[----:B------:R-:W-:-:S03]  /*36c40*/  @!P3 IMAD.IADD R55, R55, 0x1, -R15 ;  /* 0x000000013737b824 */ /* 0x000fc600078e0a0f */
[----:B------:R-:W-:Y:S02]  /*36c50*/  ISETP.GE.U32.AND P3, PT, R8, 0x7fffff05, PT ;  /* 0x7fffff050800780c */ /* 0x000fe40003f66070 */
[----:B------:R-:W-:Y:S02]  /*36c60*/  PRMT R19, RZ, 0x7610, R19 ;  /* 0x00007610ff137816 */ /* 0x000fe40000000013 */
[----:B------:R-:W-:Y:S01]  /*36c70*/  PRMT R21, RZ, 0x7610, R21 ;  /* 0x00007610ff157816 */ /* 0x000fe20000000015 */
[----:B------:R-:W2:Y:S01]  /*36c80*/  LDC R18, c[0x0][0x3a0] ;  /* 0x0000e800ff127b82 */ /* 0x000ea20000000800 */
[----:B------:R4:W-:Y:S04]  /*36c90*/  STL [R1+0x68], R20 ;  /* 0x0000681401007387 */ /* 0x0009e80000100800 */
[----:B------:R-:W-:Y:S04]  /*36ca0*/  STL [R1+0xda8], R61 ;  /* 0x000da83d01007387 */ /* 0x000fe80000100800 */
[----:B------:R0:W-:Y:S01]  /*36cb0*/  STL [R1+0xda4], R66 ;  /* 0x000da44201007387 */ /* 0x0001e20000100800 */
[----:B----4-:R-:W4:Y:S01]  /*36cc0*/  LDC R20, c[0x0][0x3a8] ;  /* 0x0000ea00ff147b82 */ /* 0x010f220000000800 */
[----:B0-----:R-:W-:-:S04]  /*36cd0*/  IADD3 R66, P6, PT, R5, R3, RZ ;  /* 0x0000000305427210 */ /* 0x001fc80007fde0ff */
[----:B------:R-:W-:Y:S01]  /*36ce0*/  LEA.HI.X.SX32 R67, R5, R4, 0x1, P6 ;  /* 0x0000000405437211 */ /* 0x000fe200030f0eff */
[----:B------:R-:W-:Y:S01]  /*36cf0*/  @!P4 IMAD.MOV.U32 R8, RZ, RZ, R66 ;  /* 0x000000ffff08c224 */ /* 0x000fe200078e0042 */
[----:B------:R-:W-:-:S03]  /*36d00*/  IADD3 R61, P6, PT, R7, R3, RZ ;  /* 0x00000003073d7210 */ /* 0x000fc60007fde0ff */
[----:B------:R-:W-:Y:S02]  /*36d10*/  @!P4 IMAD.MOV.U32 R9, RZ, RZ, R67 ;  /* 0x000000ffff09c224 */ /* 0x000fe400078e0043 */
[----:B------:R-:W-:-:S03]  /*36d20*/  VIADD R5, R11, 0xffffff8c ;  /* 0xffffff8c0b057836 */ /* 0x000fc60000000000 */
[----:B------:R0:W2:Y:S02]  /*36d30*/  @!P4 LDG.E.U8 R64, desc[UR20][R8.64] ;  /* 0x000000140840c981 */ /* 0x0000a4000c1e1100 */
[----:B0-----:R-:W-:Y:S01]  /*36d40*/  LEA.HI.X.SX32 R8, R7, R4, 0x1, P6 ;  /* 0x0000000407087211 */ /* 0x001fe200030f0eff */
[----:B----4-:R-:W-:Y:S01]  /*36d50*/  IMAD R7, R20, 0x73, RZ ;  /* 0x0000007314077824 */ /* 0x010fe200078e02ff */
[----:B------:R-:W-:-:S03]  /*36d60*/  ISETP.GE.U32.AND P6, PT, R5, 0x7fffff0d, PT ;  /* 0x7fffff0d0500780c */ /* 0x000fc60003fc6070 */
[----:B------:R-:W-:Y:S02]  /*36d70*/  @!P5 IMAD.MOV.U32 R9, RZ, RZ, R8 ;  /* 0x000000ffff09d224 */ /* 0x000fe400078e0008 */
[----:B------:R-:W-:Y:S01]  /*36d80*/  IMAD.MOV.U32 R5, RZ, RZ, R56 ;  /* 0x000000ffff057224 */ /* 0x000fe200078e0038 */
[----:B------:R-:W-:Y:S02]  /*36d90*/  ISETP.GE.AND P4, PT, R73, RZ, PT ;  /* 0x000000ff4900720c */ /* 0x000fe40003f86270 */
[----:B------:R-:W-:-:S11]  /*36da0*/  PRMT R11, RZ, 0x7610, R11 ;  /* 0x00007610ff0b7816 */ /* 0x000fd6000000000b */
[----:B------:R-:W-:Y:S01]  /*36db0*/  @!P4 IMAD.MOV R5, RZ, RZ, -R5 ;  /* 0x000000ffff05c224 */ /* 0x000fe200078e0a05 */
[----:B---3--:R0:W-:Y:S04]  /*36dc0*/  STL [R1+0x74], R52 ;  /* 0x0000743401007387 */ /* 0x0081e80000100800 */
[----:B0-----:R-:W3:Y:S04]  /*36dd0*/  LDL R52, [R1+0x23e0] ;  /* 0x0023e00001347983 */ /* 0x001ee80000100800 */
[----:B------:R-:W-:Y:S04]  /*36de0*/  STL [R1+0xde8], R66 ;  /* 0x000de84201007387 */ /* 0x000fe80000100800 */
[----:B------:R-:W-:Y:S04]  /*36df0*/  STL [R1+0xde4], R67 ;  /* 0x000de44301007387 */ /* 0x000fe80000100800 */
[----:B------:R-:W-:Y:S04]  /*36e00*/  STL [R1+0xe28], R61 ;  /* 0x000e283d01007387 */ /* 0x000fe80000100800 */
[----:B------:R0:W-:Y:S02]  /*36e10*/  STL [R1+0xe24], R8 ;  /* 0x000e240801007387 */ /* 0x0001e40000100800 */
[----:B0-----:R-:W-:-:S05]  /*36e20*/  @!P5 IMAD.MOV.U32 R8, RZ, RZ, R61 ;  /* 0x000000ffff08d224 */ /* 0x001fca00078e003d */
[----:B------:R0:W4:Y:S01]  /*36e30*/  @!P5 LDG.E.U8 R19, desc[UR20][R8.64] ;  /* 0x000000140813d981 */ /* 0x000122000c1e1100 */
[----:B------:R-:W-:-:S04]  /*36e40*/  IADD3 R20, P5, PT, R7, R3, RZ ;  /* 0x0000000307147210 */ /* 0x000fc80007fbe0ff */
[----:B------:R-:W-:Y:S01]  /*36e50*/  LEA.HI.X.SX32 R7, R7, R4, 0x1, P5 ;  /* 0x0000000407077211 */ /* 0x000fe200028f0eff */
[----:B0-----:R-:W-:-:S04]  /*36e60*/  VIADD R8, R17, 0xffffffbb ;  /* 0xffffffbb11087836 */ /* 0x001fc80000000000 */
[----:B------:R-:W-:Y:S01]  /*36e70*/  @!P6 IMAD.MOV.U32 R9, RZ, RZ, R7 ;  /* 0x000000ffff09e224 */ /* 0x000fe200078e0007 */
[----:B------:R-:W-:Y:S01]  /*36e80*/  ISETP.GE.U32.AND P4, PT, R8, 0x7fffff3c, PT ;  /* 0x7fffff3c0800780c */ /* 0x000fe20003f86070 */
[----:B------:R-:W-:-:S05]  /*36e90*/  @!P6 IMAD.MOV.U32 R8, RZ, RZ, R20 ;  /* 0x000000ffff08e224 */ /* 0x000fca00078e0014 */
[----:B------:R1:W2:Y:S04]  /*36ea0*/  @!P6 LDG.E.U8 R11, desc[UR20][R8.64] ;  /* 0x00000014080be981 */ /* 0x0002a8000c1e1100 */
[----:B------:R0:W-:Y:S01]  /*36eb0*/  STL [R1+0xe68], R20 ;  /* 0x000e681401007387 */ /* 0x0001e20000100800 */
[----:B-1----:R-:W-:Y:S01]  /*36ec0*/  IMAD R8, R10, 0x7b, RZ ;  /* 0x0000007b0a087824 */ /* 0x002fe200078e02ff */
[----:B0-----:R-:W0:Y:S01]  /*36ed0*/  LDC R20, c[0x0][0x3a0] ;  /* 0x0000e800ff147b82 */ /* 0x001e220000000800 */
[----:B---3--:R-:W-:-:S03]  /*36ee0*/  ISETP.GE.AND P5, PT, R52, RZ, PT ;  /* 0x000000ff3400720c */ /* 0x008fc60003fa6270 */
[----:B------:R-:W-:-:S04]  /*36ef0*/  IADD3 R52, P6, PT, R8, R3, RZ ;  /* 0x0000000308347210 */ /* 0x000fc80007fde0ff */
[----:B------:R-:W-:-:S05]  /*36f00*/  LEA.HI.X.SX32 R8, R8, R4, 0x1, P6 ;  /* 0x0000000408087211 */ /* 0x000fca00030f0eff */
[----:B------:R-:W-:Y:S01]  /*36f10*/  @!P3 IMAD.MOV.U32 R9, RZ, RZ, R8 ;  /* 0x000000ffff09b224 */ /* 0x000fe200078e0008 */
[----:B----4-:R1:W-:Y:S04]  /*36f20*/  STL [R1+0x7c], R19 ;  /* 0x00007c1301007387 */ /* 0x0103e80000100800 */
[----:B------:R-:W-:Y:S04]  /*36f30*/  STL [R1+0xe64], R7 ;  /* 0x000e640701007387 */ /* 0x000fe80000100800 */
[----:B--2---:R-:W-:Y:S01]  /*36f40*/  STL [R1+0x70], R64 ;  /* 0x0000704001007387 */ /* 0x004fe20000100800 */
[----:B-1----:R-:W1:Y:S03]  /*36f50*/  LDC R19, c[0x0][0x3a0] ;  /* 0x0000e800ff137b82 */ /* 0x002e660000000800 */
[----:B------:R-:W-:Y:S04]  /*36f60*/  STL [R1+0x78], R11 ;  /* 0x0000780b01007387 */ /* 0x000fe80000100800 */
[----:B------:R-:W-:Y:S04]  /*36f70*/  STL [R1+0xea8], R52 ;  /* 0x000ea83401007387 */ /* 0x000fe80000100800 */
[----:B------:R2:W-:Y:S02]  /*36f80*/  STL [R1+0xea4], R8 ;  /* 0x000ea40801007387 */ /* 0x0005e40000100800 */
[----:B--2---:R-:W-:-:S05]  /*36f90*/  @!P3 IMAD.MOV.U32 R8, RZ, RZ, R52 ;  /* 0x000000ffff08b224 */ /* 0x004fca00078e0034 */
[----:B------:R1:W2:Y:S01]  /*36fa0*/  @!P3 LDG.E.U8 R21, desc[UR20][R8.64] ;  /* 0x000000140815b981 */ /* 0x0002a2000c1e1100 */
[----:B------:R-:W-:Y:S01]  /*36fb0*/  SEL R7, R14, R5, !P1 ;  /* 0x000000050e077207 */ /* 0x000fe20004800000 */
[----:B------:R-:W-:Y:S02]  /*36fc0*/  IMAD.MOV.U32 R5, RZ, RZ, R55 ;  /* 0x000000ffff057224 */ /* 0x000fe400078e0037 */
[----:B------:R-:W-:Y:S02]  /*36fd0*/  IMAD R10, R6, 0x1b, RZ ;  /* 0x0000001b060a7824 */ /* 0x000fe400078e02ff */
[----:B------:R-:W-:Y:S02]  /*36fe0*/  IMAD R7, R7, UR6, RZ ;  /* 0x0000000607077c24 */ /* 0x000fe4000f8e02ff */
[----:B------:R-:W-:Y:S01]  /*36ff0*/  @!P5 IMAD.MOV R5, RZ, RZ, -R5 ;  /* 0x000000ffff05d224 */ /* 0x000fe200078e0a05 */
[----:B------:R-:W-:Y:S02]  /*37000*/  IADD3 R55, P6, PT, R10, R3, RZ ;  /* 0x000000030a377210 */ /* 0x000fe40007fde0ff */
[----:B------:R-:W-:Y:S01]  /*37010*/  IADD3 R66, P5, PT, R7, R13, RZ ;  /* 0x0000000d07427210 */ /* 0x000fe20007fbe0ff */
[----:B------:R-:W-:-:S03]  /*37020*/  IMAD R11, R6, 0x23, RZ ;  /* 0x00000023060b7824 */ /* 0x000fc600078e02ff */
[----:B------:R-:W-:Y:S01]  /*37030*/  LEA.HI.X.SX32 R67, R7, R12, 0x1, P5 ;  /* 0x0000000c07437211 */ /* 0x000fe200028f0eff */
[----:B------:R-:W-:Y:S04]  /*37040*/  STL [R1+0x8d0], R66 ;  /* 0x0008d04201007387 */ /* 0x000fe80000100800 */
[----:B------:R-:W-:Y:S01]  /*37050*/  STL [R1+0xba8], R55 ;  /* 0x000ba83701007387 */ /* 0x000fe20000100800 */
[----:B------:R-:W-:-:S03]  /*37060*/  IMAD R7, R6, 0x44, RZ ;  /* 0x0000004406077824 */ /* 0x000fc600078e02ff */
[----:B------:R-:W-:Y:S01]  /*37070*/  STL [R1+0x8cc], R67 ;  /* 0x0008cc4301007387 */ /* 0x000fe20000100800 */
[----:B------:R-:W-:Y:S02]  /*37080*/  VIADD R17, R18, 0xffffffe4 ;  /* 0xffffffe412117836 */ /* 0x000fe40000000000 */
[----:B-1----:R-:W-:Y:S01]  /*37090*/  VIADD R8, R19, 0xffffffdc ;  /* 0xffffffdc13087836 */ /* 0x002fe20000000000 */
[----:B------:R-:W-:Y:S02]  /*370a0*/  LEA.HI.X.SX32 R56, R10, R4, 0x1, P6 ;  /* 0x000000040a387211 */ /* 0x000fe400030f0eff */
[----:B------:R-:W-:Y:S01]  /*370b0*/  PRMT R65, RZ, 0x7610, R65 ;  /* 0x00007610ff417816 */ /* 0x000fe20000000041 */
[----:B------:R-:W-:Y:S01]  /*370c0*/  @P0 IMAD.MOV.U32 R9, RZ, RZ, R67 ;  /* 0x000000ffff090224 */ /* 0x000fe200078e0043 */
[----:B------:R-:W-:Y:S02]  /*370d0*/  ISETP.GE.U32.AND P5, PT, R17, 0x7fffff65, PT ;  /* 0x7fffff651100780c */ /* 0x000fe40003fa6070 */
[----:B------:R-:W-:Y:S01]  /*370e0*/  ISETP.GE.U32.AND P6, PT, R8, 0x7fffff5d, PT ;  /* 0x7fffff5d0800780c */ /* 0x000fe20003fc6070 */
[----:B------:R-:W-:Y:S01]  /*370f0*/  @P0 IMAD.MOV.U32 R8, RZ, RZ, R66 ;  /* 0x000000ffff080224 */ /* 0x000fe200078e0042 */
[----:B------:R-:W-:Y:S01]  /*37100*/  PRMT R60, RZ, 0x7610, R60 ;  /* 0x00007610ff3c7816 */ /* 0x000fe2000000003c */
[----:B0-----:R-:W-:Y:S01]  /*37110*/  VIADD R10, R20, 0xffffffb3 ;  /* 0xffffffb3140a7836 */ /* 0x001fe20000000000 */
[----:B------:R-:W0:Y:S08]  /*37120*/  LDC R17, c[0x0][0x3a0] ;  /* 0x0000e800ff117b82 */ /* 0x000e300000000800 */
[----:B------:R-:W1:Y:S01]  /*37130*/  LDC R18, c[0x0][0x3a0] ;  /* 0x0000e800ff127b82 */ /* 0x000e620000000800 */
[----:B------:R3:W4:Y:S04]  /*37140*/  @P0 LDG.E.U8 R65, desc[UR20][R8.64] ;  /* 0x0000001408410981 */ /* 0x000728000c1e1100 */
[----:B--2---:R2:W-:Y:S02]  /*37150*/  STL [R1+0x88], R21 ;  /* 0x0000881501007387 */ /* 0x0045e40000100800 */
[----:B--2---:R-:W-:-:S04]  /*37160*/  IADD3 R21, P3, PT, R11, R3, RZ ;  /* 0x000000030b157210 */ /* 0x004fc80007f7e0ff */
[-C--:B------:R-:W-:Y:S02]  /*37170*/  LEA.HI.X.SX32 R52, R11, R4.reuse, 0x1, P3 ;  /* 0x000000040b347211 */ /* 0x080fe400018f0eff */
[C---:B------:R-:W-:Y:S02]  /*37180*/  IADD3 R61, P3, PT, R7.reuse, R3, RZ ;  /* 0x00000003073d7210 */ /* 0x040fe40007f7e0ff */
[----:B------:R-:W-:Y:S01]  /*37190*/  SEL R5, R14, R5, !P1 ;  /* 0x000000050e057207 */ /* 0x000fe20004800000 */
[----:B------:R-:W-:Y:S01]  /*371a0*/  STL [R1+0xba4], R56 ;  /* 0x000ba43801007387 */ /* 0x000fe20000100800 */
[----:B------:R-:W2:Y:S01]  /*371b0*/  LDC R11, c[0x0][0x3a0] ;  /* 0x0000e800ff0b7b82 */ /* 0x000ea20000000800 */
[----:B------:R-:W-:Y:S01]  /*371c0*/  LEA.HI.X.SX32 R64, R7, R4, 0x1, P3 ;  /* 0x0000000407407211 */ /* 0x000fe200018f0eff */
[----:B---3--:R-:W-:-:S04]  /*371d0*/  @!P4 IMAD.MOV.U32 R8, RZ, RZ, R61 ;  /* 0x000000ffff08c224 */ /* 0x008fc800078e003d */
[----:B------:R-:W-:Y:S01]  /*371e0*/  @!P4 IMAD.MOV.U32 R9, RZ, RZ, R64 ;  /* 0x000000ffff09c224 */ /* 0x000fe200078e0040 */
[----:B------:R-:W-:Y:S02]  /*371f0*/  ISETP.GE.U32.AND P3, PT, R10, 0x7fffff34, PT ;  /* 0x7fffff340a00780c */ /* 0x000fe40003f66070 */
[----:B------:R-:W-:Y:S02]  /*37200*/  PRMT R10, RZ, 0x7610, R10 ;  /* 0x00007610ff0a7816 */ /* 0x000fe4000000000a */
[----:B------:R3:W2:Y:S01]  /*37210*/  @!P4 LDG.E.U8 R60, desc[UR20][R8.64] ;  /* 0x00000014083cc981 */ /* 0x0006a2000c1e1100 */
[----:B------:R-:W-:Y:S01]  /*37220*/  PRMT R7, RZ, 0x7610, R7 ;  /* 0x00007610ff077816 */ /* 0x000fe20000000007 */
[----:B---3--:R-:W-:Y:S02]  /*37230*/  @!P5 IMAD.MOV.U32 R8, RZ, RZ, R55 ;  /* 0x000000ffff08d224 */ /* 0x008fe400078e0037 */
[----:B------:R-:W-:-:S05]  /*37240*/  @!P5 IMAD.MOV.U32 R9, RZ, RZ, R56 ;  /* 0x000000ffff09d224 */ /* 0x000fca00078e0038 */
[----:B------:R3:W2:Y:S02]  /*37250*/  @!P5 LDG.E.U8 R10, desc[UR20][R8.64] ;  /* 0x00000014080ad981 */ /* 0x0006a4000c1e1100 */
[----:B---3--:R-:W-:Y:S02]  /*37260*/  @!P6 IMAD.MOV.U32 R8, RZ, RZ, R21 ;  /* 0x000000ffff08e224 */ /* 0x008fe400078e0015 */
[----:B------:R-:W-:-:S05]  /*37270*/  @!P6 IMAD.MOV.U32 R9, RZ, RZ, R52 ;  /* 0x000000ffff09e224 */ /* 0x000fca00078e0034 */
[----:B------:R0:W3:Y:S04]  /*37280*/  @!P6 LDG.E.U8 R7, desc[UR20][R8.64] ;  /* 0x000000140807e981 */ /* 0x0000e8000c1e1100 */
[----:B------:R-:W-:Y:S04]  /*37290*/  STL [R1+0xbe8], R21 ;  /* 0x000be81501007387 */ /* 0x000fe80000100800 */
[----:B------:R-:W-:Y:S01]  /*372a0*/  STL [R1+0xbe4], R52 ;  /* 0x000be43401007387 */ /* 0x000fe20000100800 */
[----:B------:R-:W-:-:S03]  /*372b0*/  IMAD R5, R5, UR6, RZ ;  /* 0x0000000605057c24 */ /* 0x000fc6000f8e02ff */
[----:B------:R-:W-:Y:S04]  /*372c0*/  STL [R1+0xcf0], R61 ;  /* 0x000cf03d01007387 */ /* 0x000fe80000100800 */
[----:B------:R0:W-:Y:S02]  /*372d0*/  STL [R1+0xcec], R64 ;  /* 0x000cec4001007387 */ /* 0x0001e40000100800 */
[----:B0-----:R-:W-:Y:S01]  /*372e0*/  IADD3 R64, P4, PT, R5, R13, RZ ;  /* 0x0000000d05407210 */ /* 0x001fe20007f9e0ff */
[----:B------:R-:W-:Y:S01]  /*372f0*/  VIADD R8, R17, 0xffffffd4 ;  /* 0xffffffd411087836 */ /* 0x000fe20000000000 */
[----:B------:R-:W-:Y:S02]  /*37300*/  PRMT R62, RZ, 0x7610, R62 ;  /* 0x00007610ff3e7816 */ /* 0x000fe4000000003e */
[----:B------:R-:W-:Y:S01]  /*37310*/  PRMT R58, RZ, 0x7610, R58 ;  /* 0x00007610ff3a7816 */ /* 0x000fe2000000003a */
[----:B------:R-:W0:Y:S01]  /*37320*/  LDC R17, c[0x0][0x3a0] ;  /* 0x0000e800ff117b82 */ /* 0x000e220000000800 */
[----:B------:R-:W-:Y:S01]  /*37330*/  ISETP.GE.U32.AND P5, PT, R8, 0x7fffff55, PT ;  /* 0x7fffff550800780c */ /* 0x000fe20003fa6070 */
[----:B-1----:R-:W-:Y:S01]  /*37340*/  VIADD R8, R18, 0xffffffcc ;  /* 0xffffffcc12087836 */ /* 0x002fe20000000000 */
[----:B------:R-:W-:-:S05]  /*37350*/  PRMT R19, RZ, 0x7610, R19 ;  /* 0x00007610ff137816 */ /* 0x000fca0000000013 */
[----:B------:R-:W1:Y:S01]  /*37360*/  LDC R18, c[0x0][0x3a0] ;  /* 0x0000e800ff127b82 */ /* 0x000e620000000800 */
[----:B--2---:R2:W-:Y:S02]  /*37370*/  STL [R1+0x54], R10 ;  /* 0x0000540a01007387 */ /* 0x0045e40000100800 */
[----:B--2---:R-:W-:-:S05]  /*37380*/  IMAD R10, R6, 0x2b, RZ ;  /* 0x0000002b060a7824 */ /* 0x004fca00078e02ff */
[CC--:B------:R-:W-:Y:S01]  /*37390*/  IADD3 R55, P6, PT, R10.reuse, R3.reuse, RZ ;  /* 0x000000030a377210 */ /* 0x0c0fe20007fde0ff */
[----:B---3--:R2:W-:Y:S04]  /*373a0*/  STL [R1+0x50], R7 ;  /* 0x0000500701007387 */ /* 0x0085e80000100800 */
[----:B------:R-:W-:Y:S04]  /*373b0*/  STL [R1+0x8d8], R64 ;  /* 0x0008d84001007387 */ /* 0x000fe80000100800 */
[----:B----4-:R3:W-:Y:S01]  /*373c0*/  STL [R1+0x1c4], R65 ;  /* 0x0001c44101007387 */ /* 0x0107e20000100800 */
[----:B------:R-:W-:Y:S01]  /*373d0*/  LEA.HI.X.SX32 R56, R10, R4, 0x1, P6 ;  /* 0x000000040a387211 */ /* 0x000fe200030f0eff */
[C---:B--2---:R-:W-:Y:S01]  /*373e0*/  IMAD R7, R6.reuse, 0x33, RZ ;  /* 0x0000003306077824 */ /* 0x044fe200078e02ff */
[----:B---3--:R-:W-:Y:S01]  /*373f0*/  LEA.HI.X.SX32 R65, R5, R12, 0x1, P4 ;  /* 0x0000000c05417211 */ /* 0x008fe200020f0eff */
[----:B------:R-:W-:Y:S01]  /*37400*/  STL [R1+0xc28], R55 ;  /* 0x000c283701007387 */ /* 0x000fe20000100800 */
[----:B------:R-:W2:Y:S02]  /*37410*/  LDC R10, c[0x0][0x3a0] ;  /* 0x0000e800ff0a7b82 */ /* 0x000ea40000000800 */
[C---:B------:R-:W-:Y:S01]  /*37420*/  IADD3 R21, P4, PT, R7.reuse, R3, RZ ;  /* 0x0000000307157210 */ /* 0x040fe20007f9e0ff */
[----:B------:R-:W-:Y:S01]  /*37430*/  IMAD R5, R6, 0x4c, RZ ;  /* 0x0000004c06057824 */ /* 0x000fe200078e02ff */
[----:B------:R-:W-:Y:S04]  /*37440*/  STL [R1+0x8d4], R65 ;  /* 0x0008d44101007387 */ /* 0x000fe80000100800 */
[----:B------:R-:W-:Y:S04]  /*37450*/  STL [R1+0xc24], R56 ;  /* 0x000c243801007387 */ /* 0x000fe80000100800 */
[----:B------:R-:W-:Y:S01]  /*37460*/  STL [R1+0xc68], R21 ;  /* 0x000c681501007387 */ /* 0x000fe20000100800 */
[----:B------:R-:W-:-:S03]  /*37470*/  LEA.HI.X.SX32 R52, R7, R4, 0x1, P4 ;  /* 0x0000000407347211 */ /* 0x000fc600020f0eff */
[----:B------:R3:W-:Y:S01]  /*37480*/  STL [R1+0xac], R60 ;  /* 0x0000ac3c01007387 */ /* 0x0007e20000100800 */
[----:B------:R-:W-:Y:S01]  /*37490*/  ISETP.GE.U32.AND P6, PT, R8, 0x7fffff4d, PT ;  /* 0x7fffff4d0800780c */ /* 0x000fe20003fc6070 */
[----:B------:R-:W-:Y:S02]  /*374a0*/  @P0 IMAD.MOV.U32 R8, RZ, RZ, R64 ;  /* 0x000000ffff080224 */ /* 0x000fe400078e0040 */
[----:B------:R-:W-:-:S05]  /*374b0*/  @P0 IMAD.MOV.U32 R9, RZ, RZ, R65 ;  /* 0x000000ffff090224 */ /* 0x000fca00078e0041 */
[----:B------:R4:W2:Y:S01]  /*374c0*/  @P0 LDG.E.U8 R62, desc[UR20][R8.64] ;  /* 0x00000014083e0981 */ /* 0x0008a2000c1e1100 */
[----:B---3--:R-:W-:-:S04]  /*374d0*/  IADD3 R60, P4, PT, R5, R3, RZ ;  /* 0x00000003053c7210 */ /* 0x008fc80007f9e0ff */
[----:B------:R-:W-:Y:S01]  /*374e0*/  LEA.HI.X.SX32 R61, R5, R4, 0x1, P4 ;  /* 0x00000004053d7211 */ /* 0x000fe200020f0eff */
[----:B----4-:R-:W-:-:S04]  /*374f0*/  @!P3 IMAD.MOV.U32 R8, RZ, RZ, R60 ;  /* 0x000000ffff08b224 */ /* 0x010fc800078e003c */
[----:B------:R-:W-:Y:S02]  /*37500*/  @!P3 IMAD.MOV.U32 R9, RZ, RZ, R61 ;  /* 0x000000ffff09b224 */ /* 0x000fe400078e003d */
[----:B------:R-:W-:Y:S01]  /*37510*/  VIADD R7, R11, 0xffffffab ;  /* 0xffffffab0b077836 */ /* 0x000fe20000000000 */
[----:B------:R-:W-:Y:S02]  /*37520*/  PRMT R11, RZ, 0x7610, R11 ;  /* 0x00007610ff0b7816 */ /* 0x000fe4000000000b */
[----:B------:R3:W4:Y:S01]  /*37530*/  @!P3 LDG.E.U8 R58, desc[UR20][R8.64] ;  /* 0x00000014083ab981 */ /* 0x000722000c1e1100 */
[----:B------:R-:W-:Y:S01]  /*37540*/  PRMT R5, RZ, 0x7610, R5 ;  /* 0x00007610ff057816 */ /* 0x000fe20000000005 */
[----:B---3--:R-:W-:Y:S02]  /*37550*/  @!P5 IMAD.MOV.U32 R8, RZ, RZ, R55 ;  /* 0x000000ffff08d224 */ /* 0x008fe400078e0037 */
[----:B------:R-:W-:-:S05]  /*37560*/  @!P5 IMAD.MOV.U32 R9, RZ, RZ, R56 ;  /* 0x000000ffff09d224 */ /* 0x000fca00078e0038 */
[----:B------:R3:W4:Y:S02]  /*37570*/  @!P5 LDG.E.U8 R11, desc[UR20][R8.64] ;  /* 0x00000014080bd981 */ /* 0x000724000c1e1100 */
[----:B---3--:R-:W-:Y:S02]  /*37580*/  @!P6 IMAD.MOV.U32 R8, RZ, RZ, R21 ;  /* 0x000000ffff08e224 */ /* 0x008fe400078e0015 */
[----:B------:R-:W-:-:S05]  /*37590*/  @!P6 IMAD.MOV.U32 R9, RZ, RZ, R52 ;  /* 0x000000ffff09e224 */ /* 0x000fca00078e0034 */
[----:B------:R0:W3:Y:S04]  /*375a0*/  @!P6 LDG.E.U8 R5, desc[UR20][R8.64] ;  /* 0x000000140805e981 */ /* 0x0000e8000c1e1100 */
[----:B------:R0:W-:Y:S04]  /*375b0*/  STL [R1+0xc64], R52 ;  /* 0x000c643401007387 */ /* 0x0001e80000100800 */
[----:B------:R-:W-:Y:S04]  /*375c0*/  STL [R1+0xd30], R60 ;  /* 0x000d303c01007387 */ /* 0x000fe80000100800 */
[----:B------:R-:W-:Y:S01]  /*375d0*/  STL [R1+0xd2c], R61 ;  /* 0x000d2c3d01007387 */ /* 0x000fe20000100800 */
[----:B------:R-:W-:Y:S01]  /*375e0*/  ISETP.GE.U32.AND P4, PT, R7, 0x7fffff2c, PT ;  /* 0x7fffff2c0700780c */ /* 0x000fe20003f86070 */
[----:B------:R-:W-:-:S02]  /*375f0*/  IMAD R7, R6, 0x3b, RZ ;  /* 0x0000003b06077824 */ /* 0x000fc400078e02ff */
[----:B0-----:R-:W-:-:S03]  /*37600*/  VIADD R8, R17, 0xffffffc4 ;  /* 0xffffffc411087836 */ /* 0x001fc60000000000 */
[C---:B------:R-:W-:Y:S01]  /*37610*/  IADD3 R21, P5, PT, R7.reuse, R3, RZ ;  /* 0x0000000307157210 */ /* 0x040fe20007fbe0ff */
[----:B--2---:R-:W-:Y:S01]  /*37620*/  VIADD R9, R10, 0xffffff93 ;  /* 0xffffff930a097836 */ /* 0x004fe20000000000 */
[----:B------:R-:W-:Y:S02]  /*37630*/  PRMT R20, RZ, 0x7610, R20 ;  /* 0x00007610ff147816 */ /* 0x000fe40000000014 */
[----:B------:R-:W-:Y:S02]  /*37640*/  PRMT R53, RZ, 0x7610, R53 ;  /* 0x00007610ff357816 */ /* 0x000fe40000000035 */
[----:B------:R-:W-:Y:S02]  /*37650*/  LEA.HI.X.SX32 R52, R7, R4, 0x1, P5 ;  /* 0x0000000407347211 */ /* 0x000fe400028f0eff */
[----:B------:R-:W-:Y:S02]  /*37660*/  ISETP.GE.U32.AND P3, PT, R8, 0x7fffff45, PT ;  /* 0x7fffff450800780c */ /* 0x000fe40003f66070 */
[----:B------:R-:W-:Y:S01]  /*37670*/  ISETP.GE.U32.AND P5, PT, R9, 0x7fffff14, PT ;  /* 0x7fffff140900780c */ /* 0x000fe20003fa6070 */
[----:B---3--:R0:W-:Y:S01]  /*37680*/  STL [R1+0x58], R5 ;  /* 0x0000580501007387 */ /* 0x0081e20000100800 */
[----:B------:R-:W2:Y:S01]  /*37690*/  LDC R17, c[0x0][0x3a8] ;  /* 0x0000ea00ff117b82 */ /* 0x000ea20000000800 */
[----:B0-----:R-:W-:-:S05]  /*376a0*/  IMAD R5, R6, 0x54, RZ ;  /* 0x0000005406057824 */ /* 0x001fca00078e02ff */
[----:B------:R-:W-:-:S04]  /*376b0*/  IADD3 R55, P6, PT, R5, R3, RZ ;  /* 0x0000000305377210 */ /* 0x000fc80007fde0ff */
[----:B------:R-:W-:Y:S01]  /*376c0*/  LEA.HI.X.SX32 R56, R5, R4, 0x1, P6 ;  /* 0x0000000405387211 */ /* 0x000fe200030f0eff */
[----:B------:R-:W-:-:S04]  /*376d0*/  @!P4 IMAD.MOV.U32 R8, RZ, RZ, R55 ;  /* 0x000000ffff08c224 */ /* 0x000fc800078e0037 */
[----:B------:R-:W-:-:S05]  /*376e0*/  @!P4 IMAD.MOV.U32 R9, RZ, RZ, R56 ;  /* 0x000000ffff09c224 */ /* 0x000fca00078e0038 */
[----:B------:R0:W3:Y:S04]  /*376f0*/  @!P4 LDG.E.U8 R19, desc[UR20][R8.64] ;  /* 0x000000140813c981 */ /* 0x0000e8000c1e1100 */
[----:B----4-:R4:W-:Y:S02]  /*37700*/  STL [R1+0x5c], R11 ;  /* 0x00005c0b01007387 */ /* 0x0109e40000100800 */
[----:B----4-:R-:W4:Y:S01]  /*37710*/  LDC R11, c[0x0][0x3a0] ;  /* 0x0000e800ff0b7b82 */ /* 0x010f220000000800 */
[----:B-1----:R-:W-:Y:S01]  /*37720*/  VIADD R7, R18, 0xffffffa3 ;  /* 0xffffffa312077836 */ /* 0x002fe20000000000 */
[----:B------:R1:W-:Y:S04]  /*37730*/  STL [R1+0xca8], R21 ;  /* 0x000ca81501007387 */ /* 0x0003e80000100800 */
[----:B------:R-:W-:Y:S04]  /*37740*/  STL [R1+0xca4], R52 ;  /* 0x000ca43401007387 */ /* 0x000fe80000100800 */
[----:B------:R1:W-:Y:S01]  /*37750*/  STL [R1+0xd70], R55 ;  /* 0x000d703701007387 */ /* 0x0003e20000100800 */
[----:B------:R-:W-:Y:S01]  /*37760*/  IMAD R5, R6, 0x5c, RZ ;  /* 0x0000005c06057824 */ /* 0x000fe200078e02ff */
[----:B------:R-:W-:-:S02]  /*37770*/  ISETP.GE.U32.AND P6, PT, R7, 0x7fffff24, PT ;  /* 0x7fffff240700780c */ /* 0x000fc40003fc6070 */
[----:B------:R-:W-:Y:S04]  /*37780*/  STL [R1+0x1c0], R62 ;  /* 0x0001c03e01007387 */ /* 0x000fe80000100800 */
[----:B------:R1:W-:Y:S01]  /*37790*/  STL [R1+0xd6c], R56 ;  /* 0x000d6c3801007387 */ /* 0x0003e20000100800 */
[----:B0-----:R-:W-:Y:S02]  /*377a0*/  @!P3 IMAD.MOV.U32 R8, RZ, RZ, R21 ;  /* 0x000000ffff08b224 */ /* 0x001fe400078e0015 */
[----:B------:R-:W-:Y:S02]  /*377b0*/  @!P3 IMAD.MOV.U32 R9, RZ, RZ, R52 ;  /* 0x000000ffff09b224 */ /* 0x000fe400078e0034 */
[----:B------:R-:W-:Y:S01]  /*377c0*/  IMAD.SHL.U32 R7, R6, 0x4, RZ ;  /* 0x0000000406077824 */ /* 0x000fe200078e00ff */
[----:B------:R-:W0:Y:S08]  /*377d0*/  LDC R18, c[0x0][0x3a0] ;  /* 0x0000e800ff127b82 */ /* 0x000e300000000800 */
[----:B-1----:R-:W1:Y:S01]  /*377e0*/  LDC R21, c[0x0][0x3a0] ;  /* 0x0000e800ff157b82 */ /* 0x002e620000000800 */
[----:B------:R4:W2:Y:S01]  /*377f0*/  @!P3 LDG.E.U8 R20, desc[UR20][R8.64] ;  /* 0x000000140814b981 */ /* 0x0008a2000c1e1100 */
[----:B------:R-:W-:-:S04]  /*37800*/  IADD3 R55, P3, PT, R7, R3, RZ ;  /* 0x0000000307377210 */ /* 0x000fc80007f7e0ff */
[----:B------:R-:W-:Y:S01]  /*37810*/  LEA.HI.X.SX32 R56, R7, R4, 0x1, P3 ;  /* 0x0000000407387211 */ /* 0x000fe200018f0eff */
[----:B----4-:R-:W-:Y:S02]  /*37820*/  VIADD R8, R11, 0xffffff9b ;  /* 0xffffff9b0b087836 */ /* 0x010fe40000000000 */
[----:B------:R-:W-:Y:S01]  /*37830*/  IMAD R10, R6, 0xc, RZ ;  /* 0x0000000c060a7824 */ /* 0x000fe200078e02ff */
[----:B------:R-:W-:Y:S02]  /*37840*/  PRMT R59, RZ, 0x7610, R59 ;  /* 0x00007610ff3b7816 */ /* 0x000fe4000000003b */
[----:B------:R-:W-:Y:S02]  /*37850*/  PRMT R57, RZ, 0x7610, R57 ;  /* 0x00007610ff397816 */ /* 0x000fe40000000039 */
[----:B------:R-:W-:Y:S02]  /*37860*/  PRMT R54, RZ, 0x7610, R54 ;  /* 0x00007610ff367816 */ /* 0x000fe40000000036 */
[----:B------:R-:W-:Y:S01]  /*37870*/  ISETP.GE.U32.AND P3, PT, R8, 0x7fffff1c, PT ;  /* 0x7fffff1c0800780c */ /* 0x000fe20003f66070 */
[----:B------:R-:W4:Y:S01]  /*37880*/  LDC R11, c[0x0][0x3a0] ;  /* 0x0000e800ff0b7b82 */ /* 0x000f220000000800 */
[----:B---3--:R3:W-:Y:S04]  /*37890*/  STL [R1+0xb4], R19 ;  /* 0x0000b41301007387 */ /* 0x0087e80000100800 */
[----:B------:R0:W-:Y:S03]  /*378a0*/  STL [R1+0xa8], R58 ;  /* 0x0000a83a01007387 */ /* 0x0001e60000100800 */
[----:B---3--:R-:W3:Y:S01]  /*378b0*/  LDC R19, c[0x0][0x3a8] ;  /* 0x0000ea00ff137b82 */ /* 0x008ee20000000800 */
[----:B0-----:R-:W-:-:S04]  /*378c0*/  IADD3 R58, P4, PT, R5, R3, RZ ;  /* 0x00000003053a7210 */ /* 0x001fc80007f9e0ff */
[----:B------:R-:W-:Y:S01]  /*378d0*/  LEA.HI.X.SX32 R60, R5, R4, 0x1, P4 ;  /* 0x00000004053c7211 */ /* 0x000fe200020f0eff */
[----:B------:R-:W-:-:S04]  /*378e0*/  @!P6 IMAD.MOV.U32 R8, RZ, RZ, R58 ;  /* 0x000000ffff08e224 */ /* 0x000fc800078e003a */
[----:B------:R-:W-:-:S05]  /*378f0*/  @!P6 IMAD.MOV.U32 R9, RZ, RZ, R60 ;  /* 0x000000ffff09e224 */ /* 0x000fca00078e003c */
[----:B------:R0:W3:Y:S01]  /*37900*/  @!P6 LDG.E.U8 R53, desc[UR20][R8.64] ;  /* 0x000000140835e981 */ /* 0x0000e2000c1e1100 */
[----:B--2---:R-:W-:-:S03]  /*37910*/  IMAD R5, R17, 0x64, RZ ;  /* 0x0000006411057824 */ /* 0x004fc600078e02ff */
[----:B------:R2:W-:Y:S04]  /*37920*/  STL [R1+0x60], R20 ;  /* 0x0000601401007387 */ /* 0x0005e80000100800 */
[----:B------:R-:W-:Y:S04]  /*37930*/  STL [R1+0xdb0], R58 ;  /* 0x000db03a01007387 */ /* 0x000fe80000100800 */
[----:B------:R-:W-:Y:S01]  /*37940*/  STL [R1+0xaf0], R55 ;  /* 0x000af03701007387 */ /* 0x000fe20000100800 */
[----:B------:R-:W-:-:S03]  /*37950*/  IADD3 R52, P4, PT, R10, R3, RZ ;  /* 0x000000030a347210 */ /* 0x000fc60007f9e0ff */
[----:B------:R0:W-:Y:S01]  /*37960*/  STL [R1+0xdac], R60 ;  /* 0x000dac3c01007387 */ /* 0x0001e20000100800 */
[----:B------:R-:W-:-:S03]  /*37970*/  VIADD R7, R18, 0xfffffffb ;  /* 0xfffffffb12077836 */ /* 0x000fc60000000000 */
[----:B------:R-:W-:Y:S01]  /*37980*/  STL [R1+0xaec], R56 ;  /* 0x000aec3801007387 */ /* 0x000fe20000100800 */
[----:B------:R-:W3:Y:S03]  /*37990*/  LDC R17, c[0x0][0x3a0] ;  /* 0x0000e800ff117b82 */ /* 0x000ee60000000800 */
[----:B------:R-:W-:Y:S05]  /*379a0*/  STL [R1+0xb30], R52 ;  /* 0x000b303401007387 */ /* 0x000fea0000100800 */
[----:B--2---:R-:W2:Y:S01]  /*379b0*/  LDC R20, c[0x0][0x3a0] ;  /* 0x0000e800ff147b82 */ /* 0x004ea20000000800 */
[----:B------:R-:W-:-:S07]  /*379c0*/  PRMT R51, RZ, 0x7610, R51 ;  /* 0x00007610ff337816 */ /* 0x000fce0000000033 */
[----:B------:R-:W2:Y:S01]  /*379d0*/  LDC R18, c[0x0][0x3a8] ;  /* 0x0000ea00ff127b82 */ /* 0x000ea20000000800 */
[----:B0-----:R-:W-:-:S04]  /*379e0*/  IADD3 R60, P6, PT, R5, R3, RZ ;  /* 0x00000003053c7210 */ /* 0x001fc80007fde0ff */
[----:B------:R-:W-:Y:S01]  /*379f0*/  LEA.HI.X.SX32 R61, R5, R4, 0x1, P6 ;  /* 0x00000004053d7211 */ /* 0x000fe200030f0eff */
[----:B------:R-:W-:-:S04]  /*37a00*/  @!P3 IMAD.MOV.U32 R8, RZ, RZ, R60 ;  /* 0x000000ffff08b224 */ /* 0x000fc800078e003c */
[----:B------:R-:W-:-:S05]  /*37a10*/  @!P3 IMAD.MOV.U32 R9, RZ, RZ, R61 ;  /* 0x000000ffff09b224 */ /* 0x000fca00078e003d */
[----:B------:R1:W4:Y:S02]  /*37a20*/  @!P3 LDG.E.U8 R59, desc[UR20][R8.64] ;  /* 0x00000014083bb981 */ /* 0x000324000c1e1100 */
[----:B-1----:R-:W-:Y:S02]  /*37a30*/  VIADD R8, R21, 0xffffff8b ;  /* 0xffffff8b15087836 */ /* 0x002fe40000000000 */
[----:B---3--:R0:W-:Y:S02]  /*37a40*/  STL [R1+0xb0], R53 ;  /* 0x0000b03501007387 */ /* 0x0081e40000100800 */
[----:B0-----:R-:W-:Y:S02]  /*37a50*/  LEA.HI.X.SX32 R53, R10, R4, 0x1, P4 ;  /* 0x000000040a357211 */ /* 0x001fe400020f0eff */
[----:B------:R-:W-:Y:S01]  /*37a60*/  ISETP.GE.U32.AND P4, PT, R7, 0x7fffff7c, PT ;  /* 0x7fffff7c0700780c */ /* 0x000fe20003f86070 */
[----:B------:R-:W-:Y:S02]  /*37a70*/  IMAD R7, R19, 0x6c, RZ ;  /* 0x0000006c13077824 */ /* 0x000fe400078e02ff */
[----:B--2---:R-:W-:Y:S01]  /*37a80*/  VIADD R5, R20, 0xfffffff3 ;  /* 0xfffffff314057836 */ /* 0x004fe20000000000 */
[----:B------:R-:W-:Y:S01]  /*37a90*/  PRMT R45, RZ, 0x7610, R45 ;  /* 0x00007610ff2d7816 */ /* 0x000fe2000000002d */
[----:B------:R-:W0:Y:S01]  /*37aa0*/  LDC R10, c[0x0][0x3a0] ;  /* 0x0000e800ff0a7b82 */ /* 0x000e220000000800 */
[----:B------:R-:W-:-:S04]  /*37ab0*/  IADD3 R58, P6, PT, R7, R3, RZ ;  /* 0x00000003073a7210 */ /* 0x000fc80007fde0ff */
[----:B------:R-:W-:Y:S02]  /*37ac0*/  LEA.HI.X.SX32 R7, R7, R4, 0x1, P6 ;  /* 0x0000000407077211 */ /* 0x000fe400030f0eff */
[----:B------:R-:W-:Y:S01]  /*37ad0*/  ISETP.GE.U32.AND P6, PT, R8, 0x7fffff0c, PT ;  /* 0x7fffff0c0800780c */ /* 0x000fe20003fc6070 */
[----:B------:R-:W-:Y:S02]  /*37ae0*/  @!P5 IMAD.MOV.U32 R8, RZ, RZ, R58 ;  /* 0x000000ffff08d224 */ /* 0x000fe400078e003a */
[----:B------:R-:W-:-:S05]  /*37af0*/  @!P5 IMAD.MOV.U32 R9, RZ, RZ, R7 ;  /* 0x000000ffff09d224 */ /* 0x000fca00078e0007 */
[----:B------:R1:W2:Y:S02]  /*37b00*/  @!P5 LDG.E.U8 R57, desc[UR20][R8.64] ;  /* 0x000000140839d981 */ /* 0x0002a4000c1e1100 */
[----:B-1----:R-:W-:Y:S02]  /*37b10*/  @!P4 IMAD.MOV.U32 R8, RZ, RZ, R55 ;  /* 0x000000ffff08c224 */ /* 0x002fe400078e0037 */
[----:B------:R-:W-:-:S05]  /*37b20*/  @!P4 IMAD.MOV.U32 R9, RZ, RZ, R56 ;  /* 0x000000ffff09c224 */ /* 0x000fca00078e0038 */
[----:B------:R1:W3:Y:S01]  /*37b30*/  @!P4 LDG.E.U8 R54, desc[UR20][R8.64] ;  /* 0x000000140836c981 */ /* 0x0002e2000c1e1100 */
[----:B------:R-:W-:-:S03]  /*37b40*/  ISETP.GE.U32.AND P3, PT, R5, 0x7fffff74, PT ;  /* 0x7fffff740500780c */ /* 0x000fc60003f66070 */
[----:B------:R-:W-:Y:S04]  /*37b50*/  STL [R1+0xb2c], R53 ;  /* 0x000b2c3501007387 */ /* 0x000fe80000100800 */
[----:B------:R-:W-:Y:S04]  /*37b60*/  STL [R1+0xdf0], R60 ;  /* 0x000df03c01007387 */ /* 0x000fe80000100800 */
[----:B------:R-:W-:Y:S04]  /*37b70*/  STL [R1+0xdec], R61 ;  /* 0x000dec3d01007387 */ /* 0x000fe80000100800 */
[----:B------:R-:W-:Y:S01]  /*37b80*/  STL [R1+0xe30], R58 ;  /* 0x000e303a01007387 */ /* 0x000fe20000100800 */
[----:B------:R-:W-:-:S03]  /*37b90*/  PRMT R19, RZ, 0x7610, R19 ;  /* 0x00007610ff137816 */ /* 0x000fc60000000013 */
[----:B------:R4:W-:Y:S01]  /*37ba0*/  STL [R1+0xe2c], R7 ;  /* 0x000e2c0701007387 */ /* 0x0009e20000100800 */
[----:B------:R-:W-:Y:S02]  /*37bb0*/  IMAD R5, R6, 0x14, RZ ;  /* 0x0000001406057824 */ /* 0x000fe400078e02ff */
[----:B-1----:R-:W-:Y:S02]  /*37bc0*/  @!P3 IMAD.MOV.U32 R8, RZ, RZ, R52 ;  /* 0x000000ffff08b224 */ /* 0x002fe400078e0034 */
[----:B------:R-:W-:Y:S02]  /*37bd0*/  @!P3 IMAD.MOV.U32 R9, RZ, RZ, R53 ;  /* 0x000000ffff09b224 */ /* 0x000fe400078e0035 */
[----:B----4-:R-:W-:Y:S01]  /*37be0*/  VIADD R7, R11, 0xffffffeb ;  /* 0xffffffeb0b077836 */ /* 0x010fe20000000000 */
[----:B------:R-:W-:Y:S02]  /*37bf0*/  IADD3 R53, P4, PT, R5, R3, RZ ;  /* 0x0000000305357210 */ /* 0x000fe40007f9e0ff */
[----:B------:R-:W-:Y:S01]  /*37c00*/  PRMT R20, RZ, 0x7610, R20 ;  /* 0x00007610ff147816 */ /* 0x000fe20000000014 */
[----:B------:R1:W4:Y:S01]  /*37c10*/  @!P3 LDG.E.U8 R19, desc[UR20][R8.64] ;  /* 0x000000140813b981 */ /* 0x000322000c1e1100 */
[----:B------:R-:W0:Y:S01]  /*37c20*/  LDC R11, c[0x0][0x3a0] ;  /* 0x0000e800ff0b7b82 */ /* 0x000e220000000800 */
[----:B------:R-:W-:-:S02]  /*37c30*/  ISETP.GE.U32.AND P3, PT, R7, 0x7fffff6c, PT ;  /* 0x7fffff6c0700780c */ /* 0x000fc40003f66070 */
[----:B------:R-:W-:Y:S01]  /*37c40*/  STL [R1+0xb70], R53 ;  /* 0x000b703501007387 */ /* 0x000fe20000100800 */
[----:B-1----:R-:W-:Y:S02]  /*37c50*/  VIADD R8, R17, 0xffffffe3 ;  /* 0xffffffe311087836 */ /* 0x002fe40000000000 */
[----:B------:R-:W-:Y:S02]  /*37c60*/  IMAD R7, R18, 0x74, RZ ;  /* 0x0000007412077824 */ /* 0x000fe400078e02ff */
[----:B------:R-:W1:Y:S08]  /*37c70*/  LDC R17, c[0x0][0x3a8] ;  /* 0x0000ea00ff117b82 */ /* 0x000e700000000800 */
[----:B------:R-:W0:Y:S01]  /*37c80*/  LDC R18, c[0x0][0x3a0] ;  /* 0x0000e800ff127b82 */ /* 0x000e220000000800 */
[----:B---3--:R3:W-:Y:S02]  /*37c90*/  STL [R1+0x84], R54 ;  /* 0x0000843601007387 */ /* 0x0087e40000100800 */
[----:B---3--:R-:W-:-:S02]  /*37ca0*/  LEA.HI.X.SX32 R54, R5, R4, 0x1, P4 ;  /* 0x0000000405367211 */ /* 0x008fc400020f0eff */
[----:B------:R-:W-:Y:S01]  /*37cb0*/  ISETP.GE.U32.AND P4, PT, R8, 0x7fffff64, PT ;  /* 0x7fffff640800780c */ /* 0x000fe20003f86070 */
[----:B------:R-:W-:Y:S02]  /*37cc0*/  @!P3 IMAD.MOV.U32 R8, RZ, RZ, R53 ;  /* 0x000000ffff08b224 */ /* 0x000fe400078e0035 */
[----:B------:R-:W-:-:S05]  /*37cd0*/  @!P3 IMAD.MOV.U32 R9, RZ, RZ, R54 ;  /* 0x000000ffff09b224 */ /* 0x000fca00078e0036 */
[----:B------:R3:W3:Y:S01]  /*37ce0*/  @!P3 LDG.E.U8 R51, desc[UR20][R8.64] ;  /* 0x000000140833b981 */ /* 0x0006e2000c1e1100 */
[----:B------:R-:W-:-:S03]  /*37cf0*/  IADD3 R21, P5, PT, R7, R3, RZ ;  /* 0x0000000307157210 */ /* 0x000fc60007fbe0ff */
[----:B----4-:R4:W-:Y:S04]  /*37d00*/  STL [R1+0x80], R19 ;  /* 0x0000801301007387 */ /* 0x0109e80000100800 */
[----:B------:R-:W-:Y:S01]  /*37d10*/  STL [R1+0xc0], R59 ;  /* 0x0000c03b01007387 */ /* 0x000fe20000100800 */
[----:B------:R-:W-:-:S03]  /*37d20*/  LEA.HI.X.SX32 R52, R7, R4, 0x1, P5 ;  /* 0x0000000407347211 */ /* 0x000fc600028f0eff */
[----:B------:R-:W-:Y:S01]  /*37d30*/  STL [R1+0xb6c], R54 ;  /* 0x000b6c3601007387 */ /* 0x000fe20000100800 */
[----:B------:R-:W-:-:S03]  /*37d40*/  IMAD R5, R6, 0x1c, RZ ;  /* 0x0000001c06057824 */ /* 0x000fc600078e02ff */
[----:B------:R0:W-:Y:S04]  /*37d50*/  STL [R1+0xe70], R21 ;  /* 0x000e701501007387 */ /* 0x0001e80000100800 */
[----:B--2---:R-:W-:Y:S04]  /*37d60*/  STL [R1+0xbc], R57 ;  /* 0x0000bc3901007387 */ /* 0x004fe80000100800 */
[----:B------:R-:W-:Y:S01]  /*37d70*/  STL [R1+0xe6c], R52 ;  /* 0x000e6c3401007387 */ /* 0x000fe20000100800 */
[----:B---3--:R-:W-:Y:S02]  /*37d80*/  @!P6 IMAD.MOV.U32 R8, RZ, RZ, R21 ;  /* 0x000000ffff08e224 */ /* 0x008fe400078e0015 */
[----:B------:R-:W-:Y:S01]  /*37d90*/  @!P6 IMAD.MOV.U32 R9, RZ, RZ, R52 ;  /* 0x000000ffff09e224 */ /* 0x000fe200078e0034 */
[----:B----4-:R-:W2:Y:S01]  /*37da0*/  LDC R19, c[0x0][0x3a0] ;  /* 0x0000e800ff137b82 */ /* 0x010ea20000000800 */
[----:B0-----:R-:W-:-:S02]  /*37db0*/  VIADD R10, R10, 0xffffff83 ;  /* 0xffffff830a0a7836 */ /* 0x001fc40000000000 */
[----:B------:R-:W-:Y:S01]  /*37dc0*/  IMAD R7, R6, 0x24, RZ ;  /* 0x0000002406077824 */ /* 0x000fe200078e02ff */
[----:B------:R-:W-:Y:S01]  /*37dd0*/  PRMT R46, RZ, 0x7610, R46 ;  /* 0x00007610ff2e7816 */ /* 0x000fe2000000002e */
[----:B------:R0:W3:Y:S03]  /*37de0*/  @!P6 LDG.E.U8 R20, desc[UR20][R8.64] ;  /* 0x000000140814e981 */ /* 0x0000e6000c1e1100 */
[----:B------:R-:W4:Y:S01]  /*37df0*/  LDC R21, c[0x0][0x3a0] ;  /* 0x0000e800ff157b82 */ /* 0x000f220000000800 */
[----:B------:R0:W-:Y:S02]  /*37e00*/  STL [R1+0x90], R51 ;  /* 0x0000903301007387 */ /* 0x0001e40000100800 */
[----:B0-----:R-:W-:-:S04]  /*37e10*/  IADD3 R51, P5, PT, R5, R3, RZ ;  /* 0x0000000305337210 */ /* 0x001fc80007fbe0ff */
[----:B------:R-:W-:Y:S01]  /*37e20*/  LEA.HI.X.SX32 R52, R5, R4, 0x1, P5 ;  /* 0x0000000405347211 */ /* 0x000fe200028f0eff */
[----:B------:R-:W-:-:S04]  /*37e30*/  @!P4 IMAD.MOV.U32 R8, RZ, RZ, R51 ;  /* 0x000000ffff08c224 */ /* 0x000fc800078e0033 */
[----:B------:R-:W-:-:S05]  /*37e40*/  @!P4 IMAD.MOV.U32 R9, RZ, RZ, R52 ;  /* 0x000000ffff09c224 */ /* 0x000fca00078e0034 */
[----:B------:R0:W4:Y:S01]  /*37e50*/  @!P4 LDG.E.U8 R45, desc[UR20][R8.64] ;  /* 0x00000014082dc981 */ /* 0x000122000c1e1100 */
[----:B-1----:R-:W-:Y:S01]  /*37e60*/  IMAD R5, R17, 0x7c, RZ ;  /* 0x0000007c11057824 */ /* 0x002fe200078e02ff */
[----:B------:R-:W-:Y:S02]  /*37e70*/  ISETP.GE.U32.AND P3, PT, R10, 0x7fffff04, PT ;  /* 0x7fffff040a00780c */ /* 0x000fe40003f66070 */
[----:B---3--:R1:W-:Y:S01]  /*37e80*/  STL [R1+0xd8], R20 ;  /* 0x0000d81401007387 */ /* 0x0083e20000100800 */
[----:B------:R-:W-:-:S03]  /*37e90*/  VIADD R10, R11, 0xffffffdb ;  /* 0xffffffdb0b0a7836 */ /* 0x000fc60000000000 */
[----:B------:R3:W-:Y:S01]  /*37ea0*/  STL [R1+0xbb0], R51 ;  /* 0x000bb03301007387 */ /* 0x0007e20000100800 */
[----:B------:R-:W-:-:S03]  /*37eb0*/  IADD3 R17, P4, PT, R7, R3, RZ ;  /* 0x0000000307117210 */ /* 0x000fc60007f9e0ff */
[----:B------:R3:W-:Y:S01]  /*37ec0*/  STL [R1+0xbac], R52 ;  /* 0x000bac3401007387 */ /* 0x0007e20000100800 */
[----:B------:R-:W-:Y:S01]  /*37ed0*/  ISETP.GE.U32.AND P6, PT, R10, 0x7fffff5c, PT ;  /* 0x7fffff5c0a00780c */ /* 0x000fe20003fc6070 */
[----:B0-----:R-:W-:Y:S02]  /*37ee0*/  VIADD R9, R18, 0xffffffa2 ;  /* 0xffffffa212097836 */ /* 0x001fe40000000000 */
[----:B--2---:R-:W-:Y:S01]  /*37ef0*/  VIADD R8, R19, 0xffffffba ;  /* 0xffffffba13087836 */ /* 0x004fe20000000000 */
[----:B-1----:R-:W0:Y:S01]  /*37f00*/  LDC R20, c[0x0][0x3a0] ;  /* 0x0000e800ff147b82 */ /* 0x002e220000000800 */
[----:B---3--:R-:W-:Y:S02]  /*37f10*/  IADD3 R51, P5, PT, R5, R3, RZ ;  /* 0x0000000305337210 */ /* 0x008fe40007fbe0ff */
[----:B------:R-:W-:-:S05]  /*37f20*/  PRMT R11, RZ, 0x7610, R11 ;  /* 0x00007610ff0b7816 */ /* 0x000fca000000000b */
[----:B------:R-:W1:Y:S01]  /*37f30*/  LDC R10, c[0x0][0x3a0] ;  /* 0x0000e800ff0a7b82 */ /* 0x000e620000000800 */
[----:B------:R-:W-:Y:S02]  /*37f40*/  PRMT R47, RZ, 0x7610, R47 ;  /* 0x00007610ff2f7816 */ /* 0x000fe4000000002f */
[-C--:B------:R-:W-:Y:S01]  /*37f50*/  LEA.HI.X.SX32 R52, R5, R4.reuse, 0x1, P5 ;  /* 0x0000000405347211 */ /* 0x080fe200028f0eff */
[----:B------:R-:W-:Y:S04]  /*37f60*/  STL [R1+0xeb0], R51 ;  /* 0x000eb03301007387 */ /* 0x000fe80000100800 */
[----:B------:R-:W-:Y:S01]  /*37f70*/  STL [R1+0xbf0], R17 ;  /* 0x000bf01101007387 */ /* 0x000fe20000100800 */
[----:B------:R-:W-:Y:S01]  /*37f80*/  ISETP.GE.U32.AND P5, PT, R8, 0x7fffff3b, PT ;  /* 0x7fffff3b0800780c */ /* 0x000fe20003fa6070 */
[----:B------:R-:W-:Y:S01]  /*37f90*/  @!P3 IMAD.MOV.U32 R8, RZ, RZ, R51 ;  /* 0x000000ffff08b224 */ /* 0x000fe200078e0033 */
[----:B------:R-:W-:Y:S01]  /*37fa0*/  PRMT R49, RZ, 0x7610, R49 ;  /* 0x00007610ff317816 */ /* 0x000fe20000000031 */
[----:B------:R-:W2:Y:S01]  /*37fb0*/  LDC R18, c[0x0][0x3a0] ;  /* 0x0000e800ff127b82 */ /* 0x000ea20000000800 */
[----:B----4-:R3:W-:Y:S02]  /*37fc0*/  STL [R1+0x8c], R45 ;  /* 0x00008c2d01007387 */ /* 0x0107e40000100800 */
[----:B---3--:R-:W-:-:S02]  /*37fd0*/  LEA.HI.X.SX32 R45, R7, R4, 0x1, P4 ;  /* 0x00000004072d7211 */ /* 0x008fc400020f0eff */
[----:B------:R-:W-:Y:S01]  /*37fe0*/  ISETP.GE.U32.AND P4, PT, R9, 0x7fffff23, PT ;  /* 0x7fffff230900780c */ /* 0x000fe20003f86070 */
[----:B------:R-:W-:-:S05]  /*37ff0*/  @!P3 IMAD.MOV.U32 R9, RZ, RZ, R52 ;  /* 0x000000ffff09b224 */ /* 0x000fca00078e0034 */
[----:B------:R3:W4:Y:S02]  /*38000*/  @!P3 LDG.E.U8 R46, desc[UR20][R8.64] ;  /* 0x00000014082eb981 */ /* 0x000724000c1e1100 */
[----:B---3--:R-:W-:Y:S02]  /*38010*/  @!P6 IMAD.MOV.U32 R8, RZ, RZ, R17 ;  /* 0x000000ffff08e224 */ /* 0x008fe400078e0011 */
[----:B------:R-:W-:Y:S02]  /*38020*/  @!P6 IMAD.MOV.U32 R9, RZ, RZ, R45 ;  /* 0x000000ffff09e224 */ /* 0x000fe400078e002d */
[----:B------:R-:W-:Y:S01]  /*38030*/  IMAD R5, R6, 0x45, RZ ;  /* 0x0000004506057824 */ /* 0x000fe200078e02ff */
[----:B------:R-:W-:Y:S04]  /*38040*/  STL [R1+0xeac], R52 ;  /* 0x000eac3401007387 */ /* 0x000fe80000100800 */
[----:B------:R0:W3:Y:S04]  /*38050*/  @!P6 LDG.E.U8 R11, desc[UR20][R8.64] ;  /* 0x00000014080be981 */ /* 0x0000e8000c1e1100 */
[----:B------:R0:W-:Y:S01]  /*38060*/  STL [R1+0xbec], R45 ;  /* 0x000bec2d01007387 */ /* 0x0001e20000100800 */
[----:B------:R-:W-:Y:S01]  /*38070*/  VIADD R7, R21, 0xffffffb2 ;  /* 0xffffffb215077836 */ /* 0x000fe20000000000 */
[----:B------:R-:W-:Y:S01]  /*38080*/  PRMT R19, RZ, 0x7610, R19 ;  /* 0x00007610ff137816 */ /* 0x000fe20000000013 */
[----:B------:R-:W1:Y:S01]  /*38090*/  LDC R17, c[0x0][0x3a0] ;  /* 0x0000e800ff117b82 */ /* 0x000e620000000800 */
[----:B0-----:R-:W-:Y:S01]  /*380a0*/  IADD3 R45, P3, PT, R5, R3, RZ ;  /* 0x00000003052d7210 */ /* 0x001fe20007f7e0ff */
[----:B------:R-:W-:Y:S01]  /*380b0*/  VIADD R8, R20, 0xffffffaa ;  /* 0xffffffaa14087836 */ /* 0x000fe20000000000 */
[----:B------:R-:W-:-:S02]  /*380c0*/  ISETP.GE.U32.AND P6, PT, R7, 0x7fffff33, PT ;  /* 0x7fffff330700780c */ /* 0x000fc40003fc6070 */
[----:B------:R-:W-:Y:S01]  /*380d0*/  PRMT R21, RZ, 0x7610, R21 ;  /* 0x00007610ff157816 */ /* 0x000fe20000000015 */
[----:B---3--:R0:W-:Y:S04]  /*380e0*/  STL [R1+0x9c], R11 ;  /* 0x00009c0b01007387 */ /* 0x0081e80000100800 */
[----:B------:R-:W-:Y:S04]  /*380f0*/  STL [R1+0xcf8], R45 ;  /* 0x000cf82d01007387 */ /* 0x000fe80000100800 */
[----:B----4-:R3:W-:Y:S01]  /*38100*/  STL [R1+0xd4], R46 ;  /* 0x0000d42e01007387 */ /* 0x0107e20000100800 */
[----:B-1----:R-:W-:Y:S01]  /*38110*/  VIADD R10, R10, 0xffffffd3 ;  /* 0xffffffd30a0a7836 */ /* 0x002fe20000000000 */
[----:B------:R-:W1:Y:S08]  /*38120*/  LDC R20, c[0x0][0x3a0] ;  /* 0x0000e800ff147b82 */ /* 0x000e700000000800 */
[----:B0-----:R-:W0:Y:S01]  /*38130*/  LDC R11, c[0x0][0x3a8] ;  /* 0x0000ea00ff0b7b82 */ /* 0x001e220000000800 */
[----:B---3--:R-:W-:-:S02]  /*38140*/  LEA.HI.X.SX32 R46, R5, R4, 0x1, P3 ;  /* 0x00000004052e7211 */ /* 0x008fc400018f0eff */
[----:B------:R-:W-:Y:S01]  /*38150*/  ISETP.GE.U32.AND P3, PT, R8, 0x7fffff2b, PT ;  /* 0x7fffff2b0800780c */ /* 0x000fe20003f66070 */
[----:B------:R-:W-:Y:S02]  /*38160*/  @!P5 IMAD.MOV.U32 R8, RZ, RZ, R45 ;  /* 0x000000ffff08d224 */ /* 0x000fe400078e002d */
[----:B------:R-:W-:Y:S02]  /*38170*/  IMAD R5, R6, 0x4d, RZ ;  /* 0x0000004d06057824 */ /* 0x000fe400078e02ff */
[----:B------:R-:W-:Y:S01]  /*38180*/  @!P5 IMAD.MOV.U32 R9, RZ, RZ, R46 ;  /* 0x000000ffff09d224 */ /* 0x000fe200078e002e */
[----:B------:R3:W-:Y:S04]  /*38190*/  STL [R1+0xcf4], R46 ;  /* 0x000cf42e01007387 */ /* 0x0007e80000100800 */
[----:B------:R4:W2:Y:S01]  /*381a0*/  @!P5 LDG.E.U8 R19, desc[UR20][R8.64] ;  /* 0x000000140813d981 */ /* 0x0008a2000c1e1100 */
[----:B---3--:R-:W-:-:S04]  /*381b0*/  IADD3 R46, P5, PT, R5, R3, RZ ;  /* 0x00000003052e7210 */ /* 0x008fc80007fbe0ff */
[----:B------:R-:W-:Y:S01]  /*381c0*/  LEA.HI.X.SX32 R51, R5, R4, 0x1, P5 ;  /* 0x0000000405337211 */ /* 0x000fe200028f0eff */
[----:B----4-:R-:W-:-:S04]  /*381d0*/  @!P6 IMAD.MOV.U32 R8, RZ, RZ, R46 ;  /* 0x000000ffff08e224 */ /* 0x010fc800078e002e */
[----:B------:R-:W-:-:S05]  /*381e0*/  @!P6 IMAD.MOV.U32 R9, RZ, RZ, R51 ;  /* 0x000000ffff09e224 */ /* 0x000fca00078e0033 */
[----:B------:R3:W4:Y:S01]  /*381f0*/  @!P6 LDG.E.U8 R21, desc[UR20][R8.64] ;  /* 0x000000140815e981 */ /* 0x000722000c1e1100 */
[C---:B------:R-:W-:Y:S02]  /*38200*/  IMAD R7, R6.reuse, 0x2c, RZ ;  /* 0x0000002c06077824 */ /* 0x040fe400078e02ff */
[----:B------:R-:W-:-:S03]  /*38210*/  IMAD R5, R6, 0x55, RZ ;  /* 0x0000005506057824 */ /* 0x000fc600078e02ff */
[-C--:B------:R-:W-:Y:S02]  /*38220*/  IADD3 R45, P5, PT, R7, R3.reuse, RZ ;  /* 0x00000003072d7210 */ /* 0x080fe40007fbe0ff */
[----:B------:R-:W-:-:S04]  /*38230*/  IADD3 R52, P6, PT, R5, R3, RZ ;  /* 0x0000000305347210 */ /* 0x000fc80007fde0ff */
[----:B------:R-:W-:Y:S01]  /*38240*/  LEA.HI.X.SX32 R53, R5, R4, 0x1, P6 ;  /* 0x0000000405357211 */ /* 0x000fe200030f0eff */
[----:B---3--:R-:W-:-:S04]  /*38250*/  @!P3 IMAD.MOV.U32 R8, RZ, RZ, R52 ;  /* 0x000000ffff08b224 */ /* 0x008fc800078e0034 */
[----:B------:R-:W-:-:S05]  /*38260*/  @!P3 IMAD.MOV.U32 R9, RZ, RZ, R53 ;  /* 0x000000ffff09b224 */ /* 0x000fca00078e0035 */
[----:B------:R3:W3:Y:S01]  /*38270*/  @!P3 LDG.E.U8 R47, desc[UR20][R8.64] ;  /* 0x00000014082fb981 */ /* 0x0006e2000c1e1100 */
[----:B------:R-:W-:Y:S01]  /*38280*/  VIADD R5, R17, 0xffffff92 ;  /* 0xffffff9211057836 */ /* 0x000fe20000000000 */
[----:B------:R-:W-:Y:S02]  /*38290*/  PRMT R17, RZ, 0x7610, R17 ;  /* 0x00007610ff117816 */ /* 0x000fe40000000011 */
[----:B--2---:R2:W-:Y:S04]  /*382a0*/  STL [R1+0x100], R19 ;  /* 0x0001001301007387 */ /* 0x0045e80000100800 */
[----:B------:R0:W-:Y:S04]  /*382b0*/  STL [R1+0xd38], R46 ;  /* 0x000d382e01007387 */ /* 0x0001e80000100800 */
[----:B------:R1:W-:Y:S04]  /*382c0*/  STL [R1+0xd34], R51 ;  /* 0x000d343301007387 */ /* 0x0003e80000100800 */
[----:B------:R-:W-:Y:S01]  /*382d0*/  STL [R1+0xc30], R45 ;  /* 0x000c302d01007387 */ /* 0x000fe20000100800 */
[----:B--2---:R-:W2:Y:S01]  /*382e0*/  LDC R19, c[0x0][0x3a8] ;  /* 0x0000ea00ff137b82 */ /* 0x004ea20000000800 */
[----:B0-----:R-:W-:Y:S01]  /*382f0*/  LEA.HI.X.SX32 R46, R7, R4, 0x1, P5 ;  /* 0x00000004072e7211 */ /* 0x001fe200028f0eff */
[----:B------:R-:W-:Y:S01]  /*38300*/  IMAD R7, R11, 0x5d, RZ ;  /* 0x0000005d0b077824 */ /* 0x000fe200078e02ff */
[----:B------:R-:W-:-:S02]  /*38310*/  ISETP.GE.U32.AND P5, PT, R10, 0x7fffff54, PT ;  /* 0x7fffff540a00780c */ /* 0x000fc40003fa6070 */
[----:B------:R-:W-:Y:S02]  /*38320*/  ISETP.GE.U32.AND P3, PT, R5, 0x7fffff13, PT ;  /* 0x7fffff130500780c */ /* 0x000fe40003f66070 */
[----:B------:R-:W-:Y:S01]  /*38330*/  PRMT R48, RZ, 0x7610, R48 ;  /* 0x00007610ff307816 */ /* 0x000fe20000000030 */
[----:B------:R-:W0:Y:S01]  /*38340*/  LDC R11, c[0x0][0x3a0] ;  /* 0x0000e800ff0b7b82 */ /* 0x000e220000000800 */
[----:B-1----:R-:W-:Y:S01]  /*38350*/  IADD3 R51, P6, PT, R7, R3, RZ ;  /* 0x0000000307337210 */ /* 0x002fe20007fde0ff */
[----:B----4-:R1:W-:Y:S04]  /*38360*/  STL [R1+0x108], R21 ;  /* 0x0001081501007387 */ /* 0x0103e80000100800 */
[----:B------:R-:W-:Y:S04]  /*38370*/  STL [R1+0xc2c], R46 ;  /* 0x000c2c2e01007387 */ /* 0x000fe80000100800 */
[----:B------:R4:W-:Y:S01]  /*38380*/  STL [R1+0xd78], R52 ;  /* 0x000d783401007387 */ /* 0x0009e20000100800 */
[----:B---3--:R-:W-:-:S02]  /*38390*/  @!P4 IMAD.MOV.U32 R8, RZ, RZ, R51 ;  /* 0x000000ffff08c224 */ /* 0x008fc400078e0033 */
[----:B------:R-:W-:Y:S01]  /*383a0*/  VIADD R10, R18, 0xffffff9a ;  /* 0xffffff9a120a7836 */ /* 0x000fe20000000000 */
[----:B-1----:R-:W1:Y:S01]  /*383b0*/  LDC R21, c[0x0][0x3a8] ;  /* 0x0000ea00ff157b82 */ /* 0x002e620000000800 */
[----:B----4-:R-:W-:-:S05]  /*383c0*/  LEA.HI.X.SX32 R52, R7, R4, 0x1, P6 ;  /* 0x0000000407347211 */ /* 0x010fca00030f0eff */
[----:B------:R-:W-:-:S05]  /*383d0*/  @!P4 IMAD.MOV.U32 R9, RZ, RZ, R52 ;  /* 0x000000ffff09c224 */ /* 0x000fca00078e0034 */
[----:B------:R3:W4:Y:S02]  /*383e0*/  @!P4 LDG.E.U8 R49, desc[UR20][R8.64] ;  /* 0x000000140831c981 */ /* 0x000724000c1e1100 */
[----:B---3--:R-:W-:Y:S02]  /*383f0*/  @!P5 IMAD.MOV.U32 R8, RZ, RZ, R45 ;  /* 0x000000ffff08d224 */ /* 0x008fe400078e002d */
[----:B------:R-:W-:-:S05]  /*38400*/  @!P5 IMAD.MOV.U32 R9, RZ, RZ, R46 ;  /* 0x000000ffff09d224 */ /* 0x000fca00078e002e */
[----:B------:R3:W4:Y:S01]  /*38410*/  @!P5 LDG.E.U8 R17, desc[UR20][R8.64] ;  /* 0x000000140811d981 */ /* 0x000722000c1e1100 */
[----:B--2---:R-:W-:Y:S01]  /*38420*/  IMAD R5, R19, 0x65, RZ ;  /* 0x0000006513057824 */ /* 0x004fe200078e02ff */
[----:B------:R-:W-:Y:S01]  /*38430*/  ISETP.GE.U32.AND P6, PT, R10, 0x7fffff1b, PT ;  /* 0x7fffff1b0a00780c */ /* 0x000fe20003fc6070 */
[----:B------:R-:W-:Y:S01]  /*38440*/  VIADD R7, R20, 0xffffffcb ;  /* 0xffffffcb14077836 */ /* 0x000fe20000000000 */
[----:B------:R-:W-:Y:S01]  /*38450*/  STL [R1+0xd74], R53 ;  /* 0x000d743501007387 */ /* 0x000fe20000100800 */
[----:B------:R-:W-:Y:S02]  /*38460*/  PRMT R18, RZ, 0x7610, R18 ;  /* 0x00007610ff127816 */ /* 0x000fe40000000012 */
[----:B------:R-:W-:Y:S01]  /*38470*/  IADD3 R45, P5, PT, R5, R3, RZ ;  /* 0x00000003052d7210 */ /* 0x000fe20007fbe0ff */
[----:B------:R2:W-:Y:S01]  /*38480*/  STL [R1+0x104], R47 ;  /* 0x0001042f01007387 */ /* 0x0005e20000100800 */
[----:B------:R-:W-:Y:S01]  /*38490*/  ISETP.GE.U32.AND P4, PT, R7, 0x7fffff4c, PT ;  /* 0x7fffff4c0700780c */ /* 0x000fe20003f86070 */
[----:B------:R-:W0:Y:S01]  /*384a0*/  LDC R10, c[0x0][0x3a8] ;  /* 0x0000ea00ff0a7b82 */ /* 0x000e220000000800 */
[----:B------:R-:W-:Y:S01]  /*384b0*/  LEA.HI.X.SX32 R46, R5, R4, 0x1, P5 ;  /* 0x00000004052e7211 */ /* 0x000fe200028f0eff */
[----:B------:R-:W-:-:S06]  /*384c0*/  IMAD R7, R6, 0x34, RZ ;  /* 0x0000003406077824 */ /* 0x000fcc00078e02ff */
[----:B------:R-:W0:Y:S01]  /*384d0*/  LDC R19, c[0x0][0x3a8] ;  /* 0x0000ea00ff137b82 */ /* 0x000e220000000800 */
[----:B--2---:R-:W2:Y:S04]  /*384e0*/  LDL.LU R47, [R1+0x58c] ;  /* 0x00058c00012f7983 */ /* 0x004ea80000300800 */
[----:B------:R-:W-:Y:S04]  /*384f0*/  STL [R1+0xdb8], R51 ;  /* 0x000db83301007387 */ /* 0x000fe80000100800 */
[----:B------:R-:W2:Y:S04]  /*38500*/  LDL.LU R53, [R1+0x594] ;  /* 0x0005940001357983 */ /* 0x000ea80000300800 */
[----:B------:R-:W-:Y:S01]  /*38510*/  STL [R1+0xdb4], R52 ;  /* 0x000db43401007387 */ /* 0x000fe20000100800 */
[----:B---3--:R-:W-:-:S02]  /*38520*/  @!P6 IMAD.MOV.U32 R8, RZ, RZ, R45 ;  /* 0x000000ffff08e224 */ /* 0x008fc400078e002d */
[----:B------:R-:W-:Y:S02]  /*38530*/  @!P6 IMAD.MOV.U32 R9, RZ, RZ, R46 ;  /* 0x000000ffff09e224 */ /* 0x000fe400078e002e */
[----:B-1----:R-:W-:-:S03]  /*38540*/  IMAD R5, R21, 0x6d, RZ ;  /* 0x0000006d15057824 */ /* 0x002fc600078e02ff */
[----:B------:R1:W3:Y:S01]  /*38550*/  @!P6 LDG.E.U8 R18, desc[UR20][R8.64] ;  /* 0x000000140812e981 */ /* 0x0002e2000c1e1100 */
[----:B------:R-:W-:-:S03]  /*38560*/  PRMT R20, RZ, 0x7610, R20 ;  /* 0x00007610ff147816 */ /* 0x000fc60000000014 */
[----:B----4-:R4:W-:Y:S04]  /*38570*/  STL [R1+0x98], R17 ;  /* 0x0000981101007387 */ /* 0x0109e80000100800 */
[----:B------:R-:W-:Y:S04]  /*38580*/  STL [R1+0xdf8], R45 ;  /* 0x000df82d01007387 */ /* 0x000fe80000100800 */
[----:B------:R-:W-:Y:S04]  /*38590*/  STL [R1+0xdf4], R46 ;  /* 0x000df42e01007387 */ /* 0x000fe80000100800 */
[----:B------:R0:W-:Y:S01]  /*385a0*/  STL [R1+0x11c], R49 ;  /* 0x00011c3101007387 */ /* 0x0001e20000100800 */
[----:B----4-:R-:W4:Y:S01]  /*385b0*/  LDC R17, c[0x0][0x3a0] ;  /* 0x0000e800ff117b82 */ /* 0x010f220000000800 */
[----:B0-----:R-:W-:-:S04]  /*385c0*/  IADD3 R49, P5, PT, R7, R3, RZ ;  /* 0x0000000307317210 */ /* 0x001fc80007fbe0ff */
[-C--:B------:R-:W-:Y:S02]  /*385d0*/  LEA.HI.X.SX32 R51, R7, R4.reuse, 0x1, P5 ;  /* 0x0000000407337211 */ /* 0x080fe400028f0eff */
[C---:B------:R-:W-:Y:S01]  /*385e0*/  IADD3 R45, P5, PT, R5.reuse, R3, RZ ;  /* 0x00000003052d7210 */ /* 0x040fe20007fbe0ff */
[----:B-1----:R-:W-:Y:S02]  /*385f0*/  @!P4 IMAD.MOV.U32 R8, RZ, RZ, R49 ;  /* 0x000000ffff08c224 */ /* 0x002fe400078e0031 */
[----:B------:R-:W-:Y:S01]  /*38600*/  @!P4 IMAD.MOV.U32 R9, RZ, RZ, R51 ;  /* 0x000000ffff09c224 */ /* 0x000fe200078e0033 */
[----:B------:R-:W-:-:S04]  /*38610*/  LEA.HI.X.SX32 R46, R5, R4, 0x1, P5 ;  /* 0x00000004052e7211 */ /* 0x000fc800028f0eff */
[----:B------:R0:W4:Y:S02]  /*38620*/  @!P4 LDG.E.U8 R48, desc[UR20][R8.64] ;  /* 0x000000140830c981 */ /* 0x000124000c1e1100 */
[----:B0-----:R-:W-:Y:S02]  /*38630*/  @!P3 IMAD.MOV.U32 R8, RZ, RZ, R45 ;  /* 0x000000ffff08b224 */ /* 0x001fe400078e002d */
[----:B------:R-:W-:-:S05]  /*38640*/  @!P3 IMAD.MOV.U32 R9, RZ, RZ, R46 ;  /* 0x000000ffff09b224 */ /* 0x000fca00078e002e */
[----:B------:R0:W4:Y:S01]  /*38650*/  @!P3 LDG.E.U8 R20, desc[UR20][R8.64] ;  /* 0x000000140814b981 */ /* 0x000122000c1e1100 */
[----:B--2---:R-:W-:Y:S01]  /*38660*/  ISETP.GT.U32.AND P6, PT, R15, R47, PT ;  /* 0x0000002f0f00720c */ /* 0x004fe20003fc4070 */
[----:B------:R-:W-:Y:S02]  /*38670*/  IMAD R5, R10, 0x75, RZ ;  /* 0x000000750a057824 */ /* 0x000fe400078e02ff */
[----:B---3--:R1:W-:Y:S04]  /*38680*/  STL [R1+0x118], R18 ;  /* 0x0001181201007387 */ /* 0x0083e80000100800 */
[----:B------:R-:W-:Y:S01]  /*38690*/  STL [R1+0xc70], R49 ;  /* 0x000c703101007387 */ /* 0x000fe20000100800 */
[----:B------:R-:W-:-:S03]  /*386a0*/  VIADD R7, R11, 0xffffff8a ;  /* 0xffffff8a0b077836 */ /* 0x000fc60000000000 */
[----:B------:R-:W-:Y:S04]  /*386b0*/  STL [R1+0xc6c], R51 ;  /* 0x000c6c3301007387 */ /* 0x000fe80000100800 */
[----:B------:R2:W-:Y:S01]  /*386c0*/  STL [R1+0xe38], R45 ;  /* 0x000e382d01007387 */ /* 0x0005e20000100800 */
[----:B------:R-:W-:Y:S02]  /*386d0*/  PRMT R38, RZ, 0x7610, R38 ;  /* 0x00007610ff267816 */ /* 0x000fe40000000026 */
[----:B------:R-:W-:Y:S01]  /*386e0*/  ISETP.GT.U32.AND P4, PT, R15, R53, PT ;  /* 0x000000350f00720c */ /* 0x000fe20003f84070 */
[----:B------:R-:W3:Y:S08]  /*386f0*/  LDC R10, c[0x0][0x3a0] ;  /* 0x0000e800ff0a7b82 */ /* 0x000ef00000000800 */
[----:B-1----:R-:W1:Y:S01]  /*38700*/  LDC R18, c[0x0][0x3a0] ;  /* 0x0000e800ff127b82 */ /* 0x002e620000000800 */
[----:B------:R-:W-:Y:S01]  /*38710*/  @!P6 IMAD.IADD R47, R47, 0x1, -R15 ;  /* 0x000000012f2fe824 */ /* 0x000fe200078e0a0f */
[----:B------:R-:W-:-:S06]  /*38720*/  ISETP.GE.U32.AND P5, PT, R7, 0x7fffff0b, PT ;  /* 0x7fffff0b0700780c */ /* 0x000fcc0003fa6070 */
[----:B------:R-:W1:Y:S01]  /*38730*/  LDC R11, c[0x0][0x3a0] ;  /* 0x0000e800ff0b7b82 */ /* 0x000e620000000800 */
[----:B--2---:R-:W-:Y:S01]  /*38740*/  IADD3 R45, P6, PT, R5, R3, RZ ;  /* 0x00000003052d7210 */ /* 0x004fe20007fde0ff */
[----:B------:R2:W-:Y:S01]  /*38750*/  STL [R1+0xe34], R46 ;  /* 0x000e342e01007387 */ /* 0x0005e20000100800 */
[----:B----4-:R-:W-:-:S05]  /*38760*/  VIADD R7, R17, 0xffffff82 ;  /* 0xffffff8211077836 */ /* 0x010fca0000000000 */
[----:B------:R-:W4:Y:S01]  /*38770*/  LDC R17, c[0x0][0x3a0] ;  /* 0x0000e800ff117b82 */ /* 0x000f220000000800 */
[----:B------:R-:W-:Y:S01]  /*38780*/  ISETP.GE.U32.AND P3, PT, R7, 0x7fffff03, PT ;  /* 0x7fffff030700780c */ /* 0x000fe20003f66070 */
[----:B--2---:R-:W2:Y:S04]  /*38790*/  LDL R46, [R1+0x23dc] ;  /* 0x0023dc00012e7983 */ /* 0x004ea80000100800 */
[----:B------:R-:W-:Y:S01]  /*387a0*/  STL [R1+0xe78], R45 ;  /* 0x000e782d01007387 */ /* 0x000fe20000100800 */
[----:B------:R-:W-:Y:S02]  /*387b0*/  IMAD R7, R19, 0x7d, RZ ;  /* 0x0000007d13077824 */ /* 0x000fe400078e02ff */
[----:B0-----:R-:W-:Y:S01]  /*387c0*/  @!P5 IMAD.MOV.U32 R8, RZ, RZ, R45 ;  /* 0x000000ffff08d224 */ /* 0x001fe200078e002d */
[----:B------:R0:W-:Y:S02]  /*387d0*/  STL [R1+0xa4], R48 ;  /* 0x0000a43001007387 */ /* 0x0001e40000100800 */
[----:B0-----:R-:W-:-:S05]  /*387e0*/  LEA.HI.X.SX32 R48, R5, R4, 0x1, P6 ;  /* 0x0000000405307211 */ /* 0x001fca00030f0eff */
[----:B------:R-:W-:Y:S04]  /*387f0*/  STL [R1+0xe74], R48 ;  /* 0x000e743001007387 */ /* 0x000fe80000100800 */
[----:B------:R0:W-:Y:S01]  /*38800*/  STL [R1+0x130], R20 ;  /* 0x0001301401007387 */ /* 0x0001e20000100800 */
[----:B------:R-:W-:Y:S02]  /*38810*/  @!P5 IMAD.MOV.U32 R9, RZ, RZ, R48 ;  /* 0x000000ffff09d224 */ /* 0x000fe400078e0030 */
[----:B-1----:R-:W-:Y:S01]  /*38820*/  VIADD R5, R18, 0xffffffb9 ;  /* 0xffffffb912057836 */ /* 0x002fe20000000000 */
[C---:B0-----:R-:W-:Y:S02]  /*38830*/  IADD3 R20, P6, PT, R7.reuse, R3, RZ ;  /* 0x0000000307147210 */ /* 0x041fe40007fde0ff */
[----:B------:R0:W4:Y:S02]  /*38840*/  @!P5 LDG.E.U8 R38, desc[UR20][R8.64] ;  /* 0x000000140826d981 */ /* 0x000124000c1e1100 */
[----:B------:R-:W-:-:S02]  /*38850*/  LEA.HI.X.SX32 R7, R7, R4, 0x1, P6 ;  /* 0x0000000407077211 */ /* 0x000fc400030f0eff */
[----:B------:R-:W-:Y:S01]  /*38860*/  PRMT R18, RZ, 0x7610, R18 ;  /* 0x00007610ff127816 */ /* 0x000fe20000000012 */
[----:B0-----:R-:W-:Y:S02]  /*38870*/  @!P3 IMAD.MOV.U32 R8, RZ, RZ, R20 ;  /* 0x000000ffff08b224 */ /* 0x001fe400078e0014 */
[----:B------:R-:W-:-:S05]  /*38880*/  @!P3 IMAD.MOV.U32 R9, RZ, RZ, R7 ;  /* 0x000000ffff09b224 */ /* 0x000fca00078e0007 */
[----:B------:R0:W4:Y:S01]  /*38890*/  @!P3 LDG.E.U8 R18, desc[UR20][R8.64] ;  /* 0x000000140812b981 */ /* 0x000122000c1e1100 */
[----:B------:R-:W-:Y:S01]  /*388a0*/  @!P4 IMAD.IADD R53, R53, 0x1, -R15 ;  /* 0x000000013535c824 */ /* 0x000fe200078e0a0f */
[----:B------:R-:W-:Y:S02]  /*388b0*/  ISETP.GT.U32.AND P4, PT, R15, R47, PT ;  /* 0x0000002f0f00720c */ /* 0x000fe40003f84070 */
[----:B------:R-:W-:Y:S01]  /*388c0*/  ISETP.GE.U32.AND P5, PT, R5, 0x7fffff3a, PT ;  /* 0x7fffff3a0500780c */ /* 0x000fe20003fa6070 */
[----:B------:R-:W-:Y:S01]  /*388d0*/  IMAD R5, R6, 0x46, RZ ;  /* 0x0000004606057824 */ /* 0x000fe200078e02ff */
[----:B------:R-:W-:Y:S01]  /*388e0*/  ISETP.GT.U32.AND P6, PT, R15, R53, PT ;  /* 0x000000350f00720c */ /* 0x000fe20003fc4070 */
[----:B------:R1:W-:Y:S01]  /*388f0*/  STL [R1+0xeb8], R20 ;  /* 0x000eb81401007387 */ /* 0x0003e20000100800 */
[----:B0-----:R-:W-:-:S07]  /*38900*/  VIADD R8, R11, 0xffffffa9 ;  /* 0xffffffa90b087836 */ /* 0x001fce0000000000 */
[--C-:B------:R-:W-:Y:S01]  /*38910*/  @!P4 IMAD.IADD R47, R47, 0x1, -R15.reuse ;  /* 0x000000012f2fc824 */ /* 0x100fe200078e0a0f */
[----:B------:R-:W-:Y:S01]  /*38920*/  IADD3 R19, P4, PT, R5, R3, RZ ;  /* 0x0000000305137210 */ /* 0x000fe20007f9e0ff */
[----:B------:R3:W-:Y:S01]  /*38930*/  STL [R1+0xeb4], R7 ;  /* 0x000eb40701007387 */ /* 0x0007e20000100800 */
[----:B--2---:R-:W-:Y:S01]  /*38940*/  ISETP.GE.AND P3, PT, R46, RZ, PT ;  /* 0x000000ff2e00720c */ /* 0x004fe20003f66270 */
[----:B------:R-:W-:Y:S01]  /*38950*/  @!P6 IMAD.IADD R53, R53, 0x1, -R15 ;  /* 0x000000013535e824 */ /* 0x000fe200078e0a0f */
[----:B------:R-:W-:Y:S02]  /*38960*/  LEA.HI.X.SX32 R5, R5, R4, 0x1, P4 ;  /* 0x0000000405057211 */ /* 0x000fe400020f0eff */
[----:B------:R-:W-:Y:S01]  /*38970*/  ISETP.GE.U32.AND P6, PT, R8, 0x7fffff2a, PT ;  /* 0x7fffff2a0800780c */ /* 0x000fe20003fc6070 */
[----:B------:R-:W-:Y:S01]  /*38980*/  @!P5 IMAD.MOV.U32 R8, RZ, RZ, R19 ;  /* 0x000000ffff08d224 */ /* 0x000fe200078e0013 */
[----:B-1----:R-:W0:Y:S01]  /*38990*/  LDC R20, c[0x0][0x3a8] ;  /* 0x0000ea00ff147b82 */ /* 0x002e220000000800 */
[----:B------:R-:W-:-:S02]  /*389a0*/  @!P5 IMAD.MOV.U32 R9, RZ, RZ, R5 ;  /* 0x000000ffff09d224 */ /* 0x000fc400078e0005 */
[----:B---3--:R-:W-:Y:S01]  /*389b0*/  VIADD R7, R10, 0xffffffb1 ;  /* 0xffffffb10a077836 */ /* 0x008fe20000000000 */
[----:B------:R-:W-:-:S06]  /*389c0*/  PRMT R10, RZ, 0x7610, R10 ;  /* 0x00007610ff0a7816 */ /* 0x000fcc000000000a */
[----:B------:R1:W2:Y:S01]  /*389d0*/  @!P5 LDG.E.U8 R10, desc[UR20][R8.64] ;  /* 0x00000014080ad981 */ /* 0x0002a2000c1e1100 */
[----:B------:R-:W-:Y:S01]  /*389e0*/  ISETP.GE.U32.AND P4, PT, R7, 0x7fffff32, PT ;  /* 0x7fffff320700780c */ /* 0x000fe20003f86070 */
[C---:B------:R-:W-:Y:S02]  /*389f0*/  IMAD R7, R6.reuse, 0x4e, RZ ;  /* 0x0000004e06077824 */ /* 0x040fe400078e02ff */
[----:B----4-:R3:W-:Y:S04]  /*38a00*/  STL [R1+0x140], R18 ;  /* 0x0001401201007387 */ /* 0x0107e80000100800 */
[----:B------:R4:W-:Y:S04]  /*38a10*/  STL [R1+0xd00], R19 ;  /* 0x000d001301007387 */ /* 0x0009e80000100800 */
[----:B------:R-:W2:Y:S01]  /*38a20*/  LDL R48, [R1+0x23d8] ;  /* 0x0023d80001307983 */ /* 0x000ea20000100800 */
[----:B---3--:R-:W3:Y:S03]  /*38a30*/  LDC R18, c[0x0][0x3a0] ;  /* 0x0000e800ff127b82 */ /* 0x008ee60000000800 */
[----:B------:R0:W-:Y:S01]  /*38a40*/  STL [R1+0xcfc], R5 ;  /* 0x000cfc0501007387 */ /* 0x0001e20000100800 */
[----:B-1----:R-:W-:Y:S01]  /*38a50*/  IMAD R8, R6, 0x3c, RZ ;  /* 0x0000003c06087824 */ /* 0x002fe200078e02ff */
[----:B------:R-:W-:Y:S01]  /*38a60*/  IADD3 R49, P5, PT, R7, R3, RZ ;  /* 0x0000000307317210 */ /* 0x000fe20007fbe0ff */
[----:B------:R-:W-:Y:S01]  /*38a70*/  VIADD R9, R17, 0xffffffc3 ;  /* 0xffffffc311097836 */ /* 0x000fe20000000000 */
[----:B------:R-:W-:-:S02]  /*38a80*/  PRMT R11, RZ, 0x7610, R11 ;  /* 0x00007610ff0b7816 */ /* 0x000fc4000000000b */
[----:B------:R-:W-:Y:S02]  /*38a90*/  PRMT R50, RZ, 0x7610, R50 ;  /* 0x00007610ff327816 */ /* 0x000fe40000000032 */
[----:B------:R-:W-:Y:S01]  /*38aa0*/  PRMT R44, RZ, 0x7610, R44 ;  /* 0x00007610ff2c7816 */ /* 0x000fe2000000002c */
[----:B----4-:R-:W1:Y:S01]  /*38ab0*/  LDC R19, c[0x0][0x3a0] ;  /* 0x0000e800ff137b82 */ /* 0x010e620000000800 */
[----:B0-----:R-:W-:Y:S02]  /*38ac0*/  IMAD.MOV.U32 R5, RZ, RZ, R47 ;  /* 0x000000ffff057224 */ /* 0x001fe400078e002f */
[----:B------:R-:W4:Y:S04]  /*38ad0*/  LDL.LU R47, [R1+0x590] ;  /* 0x00059000012f7983 */ /* 0x000f280000300800 */
[----:B------:R0:W-:Y:S01]  /*38ae0*/  STL [R1+0x12c], R38 ;  /* 0x00012c2601007387 */ /* 0x0001e20000100800 */
[----:B------:R-:W-:Y:S01]  /*38af0*/  @!P3 IMAD.MOV R5, RZ, RZ, -R5 ;  /* 0x000000ffff05b224 */ /* 0x000fe200078e0a05 */
[----:B------:R-:W-:-:S02]  /*38b00*/  LEA.HI.X.SX32 R51, R7, R4, 0x1, P5 ;  /* 0x0000000407337211 */ /* 0x000fc400028f0eff */
[----:B--2---:R2:W-:Y:S01]  /*38b10*/  STL [R1+0x194], R10 ;  /* 0x0001940a01007387 */ /* 0x0045e20000100800 */
[-C--:B0-----:R-:W-:Y:S01]  /*38b20*/  IADD3 R38, P3, PT, R8, R3.reuse, RZ ;  /* 0x0000000308267210 */ /* 0x081fe20007f7e0ff */
[----:B---3--:R-:W-:Y:S02]  /*38b30*/  VIADD R7, R18, 0xffffffa1 ;  /* 0xffffffa112077836 */ /* 0x008fe40000000000 */
[----:B--2---:R-:W-:Y:S01]  /*38b40*/  IMAD R10, R6, 0x56, RZ ;  /* 0x00000056060a7824 */ /* 0x004fe200078e02ff */
[----:B------:R-:W-:Y:S02]  /*38b50*/  LEA.HI.X.SX32 R45, R8, R4, 0x1, P3 ;  /* 0x00000004082d7211 */ /* 0x000fe400018f0eff */
[----:B------:R-:W-:Y:S02]  /*38b60*/  ISETP.GE.U32.AND P3, PT, R9, 0x7fffff44, PT ;  /* 0x7fffff440900780c */ /* 0x000fe40003f66070 */
[----:B------:R-:W-:Y:S01]  /*38b70*/  IADD3 R46, P5, PT, R10, R3, RZ ;  /* 0x000000030a2e7210 */ /* 0x000fe20007fbe0ff */
[----:B------:R-:W-:-:S02]  /*38b80*/  @!P4 IMAD.MOV.U32 R8, RZ, RZ, R49 ;  /* 0x000000ffff08c224 */ /* 0x000fc400078e0031 */
[----:B------:R-:W-:Y:S01]  /*38b90*/  @!P4 IMAD.MOV.U32 R9, RZ, RZ, R51 ;  /* 0x000000ffff09c224 */ /* 0x000fe200078e0033 */
[----:B------:R-:W-:Y:S02]  /*38ba0*/  LEA.HI.X.SX32 R18, R10, R4, 0x1, P5 ;  /* 0x000000040a127211 */ /* 0x000fe400028f0eff */
[----:B------:R-:W-:Y:S02]  /*38bb0*/  PRMT R17, RZ, 0x7610, R17 ;  /* 0x00007610ff117816 */ /* 0x000fe40000000011 */
[----:B------:R0:W2:Y:S01]  /*38bc0*/  @!P4 LDG.E.U8 R11, desc[UR20][R8.64] ;  /* 0x00000014080bc981 */ /* 0x0000a2000c1e1100 */
[----:B------:R-:W-:Y:S02]  /*38bd0*/  SEL R5, R14, R5, !P1 ;  /* 0x000000050e057207 */ /* 0x000fe40004800000 */
[----:B------:R-:W-:Y:S02]  /*38be0*/  PRMT R10, RZ, 0x7610, R10 ;  /* 0x00007610ff0a7816 */ /* 0x000fe4000000000a */
[----:B------:R-:W-:Y:S01]  /*38bf0*/  ISETP.GE.U32.AND P4, PT, R7, 0x7fffff22, PT ;  /* 0x7fffff220700780c */ /* 0x000fe20003f86070 */
[----:B0-----:R-:W-:-:S02]  /*38c00*/  @!P6 IMAD.MOV.U32 R8, RZ, RZ, R46 ;  /* 0x000000ffff08e224 */ /* 0x001fc400078e002e */
[----:B------:R-:W-:Y:S02]  /*38c10*/  @!P6 IMAD.MOV.U32 R9, RZ, RZ, R18 ;  /* 0x000000ffff09e224 */ /* 0x000fe400078e0012 */
[----:B------:R-:W-:-:S03]  /*38c20*/  IMAD R7, R5, UR6, RZ ;  /* 0x0000000605077c24 */ /* 0x000fc6000f8e02ff */
[----:B------:R0:W3:Y:S04]  /*38c30*/  @!P6 LDG.E.U8 R17, desc[UR20][R8.64] ;  /* 0x000000140811e981 */ /* 0x0000e8000c1e1100 */
[----:B------:R-:W-:Y:S04]  /*38c40*/  STL [R1+0xd40], R49 ;  /* 0x000d403101007387 */ /* 0x000fe80000100800 */
[----:B------:R-:W-:Y:S04]  /*38c50*/  STL [R1+0xcb0], R38 ;  /* 0x000cb02601007387 */ /* 0x000fe80000100800 */
[----:B------:R1:W-:Y:S01]  /*38c60*/  STL [R1+0xd3c], R51 ;  /* 0x000d3c3301007387 */ /* 0x0003e20000100800 */
[----:B0-----:R-:W-:-:S02]  /*38c70*/  @!P3 IMAD.MOV.U32 R8, RZ, RZ, R38 ;  /* 0x000000ffff08b224 */ /* 0x001fc400078e0026 */
[----:B------:R-:W-:-:S05]  /*38c80*/  @!P3 IMAD.MOV.U32 R9, RZ, RZ, R45 ;  /* 0x000000ffff09b224 */ /* 0x000fca00078e002d */
[----:B------:R0:W3:Y:S01]  /*38c90*/  @!P3 LDG.E.U8 R10, desc[UR20][R8.64] ;  /* 0x00000014080ab981 */ /* 0x0000e2000c1e1100 */
[----:B-1----:R-:W-:-:S04]  /*38ca0*/  IADD3 R51, P3, PT, R7, R13, RZ ;  /* 0x0000000d07337210 */ /* 0x002fc80007f7e0ff */
[----:B------:R-:W-:Y:S01]  /*38cb0*/  LEA.HI.X.SX32 R52, R7, R12, 0x1, P3 ;  /* 0x0000000c07347211 */ /* 0x000fe200018f0eff */
[----:B0-----:R-:W-:Y:S02]  /*38cc0*/  IMAD R8, R6, 0x5, RZ ;  /* 0x0000000506087824 */ /* 0x001fe400078e02ff */
[----:B------:R-:W-:Y:S01]  /*38cd0*/  IMAD R9, R20, 0x5e, RZ ;  /* 0x0000005e14097824 */ /* 0x000fe200078e02ff */
[----:B------:R0:W-:Y:S02]  /*38ce0*/  STL [R1+0xcac], R45 ;  /* 0x000cac2d01007387 */ /* 0x0001e40000100800 */
[----:B------:R-:W-:-:S04]  /*38cf0*/  IADD3 R38, P3, PT, R8, R3, RZ ;  /* 0x0000000308267210 */ /* 0x000fc80007f7e0ff */
[----:B0-----:R-:W-:Y:S01]  /*38d00*/  LEA.HI.X.SX32 R45, R8, R4, 0x1, P3 ;  /* 0x00000004082d7211 */ /* 0x001fe200018f0eff */
[----:B------:R-:W-:Y:S01]  /*38d10*/  @P0 IMAD.MOV.U32 R8, RZ, RZ, R51 ;  /* 0x000000ffff080224 */ /* 0x000fe200078e0033 */
[----:B------:R-:W-:Y:S02]  /*38d20*/  ISETP.GE.AND P5, PT, R48, RZ, PT ;  /* 0x000000ff3000720c */ /* 0x000fe40003fa6270 */
[----:B------:R-:W-:-:S04]  /*38d30*/  IADD3 R48, P3, PT, R9, R3, RZ ;  /* 0x0000000309307210 */ /* 0x000fc80007f7e0ff */
[----:B------:R-:W-:Y:S01]  /*38d40*/  LEA.HI.X.SX32 R49, R9, R4, 0x1, P3 ;  /* 0x0000000409317211 */ /* 0x000fe200018f0eff */
[----:B------:R-:W-:-:S05]  /*38d50*/  @P0 IMAD.MOV.U32 R9, RZ, RZ, R52 ;  /* 0x000000ffff090224 */ /* 0x000fca00078e0034 */
[----:B------:R0:W3:Y:S02]  /*38d60*/  @P0 LDG.E.U8 R50, desc[UR20][R8.64] ;  /* 0x0000001408320981 */ /* 0x0000e4000c1e1100 */
[----:B0-----:R-:W-:Y:S02]  /*38d70*/  @!P4 IMAD.MOV.U32 R8, RZ, RZ, R48 ;  /* 0x000000ffff08c224 */ /* 0x001fe400078e0030 */
[----:B------:R-:W-:-:S05]  /*38d80*/  @!P4 IMAD.MOV.U32 R9, RZ, RZ, R49 ;  /* 0x000000ffff09c224 */ /* 0x000fca00078e0031 */
[----:B------:R0:W3:Y:S04]  /*38d90*/  @!P4 LDG.E.U8 R44, desc[UR20][R8.64] ;  /* 0x00000014082cc981 */ /* 0x0000e8000c1e1100 */
[----:B------:R-:W-:Y:S01]  /*38da0*/  STL [R1+0xd80], R46 ;  /* 0x000d802e01007387 */ /* 0x000fe20000100800 */
[----:B------:R-:W-:-:S04]  /*38db0*/  IMAD.MOV.U32 R5, RZ, RZ, R53 ;  /* 0x000000ffff057224 */ /* 0x000fc800078e0035 */
[----:B------:R-:W-:Y:S01]  /*38dc0*/  @!P5 IMAD.MOV R5, RZ, RZ, -R5 ;  /* 0x000000ffff05d224 */ /* 0x000fe200078e0a05 */
[----:B--2---:R1:W-:Y:S04]  /*38dd0*/  STL [R1+0x1a0], R11 ;  /* 0x0001a00b01007387 */ /* 0x0043e80000100800 */
[----:B------:R2:W-:Y:S01]  /*38de0*/  STL [R1+0xd7c], R18 ;  /* 0x000d7c1201007387 */ /* 0x0005e20000100800 */
[----:B-1----:R-:W1:Y:S01]  /*38df0*/  LDC R11, c[0x0][0x3a0] ;  /* 0x0000e800ff0b7b82 */ /* 0x002e620000000800 */
[----:B------:R-:W-:Y:S02]  /*38e00*/  SEL R5, R14, R5, !P1 ;  /* 0x000000050e057207 */ /* 0x000fe40004800000 */
[----:B------:R-:W-:Y:S02]  /*38e10*/  PRMT R43, RZ, 0x7610, R43 ;  /* 0x00007610ff2b7816 */ /* 0x000fe4000000002b */
[----:B----4-:R-:W-:-:S03]  /*38e20*/  ISETP.GT.U32.AND P6, PT, R15, R47, PT ;  /* 0x0000002f0f00720c */ /* 0x010fc60003fc4070 */
[----:B--2---:R-:W2:Y:S01]  /*38e30*/  LDC R18, c[0x0][0x3a0] ;  /* 0x0000e800ff127b82 */ /* 0x004ea20000000800 */
[----:B---3--:R3:W-:Y:S04]  /*38e40*/  STL [R1+0x1a8], R17 ;  /* 0x0001a81101007387 */ /* 0x0087e80000100800 */
[----:B------:R-:W4:Y:S03]  /*38e50*/  LDL R46, [R1+0x23cc] ;  /* 0x0023cc00012e7983 */ /* 0x000f260000100800 */
[----:B---3--:R-:W3:Y:S01]  /*38e60*/  LDC R17, c[0x0][0x3a8] ;  /* 0x0000ea00ff117b82 */ /* 0x008ee20000000800 */
[----:B------:R0:W-:Y:S02]  /*38e70*/  STL [R1+0xa0], R10 ;  /* 0x0000a00a01007387 */ /* 0x0001e40000100800 */
[----:B0-----:R-:W-:-:S02]  /*38e80*/  VIADD R10, R19, 0xfffffffa ;  /* 0xfffffffa130a7836 */ /* 0x001fc40000000000 */
[----:B-1----:R-:W-:Y:S01]  /*38e90*/  VIADD R7, R11, 0xffffff99 ;  /* 0xffffff990b077836 */ /* 0x002fe20000000000 */
[----:B------:R-:W-:Y:S01]  /*38ea0*/  STL [R1+0x8e0], R51 ;  /* 0x0008e03301007387 */ /* 0x000fe20000100800 */
[----:B------:R-:W-:Y:S02]  /*38eb0*/  IMAD R5, R5, UR6, RZ ;  /* 0x0000000605057c24 */ /* 0x000fe4000f8e02ff */
[----:B------:R-:W-:Y:S01]  /*38ec0*/  @!P6 IMAD.IADD R47, R47, 0x1, -R15 ;  /* 0x000000012f2fe824 */ /* 0x000fe200078e0a0f */
[----:B------:R-:W-:Y:S02]  /*38ed0*/  ISETP.GE.U32.AND P5, PT, R10, 0x7fffff7b, PT ;  /* 0x7fffff7b0a00780c */ /* 0x000fe40003fa6070 */
[----:B------:R-:W-:Y:S01]  /*38ee0*/  PRMT R11, RZ, 0x7610, R11 ;  /* 0x00007610ff0b7816 */ /* 0x000fe2000000000b */
[----:B------:R-:W-:Y:S04]  /*38ef0*/  STL [R1+0x8dc], R52 ;  /* 0x0008dc3401007387 */ /* 0x000fe80000100800 */
[----:B------:R-:W-:Y:S04]  /*38f00*/  STL [R1+0xaf8], R38 ;  /* 0x000af82601007387 */ /* 0x000fe80000100800 */
[----:B------:R-:W-:Y:S04]  /*38f10*/  STL [R1+0xaf4], R45 ;  /* 0x000af42d01007387 */ /* 0x000fe80000100800 */
[----:B------:R-:W-:Y:S04]  /*38f20*/  STL [R1+0xdc0], R48 ;  /* 0x000dc03001007387 */ /* 0x000fe80000100800 */
[----:B------:R-:W-:Y:S04]  /*38f30*/  STL [R1+0xdbc], R49 ;  /* 0x000dbc3101007387 */ /* 0x000fe80000100800 */
[----:B------:R-:W4:Y:S01]  /*38f40*/  LDL.LU R53, [R1+0x598] ;  /* 0x0005980001357983 */ /* 0x000f220000300800 */
[----:B------:R-:W-:Y:S01]  /*38f50*/  ISETP.GE.U32.AND P3, PT, R7, 0x7fffff1a, PT ;  /* 0x7fffff1a0700780c */ /* 0x000fe20003f66070 */
[----:B------:R-:W0:Y:S01]  /*38f60*/  LDC R10, c[0x0][0x3a8] ;  /* 0x0000ea00ff0a7b82 */ /* 0x000e220000000800 */
[----:B------:R-:W-:-:S07]  /*38f70*/  PRMT R35, RZ, 0x7610, R35 ;  /* 0x00007610ff237816 */ /* 0x000fce0000000023 */
[----:B------:R-:W1:Y:S01]  /*38f80*/  LDC R19, c[0x0][0x3a0] ;  /* 0x0000e800ff137b82 */ /* 0x000e620000000800 */
[----:B------:R-:W-:Y:S02]  /*38f90*/  @!P5 IMAD.MOV.U32 R8, RZ, RZ, R38 ;  /* 0x000000ffff08d224 */ /* 0x000fe400078e0026 */
[----:B------:R-:W-:Y:S02]  /*38fa0*/  @!P5 IMAD.MOV.U32 R9, RZ, RZ, R45 ;  /* 0x000000ffff09d224 */ /* 0x000fe400078e002d */
[----:B---3--:R-:W-:-:S03]  /*38fb0*/  IMAD R7, R17, 0x66, RZ ;  /* 0x0000006611077824 */ /* 0x008fc600078e02ff */
[----:B------:R3:W4:Y:S01]  /*38fc0*/  @!P5 LDG.E.U8 R11, desc[UR20][R8.64] ;  /* 0x00000014080bd981 */ /* 0x000722000c1e1100 */
[----:B------:R-:W-:-:S03]  /*38fd0*/  PRMT R17, RZ, 0x7610, R17 ;  /* 0x00007610ff117816 */ /* 0x000fc60000000011 */
[----:B------:R0:W-:Y:S02]  /*38fe0*/  STL [R1+0x1a4], R44 ;  /* 0x0001a42c01007387 */ /* 0x0001e40000100800 */
[----:B0-----:R-:W-:-:S04]  /*38ff0*/  IADD3 R44, P4, PT, R5, R13, RZ ;  /* 0x0000000d052c7210 */ /* 0x001fc80007f9e0ff */
[----:B------:R-:W-:Y:S02]  /*39000*/  LEA.HI.X.SX32 R45, R5, R12, 0x1, P4 ;  /* 0x0000000c052d7211 */ /* 0x000fe400020f0eff */
[C---:B------:R-:W-:Y:S01]  /*39010*/  IADD3 R20, P4, PT, R7.reuse, R3, RZ ;  /* 0x0000000307147210 */ /* 0x040fe20007f9e0ff */
[----:B---3--:R-:W-:Y:S02]  /*39020*/  @P0 IMAD.MOV.U32 R8, RZ, RZ, R44 ;  /* 0x000000ffff080224 */ /* 0x008fe400078e002c */
[----:B------:R-:W-:Y:S01]  /*39030*/  @P0 IMAD.MOV.U32 R9, RZ, RZ, R45 ;  /* 0x000000ffff090224 */ /* 0x000fe200078e002d */
[----:B------:R-:W-:-:S04]  /*39040*/  LEA.HI.X.SX32 R38, R7, R4, 0x1, P4 ;  /* 0x0000000407267211 */ /* 0x000fc800020f0eff */
[----:B------:R0:W3:Y:S02]  /*39050*/  @P0 LDG.E.U8 R43, desc[UR20][R8.64] ;  /* 0x00000014082b0981 */ /* 0x0000e4000c1e1100 */
[----:B0-----:R-:W-:Y:S02]  /*39060*/  @!P3 IMAD.MOV.U32 R8, RZ, RZ, R20 ;  /* 0x000000ffff08b224 */ /* 0x001fe400078e0014 */
[----:B------:R-:W-:-:S05]  /*39070*/  @!P3 IMAD.MOV.U32 R9, RZ, RZ, R38 ;  /* 0x000000ffff09b224 */ /* 0x000fca00078e0026 */
[----:B------:R0:W3:Y:S01]  /*39080*/  @!P3 LDG.E.U8 R17, desc[UR20][R8.64] ;  /* 0x000000140811b981 */ /* 0x0000e2000c1e1100 */
[----:B------:R-:W-:Y:S01]  /*39090*/  ISETP.GT.U32.AND P5, PT, R15, R47, PT ;  /* 0x0000002f0f00720c */ /* 0x000fe20003fa4070 */
[----:B--2---:R-:W-:Y:S02]  /*390a0*/  VIADD R5, R18, 0xffffff91 ;  /* 0xffffff9112057836 */ /* 0x004fe40000000000 */
[----:B------:R-:W-:-:S03]  /*390b0*/  IMAD R7, R10, 0x6e, RZ ;  /* 0x0000006e0a077824 */ /* 0x000fc600078e02ff */
[----:B------:R-:W-:-:S07]  /*390c0*/  ISETP.GE.U32.AND P4, PT, R5, 0x7fffff12, PT ;  /* 0x7fffff120500780c */ /* 0x000fce0003f86070 */
[----:B------:R-:W-:-:S04]  /*390d0*/  @!P5 IMAD.IADD R47, R47, 0x1, -R15 ;  /* 0x000000012f2fd824 */ /* 0x000fc800078e0a0f */
[----:B------:R-:W-:Y:S02]  /*390e0*/  IMAD.MOV.U32 R5, RZ, RZ, R47 ;  /* 0x000000ffff057224 */ /* 0x000fe400078e002f */
[----:B0-----:R-:W-:Y:S01]  /*390f0*/  IMAD R8, R6, 0xd, RZ ;  /* 0x0000000d06087824 */ /* 0x001fe200078e02ff */
[----:B----4-:R0:W-:Y:S02]  /*39100*/  STL [R1+0xc8], R11 ;  /* 0x0000c80b01007387 */ /* 0x0101e40000100800 */
[----:B0-----:R-:W0:Y:S02]  /*39110*/  LDC R11, c[0x0][0x3a0] ;  /* 0x0000e800ff0b7b82 */ /* 0x001e240000000800 */
[----:B------:R-:W-:Y:S04]  /*39120*/  STL [R1+0x8e8], R44 ;  /* 0x0008e82c01007387 */ /* 0x000fe80000100800 */
[----:B------:R-:W-:Y:S04]  /*39130*/  STL [R1+0x8e4], R45 ;  /* 0x0008e42d01007387 */ /* 0x000fe80000100800 */
[----:B------:R2:W-:Y:S04]  /*39140*/  STL [R1+0xe00], R20 ;  /* 0x000e001401007387 */ /* 0x0005e80000100800 */
[----:B------:R-:W-:Y:S04]  /*39150*/  STL [R1+0x1ac], R50 ;  /* 0x0001ac3201007387 */ /* 0x000fe80000100800 */
[----:B------:R4:W-:Y:S01]  /*39160*/  STL [R1+0xdfc], R38 ;  /* 0x000dfc2601007387 */ /* 0x0009e20000100800 */
[----:B------:R-:W-:-:S02]  /*39170*/  PRMT R18, RZ, 0x7610, R18 ;  /* 0x00007610ff127816 */ /* 0x000fc40000000012 */
[----:B------:R-:W-:Y:S01]  /*39180*/  ISETP.GE.AND P6, PT, R46, RZ, PT ;  /* 0x000000ff2e00720c */ /* 0x000fe20003fc6270 */
[----:B-1----:R-:W-:Y:S01]  /*39190*/  VIADD R10, R19, 0xffffff89 ;  /* 0xffffff89130a7836 */ /* 0x002fe20000000000 */
[----:B------:R-:W-:Y:S01]  /*391a0*/  PRMT R42, RZ, 0x7610, R42 ;  /* 0x00007610ff2a7816 */ /* 0x000fe2000000002a */
[----:B--2---:R-:W1:Y:S01]  /*391b0*/  LDC R20, c[0x0][0x3a0] ;  /* 0x0000e800ff147b82 */ /* 0x004e620000000800 */
[----:B----4-:R-:W-:Y:S01]  /*391c0*/  IADD3 R38, P3, PT, R8, R3, RZ ;  /* 0x0000000308267210 */ /* 0x010fe20007f7e0ff */
[----:B0-----:R-:W-:-:S03]  /*391d0*/  VIADD R9, R11, 0xfffffff2 ;  /* 0xfffffff20b097836 */ /* 0x001fc60000000000 */
[----:B------:R-:W-:Y:S01]  /*391e0*/  LEA.HI.X.SX32 R44, R8, R4, 0x1, P3 ;  /* 0x00000004082c7211 */ /* 0x000fe200018f0eff */
[----:B---3--:R0:W-:Y:S04]  /*391f0*/  STL [R1+0x19c], R17 ;  /* 0x00019c1101007387 */ /* 0x0081e80000100800 */
[----:B------:R-:W2:Y:S04]  /*39200*/  LDL R47, [R1+0x23d0] ;  /* 0x0023d000012f7983 */ /* 0x000ea80000100800 */
[----:B------:R3:W-:Y:S01]  /*39210*/  STL [R1+0x1bc], R43 ;  /* 0x0001bc2b01007387 */ /* 0x0007e20000100800 */
[----:B------:R-:W-:Y:S01]  /*39220*/  @!P6 IMAD.MOV R5, RZ, RZ, -R5 ;  /* 0x000000ffff05e224 */ /* 0x000fe200078e0a05 */
[----:B------:R-:W-:Y:S01]  /*39230*/  PRMT R19, RZ, 0x7610, R19 ;  /* 0x00007610ff137816 */ /* 0x000fe20000000013 */
[----:B------:R-:W4:Y:S08]  /*39240*/  LDC R11, c[0x0][0x3a0] ;  /* 0x0000e800ff0b7b82 */ /* 0x000f300000000800 */
[----:B0-----:R-:W0:Y:S01]  /*39250*/  LDC R17, c[0x0][0x3a8] ;  /* 0x0000ea00ff117b82 */ /* 0x001e220000000800 */
[----:B---3--:R-:W-:-:S04]  /*39260*/  IADD3 R43, P5, PT, R7, R3, RZ ;  /* 0x00000003072b7210 */ /* 0x008fc80007fbe0ff */
[----:B------:R-:W-:Y:S02]  /*39270*/  LEA.HI.X.SX32 R45, R7, R4, 0x1, P5 ;  /* 0x00000004072d7211 */ /* 0x000fe400028f0eff */
[----:B------:R-:W-:Y:S01]  /*39280*/  ISETP.GE.U32.AND P5, PT, R9, 0x7fffff73, PT ;  /* 0x7fffff730900780c */ /* 0x000fe20003fa6070 */
[----:B------:R-:W-:Y:S02]  /*39290*/  @!P4 IMAD.MOV.U32 R8, RZ, RZ, R43 ;  /* 0x000000ffff08c224 */ /* 0x000fe400078e002b */
[----:B------:R-:W-:-:S05]  /*392a0*/  @!P4 IMAD.MOV.U32 R9, RZ, RZ, R45 ;  /* 0x000000ffff09c224 */ /* 0x000fca00078e002d */
[----:B------:R3:W2:Y:S05]  /*392b0*/  @!P4 LDG.E.U8 R18, desc[UR20][R8.64] ;  /* 0x000000140812c981 */ /* 0x0006aa000c1e1100 */
[----:B---3--:R-:W-:Y:S02]  /*392c0*/  @!P5 IMAD.MOV.U32 R8, RZ, RZ, R38 ;  /* 0x000000ffff08d224 */ /* 0x008fe400078e0026 */
[----:B------:R-:W-:-:S05]  /*392d0*/  @!P5 IMAD.MOV.U32 R9, RZ, RZ, R44 ;  /* 0x000000ffff09d224 */ /* 0x000fca00078e002c */
[----:B------:R3:W4:Y:S01]  /*392e0*/  @!P5 LDG.E.U8 R35, desc[UR20][R8.64] ;  /* 0x000000140823d981 */ /* 0x000722000c1e1100 */
[----:B------:R-:W-:-:S03]  /*392f0*/  SEL R5, R14, R5, !P1 ;  /* 0x000000050e057207 */ /* 0x000fc60004800000 */
[----:B------:R0:W-:Y:S02]  /*39300*/  STL [R1+0xe40], R43 ;  /* 0x000e402b01007387 */ /* 0x0001e40000100800 */
[----:B------:R-:W-:Y:S02]  /*39310*/  IMAD R5, R5, UR6, RZ ;  /* 0x0000000605057c24 */ /* 0x000fe4000f8e02ff */
[----:B------:R-:W-:Y:S04]  /*39320*/  STL [R1+0xb38], R38 ;  /* 0x000b382601007387 */ /* 0x000fe80000100800 */
[----:B------:R-:W-:Y:S01]  /*39330*/  STL [R1+0xe3c], R45 ;  /* 0x000e3c2d01007387 */ /* 0x000fe20000100800 */
[----:B0-----:R-:W-:Y:S01]  /*39340*/  IMAD R7, R17, 0x76, RZ ;  /* 0x0000007611077824 */ /* 0x001fe200078e02ff */
[----:B------:R-:W-:-:S02]  /*39350*/  IADD3 R43, P4, PT, R5, R13, RZ ;  /* 0x0000000d052b7210 */ /* 0x000fc40007f9e0ff */
[----:B------:R-:W-:Y:S01]  /*39360*/  ISETP.GE.U32.AND P3, PT, R10, 0x7fffff0a, PT ;  /* 0x7fffff0a0a00780c */ /* 0x000fe20003f66070 */
[----:B------:R0:W-:Y:S01]  /*39370*/  STL [R1+0xb34], R44 ;  /* 0x000b342c01007387 */ /* 0x0001e20000100800 */
[----:B------:R-:W-:Y:S01]  /*39380*/  ISETP.GT.U32.AND P6, PT, R15, R53, PT ;  /* 0x000000350f00720c */ /* 0x000fe20003fc4070 */
[----:B------:R-:W1:Y:S01]  /*39390*/  LDC R10, c[0x0][0x3a8] ;  /* 0x0000ea00ff0a7b82 */ /* 0x000e620000000800 */
[----:B---3--:R-:W-:-:S07]  /*393a0*/  @P0 IMAD.MOV.U32 R8, RZ, RZ, R43 ;  /* 0x000000ffff080224 */ /* 0x008fce00078e002b */
[----:B------:R-:W3:Y:S01]  /*393b0*/  LDC R17, c[0x0][0x3a0] ;  /* 0x0000e800ff117b82 */ /* 0x000ee20000000800 */
[----:B0-----:R-:W-:-:S05]  /*393c0*/  LEA.HI.X.SX32 R44, R5, R12, 0x1, P4 ;  /* 0x0000000c052c7211 */ /* 0x001fca00020f0eff */
[----:B------:R-:W-:-:S05]  /*393d0*/  @P0 IMAD.MOV.U32 R9, RZ, RZ, R44 ;  /* 0x000000ffff090224 */ /* 0x000fca00078e002c */
[----:B------:R0:W3:Y:S04]  /*393e0*/  @P0 LDG.E.U8 R42, desc[UR20][R8.64] ;  /* 0x00000014082a0981 */ /* 0x0000e8000c1e1100 */
[----:B--2---:R2:W-:Y:S04]  /*393f0*/  STL [R1+0x198], R18 ;  /* 0x0001981201007387 */ /* 0x0045e80000100800 */
[----:B------:R-:W-:Y:S01]  /*39400*/  STL [R1+0x8f0], R43 ;  /* 0x0008f02b01007387 */ /* 0x000fe20000100800 */
[----:B------:R-:W-:Y:S01]  /*39410*/  @!P6 IMAD.IADD R53, R53, 0x1, -R15 ;  /* 0x000000013535e824 */ /* 0x000fe200078e0a0f */
[----:B--2---:R-:W2:Y:S02]  /*39420*/  LDC R18, c[0x0][0x3a0] ;  /* 0x0000e800ff127b82 */ /* 0x004ea40000000800 */
[----:B----4-:R4:W-:Y:S02]  /*39430*/  STL [R1+0xd0], R35 ;  /* 0x0000d02301007387 */ /* 0x0109e40000100800 */
[----:B----4-:R-:W-:-:S04]  /*39440*/  IADD3 R35, P4, PT, R7, R3, RZ ;  /* 0x0000000307237210 */ /* 0x010fc80007f9e0ff */
[----:B------:R-:W-:Y:S01]  /*39450*/  LEA.HI.X.SX32 R38, R7, R4, 0x1, P4 ;  /* 0x0000000407267211 */ /* 0x000fe200020f0eff */
[----:B0-----:R-:W-:-:S04]  /*39460*/  @!P3 IMAD.MOV.U32 R8, RZ, RZ, R35 ;  /* 0x000000ffff08b224 */ /* 0x001fc800078e0023 */
[----:B------:R-:W-:-:S05]  /*39470*/  @!P3 IMAD.MOV.U32 R9, RZ, RZ, R38 ;  /* 0x000000ffff09b224 */ /* 0x000fca00078e0026 */
[----:B------:R0:W4:Y:S01]  /*39480*/  @!P3 LDG.E.U8 R19, desc[UR20][R8.64] ;  /* 0x000000140813b981 */ /* 0x000122000c1e1100 */
[----:B------:R-:W-:Y:S02]  /*39490*/  ISETP.GT.U32.AND P5, PT, R15, R53, PT ;  /* 0x000000350f00720c */ /* 0x000fe40003fa4070 */
[----:B------:R-:W-:Y:S01]  /*394a0*/  ISETP.GE.AND P6, PT, R47, RZ, PT ;  /* 0x000000ff2f00720c */ /* 0x000fe20003fc6270 */
[----:B-1----:R-:W-:Y:S02]  /*394b0*/  VIADD R5, R20, 0xffffff81 ;  /* 0xffffff8114057836 */ /* 0x002fe40000000000 */
[----:B------:R-:W-:Y:S01]  /*394c0*/  IMAD R7, R6, 0x15, RZ ;  /* 0x0000001506077824 */ /* 0x000fe200078e02ff */
[----:B------:R-:W-:Y:S04]  /*394d0*/  STL [R1+0x8ec], R44 ;  /* 0x0008ec2c01007387 */ /* 0x000fe80000100800 */
[----:B------:R1:W-:Y:S01]  /*394e0*/  STL [R1+0xe80], R35 ;  /* 0x000e802301007387 */ /* 0x0003e20000100800 */
[----:B------:R-:W-:Y:S01]  /*394f0*/  ISETP.GE.U32.AND P4, PT, R5, 0x7fffff02, PT ;  /* 0x7fffff020500780c */ /* 0x000fe20003f86070 */
[----:B0-----:R-:W-:-:S02]  /*39500*/  IMAD R8, R10, 0x7e, RZ ;  /* 0x0000007e0a087824 */ /* 0x001fc400078e02ff */
[----:B------:R-:W-:Y:S01]  /*39510*/  @!P5 IMAD.IADD R53, R53, 0x1, -R15 ;  /* 0x000000013535d824 */ /* 0x000fe200078e0a0f */
[----:B------:R0:W-:Y:S01]  /*39520*/  STL [R1+0xe7c], R38 ;  /* 0x000e7c2601007387 */ /* 0x0001e20000100800 */
[----:B------:R-:W-:Y:S02]  /*39530*/  VIADD R9, R11, 0xffffffea ;  /* 0xffffffea0b097836 */ /* 0x000fe40000000000 */
[----:B------:R-:W-:Y:S01]  /*39540*/  IMAD.MOV.U32 R5, RZ, RZ, R53 ;  /* 0x000000ffff057224 */ /* 0x000fe200078e0035 */
[C---:B-1----:R-:W-:Y:S01]  /*39550*/  IADD3 R35, P3, PT, R7.reuse, R3, RZ ;  /* 0x0000000307237210 */ /* 0x042fe20007f7e0ff */
[----:B--2---:R-:W-:Y:S01]  /*39560*/  VIADD R10, R18, 0xffffffe2 ;  /* 0xffffffe2120a7836 */ /* 0x004fe20000000000 */
[----:B------:R-:W-:Y:S01]  /*39570*/  PRMT R40, RZ, 0x7610, R40 ;  /* 0x00007610ff287816 */ /* 0x000fe20000000028 */
[----:B------:R-:W-:Y:S01]  /*39580*/  @!P6 IMAD.MOV R5, RZ, RZ, -R5 ;  /* 0x000000ffff05e224 */ /* 0x000fe200078e0a05 */
[----:B------:R-:W-:Y:S01]  /*39590*/  PRMT R34, RZ, 0x7610, R34 ;  /* 0x00007610ff227816 */ /* 0x000fe20000000022 */
[----:B------:R-:W1:Y:S01]  /*395a0*/  LDC R11, c[0x0][0x3a0] ;  /* 0x0000e800ff0b7b82 */ /* 0x000e620000000800 */
[----:B0-----:R-:W-:-:S02]  /*395b0*/  LEA.HI.X.SX32 R38, R7, R4, 0x1, P3 ;  /* 0x0000000407267211 */ /* 0x001fc400018f0eff */
[----:B------:R-:W-:Y:S01]  /*395c0*/  ISETP.GE.U32.AND P3, PT, R9, 0x7fffff6b, PT ;  /* 0x7fffff6b0900780c */ /* 0x000fe20003f66070 */
[----:B------:R-:W-:Y:S01]  /*395d0*/  IMAD R7, R6, 0x1d, RZ ;  /* 0x0000001d06077824 */ /* 0x000fe200078e02ff */
[----:B------:R-:W-:Y:S01]  /*395e0*/  ISETP.GE.U32.AND P5, PT, R10, 0x7fffff63, PT ;  /* 0x7fffff630a00780c */ /* 0x000fe20003fa6070 */
[----:B---3--:R-:W-:Y:S01]  /*395f0*/  VIADD R10, R17, 0xffffffc0 ;  /* 0xffffffc0110a7836 */ /* 0x008fe20000000000 */
[----:B------:R-:W-:Y:S01]  /*39600*/  PRMT R17, RZ, 0x7610, R17 ;  /* 0x00007610ff117816 */ /* 0x000fe20000000011 */
[----:B----4-:R0:W-:Y:S04]  /*39610*/  STL [R1+0x190], R19 ;  /* 0x0001901301007387 */ /* 0x0101e80000100800 */
[----:B------:R2:W-:Y:S01]  /*39620*/  STL [R1+0x1b8], R42 ;  /* 0x0001b82a01007387 */ /* 0x0005e20000100800 */
[----:B------:R-:W-:Y:S01]  /*39630*/  SEL R5, R14, R5, !P1 ;  /* 0x000000050e057207 */ /* 0x000fe20004800000 */
[----:B0-----:R-:W0:Y:S01]  /*39640*/  LDC R19, c[0x0][0x3a0] ;  /* 0x0000e800ff137b82 */ /* 0x001e220000000800 */
[----:B--2---:R-:W-:-:S04]  /*39650*/  IADD3 R42, P6, PT, R8, R3, RZ ;  /* 0x00000003082a7210 */ /* 0x004fc80007fde0ff */
[----:B------:R-:W-:Y:S01]  /*39660*/  LEA.HI.X.SX32 R43, R8, R4, 0x1, P6 ;  /* 0x00000004082b7211 */ /* 0x000fe200030f0eff */
[----:B------:R-:W-:Y:S01]  /*39670*/  @!P4 IMAD.MOV.U32 R8, RZ, RZ, R42 ;  /* 0x000000ffff08c224 */ /* 0x000fe200078e002a */
[----:B------:R-:W-:-:S03]  /*39680*/  IADD3 R20, P6, PT, R7, R3, RZ ;  /* 0x0000000307147210 */ /* 0x000fc60007fde0ff */
[----:B------:R-:W-:Y:S01]  /*39690*/  @!P4 IMAD.MOV.U32 R9, RZ, RZ, R43 ;  /* 0x000000ffff09c224 */ /* 0x000fe200078e002b */
[----:B------:R-:W-:-:S04]  /*396a0*/  LEA.HI.X.SX32 R18, R7, R4, 0x1, P6 ;  /* 0x0000000407127211 */ /* 0x000fc800030f0eff */
[----:B------:R2:W3:Y:S02]  /*396b0*/  @!P4 LDG.E.U8 R40, desc[UR20][R8.64] ;  /* 0x000000140828c981 */ /* 0x0004e4000c1e1100 */
[----:B--2---:R-:W-:Y:S02]  /*396c0*/  @!P3 IMAD.MOV.U32 R8, RZ, RZ, R35 ;  /* 0x000000ffff08b224 */ /* 0x004fe400078e0023 */
[----:B------:R-:W-:-:S05]  /*396d0*/  @!P3 IMAD.MOV.U32 R9, RZ, RZ, R38 ;  /* 0x000000ffff09b224 */ /* 0x000fca00078e0026 */
[----:B------:R2:W4:Y:S02]  /*396e0*/  @!P3 LDG.E.U8 R34, desc[UR20][R8.64] ;  /* 0x000000140822b981 */ /* 0x000524000c1e1100 */
[----:B--2---:R-:W-:Y:S02]  /*396f0*/  @!P5 IMAD.MOV.U32 R8, RZ, RZ, R20 ;  /* 0x000000ffff08d224 */ /* 0x004fe400078e0014 */
[----:B------:R-:W-:-:S05]  /*39700*/  @!P5 IMAD.MOV.U32 R9, RZ, RZ, R18 ;  /* 0x000000ffff09d224 */ /* 0x000fca00078e0012 */
[----:B------:R2:W3:Y:S01]  /*39710*/  @!P5 LDG.E.U8 R17, desc[UR20][R8.64] ;  /* 0x000000140811d981 */ /* 0x0004e2000c1e1100 */
[----:B------:R-:W-:-:S03]  /*39720*/  IMAD R5, R5, UR6, RZ ;  /* 0x0000000605057c24 */ /* 0x000fc6000f8e02ff */
[----:B------:R-:W-:Y:S04]  /*39730*/  STL [R1+0xb78], R35 ;  /* 0x000b782301007387 */ /* 0x000fe80000100800 */
[----:B------:R0:W-:Y:S01]  /*39740*/  STL [R1+0xec0], R42 ;  /* 0x000ec02a01007387 */ /* 0x0001e20000100800 */
[----:B------:R-:W-:-:S03]  /*39750*/  IMAD R7, R6, 0x25, RZ ;  /* 0x0000002506077824 */ /* 0x000fc600078e02ff */
[----:B------:R-:W-:Y:S04]  /*39760*/  STL [R1+0xb74], R38 ;  /* 0x000b742601007387 */ /* 0x000fe80000100800 */
[----:B------:R1:W-:Y:S04]  /*39770*/  STL [R1+0xebc], R43 ;  /* 0x000ebc2b01007387 */ /* 0x0003e80000100800 */
[----:B------:R1:W-:Y:S01]  /*39780*/  STL [R1+0xbb8], R20 ;  /* 0x000bb81401007387 */ /* 0x0003e20000100800 */
[----:B--2---:R-:W-:Y:S01]  /*39790*/  IMAD R8, R6, 0x2d, RZ ;  /* 0x0000002d06087824 */ /* 0x004fe200078e02ff */
[----:B0-----:R-:W-:-:S02]  /*397a0*/  IADD3 R42, P3, PT, R5, R13, RZ ;  /* 0x0000000d052a7210 */ /* 0x001fc40007f7e0ff */
[----:B------:R-:W-:Y:S01]  /*397b0*/  ISETP.GE.U32.AND P4, PT, R10, 0x7fffff41, PT ;  /* 0x7fffff410a00780c */ /* 0x000fe20003f86070 */
[----:B------:R0:W-:Y:S01]  /*397c0*/  STL [R1+0xbb4], R18 ;  /* 0x000bb41201007387 */ /* 0x0001e20000100800 */
[----:B------:R-:W2:Y:S01]  /*397d0*/  LDC R10, c[0x0][0x3a0] ;  /* 0x0000e800ff0a7b82 */ /* 0x000ea20000000800 */
[----:B-1----:R-:W-:Y:S02]  /*397e0*/  LEA.HI.X.SX32 R43, R5, R12, 0x1, P3 ;  /* 0x0000000c052b7211 */ /* 0x002fe400018f0eff */
[C---:B------:R-:W-:Y:S01]  /*397f0*/  IADD3 R35, P3, PT, R7.reuse, R3, RZ ;  /* 0x0000000307237210 */ /* 0x040fe20007f7e0ff */
[----:B------:R-:W4:Y:S04]  /*39800*/  LDL.LU R53, [R1+0x59c] ;  /* 0x00059c0001357983 */ /* 0x000f280000300800 */
[----:B------:R-:W-:Y:S01]  /*39810*/  STL [R1+0x8f8], R42 ;  /* 0x0008f82a01007387 */ /* 0x000fe20000100800 */
[----:B------:R-:W-:-:S02]  /*39820*/  LEA.HI.X.SX32 R38, R7, R4, 0x1, P3 ;  /* 0x0000000407267211 */ /* 0x000fc400018f0eff */
[----:B------:R-:W-:Y:S01]  /*39830*/  IADD3 R20, P3, PT, R8, R3, RZ ;  /* 0x0000000308147210 */ /* 0x000fe20007f7e0ff */
[----:B------:R-:W-:Y:S02]  /*39840*/  IMAD R5, R6, 0x3f, RZ ;  /* 0x0000003f06057824 */ /* 0x000fe400078e02ff */
[----:B------:R-:W-:Y:S01]  /*39850*/  VIADD R9, R19, 0xffffffda ;  /* 0xffffffda13097836 */ /* 0x000fe20000000000 */
[----:B------:R-:W-:Y:S01]  /*39860*/  PRMT R41, RZ, 0x7610, R41 ;  /* 0x00007610ff297816 */ /* 0x000fe20000000029 */
[----:B------:R-:W-:Y:S01]  /*39870*/  VIADD R7, R11, 0xffffffd2 ;  /* 0xffffffd20b077836 */ /* 0x000fe20000000000 */
[----:B------:R-:W-:Y:S01]  /*39880*/  PRMT R39, RZ, 0x7610, R39 ;  /* 0x00007610ff277816 */ /* 0x000fe20000000027 */
[----:B0-----:R-:W0:Y:S01]  /*39890*/  LDC R18, c[0x0][0x3a0] ;  /* 0x0000e800ff127b82 */ /* 0x001e220000000800 */
[----:B------:R-:W-:Y:S01]  /*398a0*/  ISETP.GE.U32.AND P5, PT, R9, 0x7fffff5b, PT ;  /* 0x7fffff5b0900780c */ /* 0x000fe20003fa6070 */
[----:B------:R-:W-:Y:S01]  /*398b0*/  @P0 IMAD.MOV.U32 R9, RZ, RZ, R43 ;  /* 0x000000ffff090224 */ /* 0x000fe200078e002b */
[----:B------:R-:W-:-:S02]  /*398c0*/  ISETP.GE.U32.AND P6, PT, R7, 0x7fffff53, PT ;  /* 0x7fffff530700780c */ /* 0x000fc40003fc6070 */
[----:B------:R-:W-:Y:S01]  /*398d0*/  PRMT R11, RZ, 0x7610, R11 ;  /* 0x00007610ff0b7816 */ /* 0x000fe2000000000b */
[----:B--2---:R-:W-:Y:S01]  /*398e0*/  VIADD R7, R10, 0xffffffb8 ;  /* 0xffffffb80a077836 */ /* 0x004fe20000000000 */
[----:B------:R-:W-:Y:S01]  /*398f0*/  PRMT R19, RZ, 0x7610, R19 ;  /* 0x00007610ff137816 */ /* 0x000fe20000000013 */
[----:B------:R-:W1:Y:S01]  /*39900*/  LDC R10, c[0x0][0x3a0] ;  /* 0x0000e800ff0a7b82 */ /* 0x000e620000000800 */
[----:B---3--:R2:W-:Y:S04]  /*39910*/  STL [R1+0xe0], R17 ;  /* 0x0000e01101007387 */ /* 0x0085e80000100800 */
[----:B------:R-:W-:Y:S04]  /*39920*/  STL [R1+0x8f4], R43 ;  /* 0x0008f42b01007387 */ /* 0x000fe80000100800 */
[----:B------:R-:W-:Y:S04]  /*39930*/  STL [R1+0xbf8], R35 ;  /* 0x000bf82301007387 */ /* 0x000fe80000100800 */
[----:B------:R-:W-:Y:S04]  /*39940*/  STL [R1+0x170], R40 ;  /* 0x0001702801007387 */ /* 0x000fe80000100800 */
[----:B------:R-:W-:Y:S04]  /*39950*/  STL [R1+0xbf4], R38 ;  /* 0x000bf42601007387 */ /* 0x000fe80000100800 */
[----:B------:R-:W-:Y:S04]  /*39960*/  STL [R1+0xc38], R20 ;  /* 0x000c381401007387 */ /* 0x000fe80000100800 */
[----:B----4-:R3:W-:Y:S01]  /*39970*/  STL [R1+0xc4], R34 ;  /* 0x0000c42201007387 */ /* 0x0107e20000100800 */
[----:B--2---:R-:W2:Y:S01]  /*39980*/  LDC R17, c[0x0][0x3a0] ;  /* 0x0000e800ff117b82 */ /* 0x004ea20000000800 */
[----:B---3--:R-:W-:-:S02]  /*39990*/  LEA.HI.X.SX32 R34, R8, R4, 0x1, P3 ;  /* 0x0000000408227211 */ /* 0x008fc400018f0eff */
[----:B------:R-:W-:Y:S01]  /*399a0*/  IADD3 R40, P3, PT, R5, R3, RZ ;  /* 0x0000000305287210 */ /* 0x000fe20007f7e0ff */
[----:B------:R-:W-:-:S03]  /*399b0*/  @P0 IMAD.MOV.U32 R8, RZ, RZ, R42 ;  /* 0x000000ffff080224 */ /* 0x000fc600078e002a */
[----:B------:R-:W-:Y:S02]  /*399c0*/  LEA.HI.X.SX32 R5, R5, R4, 0x1, P3 ;  /* 0x0000000405057211 */ /* 0x000fe400018f0eff */
[----:B------:R3:W4:Y:S02]  /*399d0*/  @P0 LDG.E.U8 R41, desc[UR20][R8.64] ;  /* 0x0000001408290981 */ /* 0x000724000c1e1100 */
[----:B---3--:R-:W-:Y:S02]  /*399e0*/  @!P4 IMAD.MOV.U32 R8, RZ, RZ, R40 ;  /* 0x000000ffff08c224 */ /* 0x008fe400078e0028 */
[----:B------:R-:W-:-:S05]  /*399f0*/  @!P4 IMAD.MOV.U32 R9, RZ, RZ, R5 ;  /* 0x000000ffff09c224 */ /* 0x000fca00078e0005 */
[----:B------:R3:W2:Y:S01]  /*39a00*/  @!P4 LDG.E.U8 R39, desc[UR20][R8.64] ;  /* 0x000000140827c981 */ /* 0x0006a2000c1e1100 */
[----:B------:R-:W-:Y:S02]  /*39a10*/  ISETP.GE.U32.AND P3, PT, R7, 0x7fffff39, PT ;  /* 0x7fffff390700780c */ /* 0x000fe40003f66070 */
[----:B------:R-:W-:Y:S01]  /*39a20*/  PRMT R7, RZ, 0x7610, R7 ;  /* 0x00007610ff077816 */ /* 0x000fe20000000007 */
[----:B---3--:R-:W-:Y:S02]  /*39a30*/  @!P5 IMAD.MOV.U32 R8, RZ, RZ, R35 ;  /* 0x000000ffff08d224 */ /* 0x008fe400078e0023 */
[----:B------:R-:W-:-:S05]  /*39a40*/  @!P5 IMAD.MOV.U32 R9, RZ, RZ, R38 ;  /* 0x000000ffff09d224 */ /* 0x000fca00078e0026 */
[----:B------:R3:W2:Y:S02]  /*39a50*/  @!P5 LDG.E.U8 R11, desc[UR20][R8.64] ;  /* 0x00000014080bd981 */ /* 0x0006a4000c1e1100 */
[----:B---3--:R-:W-:Y:S02]  /*39a60*/  @!P6 IMAD.MOV.U32 R8, RZ, RZ, R20 ;  /* 0x000000ffff08e224 */ /* 0x008fe400078e0014 */
[----:B------:R-:W-:-:S05]  /*39a70*/  @!P6 IMAD.MOV.U32 R9, RZ, RZ, R34 ;  /* 0x000000ffff09e224 */ /* 0x000fca00078e0022 */
[----:B------:R3:W2:Y:S04]  /*39a80*/  @!P6 LDG.E.U8 R7, desc[UR20][R8.64] ;  /* 0x000000140807e981 */ /* 0x0006a8000c1e1100 */
[----:B------:R-:W-:Y:S04]  /*39a90*/  STL [R1+0xc34], R34 ;  /* 0x000c342201007387 */ /* 0x000fe80000100800 */
[----:B------:R-:W-:Y:S04]  /*39aa0*/  STL [R1+0xcc8], R40 ;  /* 0x000cc82801007387 */ /* 0x000fe80000100800 */
[----:B------:R0:W-:Y:S02]  /*39ab0*/  STL [R1+0xcc4], R5 ;  /* 0x000cc40501007387 */ /* 0x0001e40000100800 */
[----:B0-----:R-:W-:-:S05]  /*39ac0*/  IMAD R5, R6, 0x47, RZ ;  /* 0x0000004706057824 */ /* 0x001fca00078e02ff */
[----:B------:R-:W-:-:S04]  /*39ad0*/  IADD3 R20, P6, PT, R5, R3, RZ ;  /* 0x0000000305147210 */ /* 0x000fc80007fde0ff */
[----:B------:R-:W-:Y:S01]  /*39ae0*/  LEA.HI.X.SX32 R34, R5, R4, 0x1, P6 ;  /* 0x0000000405227211 */ /* 0x000fe200030f0eff */
[----:B---3--:R-:W-:-:S04]  /*39af0*/  @!P3 IMAD.MOV.U32 R8, RZ, RZ, R20 ;  /* 0x000000ffff08b224 */ /* 0x008fc800078e0014 */
[----:B------:R-:W-:-:S05]  /*39b00*/  @!P3 IMAD.MOV.U32 R9, RZ, RZ, R34 ;  /* 0x000000ffff09b224 */ /* 0x000fca00078e0022 */
[----:B------:R0:W3:Y:S01]  /*39b10*/  @!P3 LDG.E.U8 R19, desc[UR20][R8.64] ;  /* 0x000000140813b981 */ /* 0x0000e2000c1e1100 */
[----:B------:R-:W-:Y:S01]  /*39b20*/  IMAD R5, R6, 0x4f, RZ ;  /* 0x0000004f06057824 */ /* 0x000fe200078e02ff */
[----:B------:R-:W-:-:S04]  /*39b30*/  ISETP.GT.U32.AND P5, PT, R15, R53, PT ;  /* 0x000000350f00720c */ /* 0x000fc80003fa4070 */
[----:B------:R-:W-:-:S04]  /*39b40*/  IADD3 R35, P3, PT, R5, R3, RZ ;  /* 0x0000000305237210 */ /* 0x000fc80007f7e0ff */
[----:B------:R-:W-:Y:S02]  /*39b50*/  LEA.HI.X.SX32 R38, R5, R4, 0x1, P3 ;  /* 0x0000000405267211 */ /* 0x000fe400018f0eff */
[----:B------:R-:W-:Y:S01]  /*39b60*/  PRMT R21, RZ, 0x7610, R21 ;  /* 0x00007610ff157816 */ /* 0x000fe20000000015 */
[----:B------:R-:W-:Y:S02]  /*39b70*/  IMAD R5, R6, 0x57, RZ ;  /* 0x0000005706057824 */ /* 0x000fe400078e02ff */
[----:B------:R-:W-:Y:S01]  /*39b80*/  @!P5 IMAD.IADD R53, R53, 0x1, -R15 ;  /* 0x000000013535d824 */ /* 0x000fe200078e0a0f */
[----:B------:R-:W-:Y:S01]  /*39b90*/  PRMT R37, RZ, 0x7610, R37 ;  /* 0x00007610ff257816 */ /* 0x000fe20000000025 */
[----:B--2---:R2:W-:Y:S02]  /*39ba0*/  STL [R1+0xec], R7 ;  /* 0x0000ec0701007387 */ /* 0x0045e40000100800 */
[----:B--2---:R-:W-:Y:S02]  /*39bb0*/  VIADD R7, R17, 0xffffff98 ;  /* 0xffffff9811077836 */ /* 0x004fe40000000000 */
[----:B------:R2:W-:Y:S01]  /*39bc0*/  STL [R1+0xdc], R11 ;  /* 0x0000dc0b01007387 */ /* 0x0005e20000100800 */
[----:B------:R-:W3:Y:S02]  /*39bd0*/  LDC R17, c[0x0][0x3a8] ;  /* 0x0000ea00ff117b82 */ /* 0x000ee40000000800 */
[----:B------:R-:W-:Y:S01]  /*39be0*/  ISETP.GE.U32.AND P4, PT, R7, 0x7fffff19, PT ;  /* 0x7fffff190700780c */ /* 0x000fe20003f86070 */
[----:B------:R-:W-:Y:S01]  /*39bf0*/  VIADD R7, R18, 0xffffffb0 ;  /* 0xffffffb012077836 */ /* 0x000fe20000000000 */
[----:B------:R0:W-:Y:S04]  /*39c00*/  STL [R1+0xd08], R20 ;  /* 0x000d081401007387 */ /* 0x0001e80000100800 */
[----:B------:R-:W3:Y:S01]  /*39c10*/  LDC R18, c[0x0][0x3a0] ;  /* 0x0000e800ff127b82 */ /* 0x000ee20000000800 */
[----:B------:R-:W-:Y:S01]  /*39c20*/  ISETP.GE.U32.AND P6, PT, R7, 0x7fffff31, PT ;  /* 0x7fffff310700780c */ /* 0x000fe20003fc6070 */
[----:B-1----:R-:W-:Y:S01]  /*39c30*/  VIADD R7, R10, 0xffffffa8 ;  /* 0xffffffa80a077836 */ /* 0x002fe20000000000 */
[----:B------:R-:W-:Y:S04]  /*39c40*/  STL [R1+0xd04], R34 ;  /* 0x000d042201007387 */ /* 0x000fe80000100800 */
[----:B----4-:R-:W-:Y:S01]  /*39c50*/  STL [R1+0x1b4], R41 ;  /* 0x0001b42901007387 */ /* 0x010fe20000100800 */
[----:B--2---:R-:W1:Y:S01]  /*39c60*/  LDC R11, c[0x0][0x3a0] ;  /* 0x0000e800ff0b7b82 */ /* 0x004e620000000800 */
[----:B------:R-:W-:-:S02]  /*39c70*/  PRMT R36, RZ, 0x7610, R36 ;  /* 0x00007610ff247816 */ /* 0x000fc40000000024 */
[----:B------:R-:W-:Y:S02]  /*39c80*/  ISETP.GE.U32.AND P5, PT, R7, 0x7fffff29, PT ;  /* 0x7fffff290700780c */ /* 0x000fe40003fa6070 */
[----:B------:R-:W-:-:S03]  /*39c90*/  PRMT R33, RZ, 0x7610, R33 ;  /* 0x00007610ff217816 */ /* 0x000fc60000000021 */
[----:B0-----:R-:W0:Y:S01]  /*39ca0*/  LDC R20, c[0x0][0x3a0] ;  /* 0x0000e800ff147b82 */ /* 0x001e220000000800 */
[----:B------:R-:W-:Y:S02]  /*39cb0*/  @!P6 IMAD.MOV.U32 R8, RZ, RZ, R35 ;  /* 0x000000ffff08e224 */ /* 0x000fe400078e0023 */
[----:B------:R-:W-:Y:S01]  /*39cc0*/  @!P6 IMAD.MOV.U32 R9, RZ, RZ, R38 ;  /* 0x000000ffff09e224 */ /* 0x000fe200078e0026 */
[----:B---3--:R2:W-:Y:S04]  /*39cd0*/  STL [R1+0x188], R19 ;  /* 0x0001881301007387 */ /* 0x0085e80000100800 */
[----:B------:R3:W-:Y:S04]  /*39ce0*/  STL [R1+0x18c], R39 ;  /* 0x00018c2701007387 */ /* 0x0007e80000100800 */
[----:B------:R4:W3:Y:S01]  /*39cf0*/  @!P6 LDG.E.U8 R21, desc[UR20][R8.64] ;  /* 0x000000140815e981 */ /* 0x0008e2000c1e1100 */
[----:B------:R-:W-:Y:S01]  /*39d00*/  IMAD R7, R6, 0x35, RZ ;  /* 0x0000003506077824 */ /* 0x000fe200078e02ff */
[----:B--2---:R-:W2:Y:S01]  /*39d10*/  LDC R19, c[0x0][0x3a8] ;  /* 0x0000ea00ff137b82 */ /* 0x004ea20000000800 */
[----:B---3--:R-:W-:-:S04]  /*39d20*/  IADD3 R39, P6, PT, R5, R3, RZ ;  /* 0x0000000305277210 */ /* 0x008fc80007fde0ff */
[----:B------:R-:W-:Y:S01]  /*39d30*/  LEA.HI.X.SX32 R40, R5, R4, 0x1, P6 ;  /* 0x0000000405287211 */ /* 0x000fe200030f0eff */
[----:B----4-:R-:W-:-:S04]  /*39d40*/  @!P5 IMAD.MOV.U32 R8, RZ, RZ, R39 ;  /* 0x000000ffff08d224 */ /* 0x010fc800078e0027 */
[----:B------:R-:W-:-:S05]  /*39d50*/  @!P5 IMAD.MOV.U32 R9, RZ, RZ, R40 ;  /* 0x000000ffff09d224 */ /* 0x000fca00078e0028 */
[----:B------:R3:W4:Y:S01]  /*39d60*/  @!P5 LDG.E.U8 R37, desc[UR20][R8.64] ;  /* 0x000000140825d981 */ /* 0x000722000c1e1100 */
[----:B------:R-:W-:-:S03]  /*39d70*/  IADD3 R34, P3, PT, R7, R3, RZ ;  /* 0x0000000307227210 */ /* 0x000fc60007f7e0ff */
[----:B------:R0:W-:Y:S01]  /*39d80*/  STL [R1+0xd48], R35 ;  /* 0x000d482301007387 */ /* 0x0001e20000100800 */
[----:B-1----:R-:W-:-:S03]  /*39d90*/  VIADD R10, R11, 0xffffffa0 ;  /* 0xffffffa00b0a7836 */ /* 0x002fc60000000000 */
[----:B------:R1:W-:Y:S01]  /*39da0*/  STL [R1+0xd44], R38 ;  /* 0x000d442601007387 */ /* 0x0003e20000100800 */
[----:B------:R-:W-:Y:S01]  /*39db0*/  VIADD R5, R18, 0xffffffca ;  /* 0xffffffca12057836 */ /* 0x000fe20000000000 */
[-C--:B0-----:R-:W-:Y:S01]  /*39dc0*/  LEA.HI.X.SX32 R35, R7, R4.reuse, 0x1, P3 ;  /* 0x0000000407237211 */ /* 0x081fe200018f0eff */
[----:B------:R-:W-:Y:S01]  /*39dd0*/  IMAD R7, R17, 0x5f, RZ ;  /* 0x0000005f11077824 */ /* 0x000fe200078e02ff */
[----:B------:R-:W-:Y:S01]  /*39de0*/  ISETP.GE.U32.AND P3, PT, R10, 0x7fffff21, PT ;  /* 0x7fffff210a00780c */ /* 0x000fe20003f66070 */
[----:B------:R-:W-:Y:S01]  /*39df0*/  STL [R1+0xc78], R34 ;  /* 0x000c782201007387 */ /* 0x000fe20000100800 */
[----:B------:R-:W-:Y:S02]  /*39e00*/  ISETP.GE.U32.AND P5, PT, R5, 0x7fffff4b, PT ;  /* 0x7fffff4b0500780c */ /* 0x000fe40003fa6070 */
[----:B------:R-:W-:Y:S02]  /*39e10*/  PRMT R11, RZ, 0x7610, R11 ;  /* 0x00007610ff0b7816 */ /* 0x000fe4000000000b */
[----:B-1----:R-:W-:Y:S01]  /*39e20*/  IADD3 R38, P6, PT, R7, R3, RZ ;  /* 0x0000000307267210 */ /* 0x002fe20007fde0ff */
[----:B--2---:R-:W-:Y:S01]  /*39e30*/  IMAD R5, R19, 0x67, RZ ;  /* 0x0000006713057824 */ /* 0x004fe200078e02ff */
[----:B------:R-:W0:Y:S08]  /*39e40*/  LDC R17, c[0x0][0x3a0] ;  /* 0x0000e800ff117b82 */ /* 0x000e300000000800 */
[----:B------:R-:W1:Y:S01]  /*39e50*/  LDC R10, c[0x0][0x3a0] ;  /* 0x0000e800ff0a7b82 */ /* 0x000e620000000800 */
[----:B------:R-:W-:Y:S01]  /*39e60*/  LEA.HI.X.SX32 R18, R7, R4, 0x1, P6 ;  /* 0x0000000407127211 */ /* 0x000fe200030f0eff */
[----:B---3--:R-:W-:-:S04]  /*39e70*/  @!P3 IMAD.MOV.U32 R8, RZ, RZ, R38 ;  /* 0x000000ffff08b224 */ /* 0x008fc800078e0026 */
[----:B------:R-:W-:-:S05]  /*39e80*/  @!P3 IMAD.MOV.U32 R9, RZ, RZ, R18 ;  /* 0x000000ffff09b224 */ /* 0x000fca00078e0012 */
[----:B------:R2:W3:Y:S04]  /*39e90*/  @!P3 LDG.E.U8 R11, desc[UR20][R8.64] ;  /* 0x00000014080bb981 */ /* 0x0004e8000c1e1100 */
[----:B------:R0:W-:Y:S04]  /*39ea0*/  STL [R1+0x184], R21 ;  /* 0x0001841501007387 */ /* 0x0001e80000100800 */
[----:B------:R-:W-:Y:S04]  /*39eb0*/  STL [R1+0xc74], R35 ;  /* 0x000c742301007387 */ /* 0x000fe80000100800 */
[----:B------:R-:W-:Y:S04]  /*39ec0*/  STL [R1+0xd88], R39 ;  /* 0x000d882701007387 */ /* 0x000fe80000100800 */
[----:B------:R-:W-:Y:S04]  /*39ed0*/  STL [R1+0xd84], R40 ;  /* 0x000d842801007387 */ /* 0x000fe80000100800 */
[----:B------:R-:W3:Y:S04]  /*39ee0*/  LDL R47, [R1+0x23d4] ;  /* 0x0023d400012f7983 */ /* 0x000ee80000100800 */
[----:B------:R-:W-:Y:S04]  /*39ef0*/  STL [R1+0xdc8], R38 ;  /* 0x000dc82601007387 */ /* 0x000fe80000100800 */
[----:B------:R1:W-:Y:S01]  /*39f00*/  STL [R1+0xdc4], R18 ;  /* 0x000dc41201007387 */ /* 0x0003e20000100800 */
[----:B0-----:R-:W0:Y:S01]  /*39f10*/  LDC R21, c[0x0][0x3a8] ;  /* 0x0000ea00ff157b82 */ /* 0x001e220000000800 */
[----:B------:R-:W-:Y:S01]  /*39f20*/  VIADD R7, R20, 0xffffff90 ;  /* 0xffffff9014077836 */ /* 0x000fe20000000000 */
[----:B------:R-:W-:-:S02]  /*39f30*/  PRMT R19, RZ, 0x7610, R19 ;  /* 0x00007610ff137816 */ /* 0x000fc40000000013 */
[----:B------:R-:W-:Y:S02]  /*39f40*/  PRMT R30, RZ, 0x7610, R30 ;  /* 0x00007610ff1e7816 */ /* 0x000fe4000000001e */
[----:B------:R-:W-:Y:S02]  /*39f50*/  PRMT R32, RZ, 0x7610, R32 ;  /* 0x00007610ff207816 */ /* 0x000fe40000000020 */
[----:B-1----:R-:W1:Y:S01]  /*39f60*/  LDC R18, c[0x0][0x3a0] ;  /* 0x0000e800ff127b82 */ /* 0x002e620000000800 */
[----:B----4-:R4:W-:Y:S02]  /*39f70*/  STL [R1+0x180], R37 ;  /* 0x0001802501007387 */ /* 0x0109e40000100800 */
[----:B----4-:R-:W-:-:S04]  /*39f80*/  IADD3 R37, P6, PT, R5, R3, RZ ;  /* 0x0000000305257210 */ /* 0x010fc80007fde0ff */
[----:B------:R-:W-:Y:S01]  /*39f90*/  LEA.HI.X.SX32 R5, R5, R4, 0x1, P6 ;  /* 0x0000000405057211 */ /* 0x000fe200030f0eff */
[----:B--2---:R-:W-:-:S04]  /*39fa0*/  @!P4 IMAD.MOV.U32 R8, RZ, RZ, R37 ;  /* 0x000000ffff08c224 */ /* 0x004fc800078e0025 */
[----:B------:R-:W-:-:S05]  /*39fb0*/  @!P4 IMAD.MOV.U32 R9, RZ, RZ, R5 ;  /* 0x000000ffff09c224 */ /* 0x000fca00078e0005 */
[----:B------:R2:W4:Y:S02]  /*39fc0*/  @!P4 LDG.E.U8 R36, desc[UR20][R8.64] ;  /* 0x000000140824c981 */ /* 0x000524000c1e1100 */
[----:B--2---:R-:W-:Y:S02]  /*39fd0*/  @!P5 IMAD.MOV.U32 R8, RZ, RZ, R34 ;  /* 0x000000ffff08d224 */ /* 0x004fe400078e0022 */
[----:B------:R-:W-:-:S05]  /*39fe0*/  @!P5 IMAD.MOV.U32 R9, RZ, RZ, R35 ;  /* 0x000000ffff09d224 */ /* 0x000fca00078e0023 */
[----:B------:R2:W4:Y:S04]  /*39ff0*/  @!P5 LDG.E.U8 R33, desc[UR20][R8.64] ;  /* 0x000000140821d981 */ /* 0x000528000c1e1100 */
[----:B------:R-:W-:Y:S01]  /*3a000*/  STL [R1+0xe08], R37 ;  /* 0x000e082501007387 */ /* 0x000fe20000100800 */
[----:B------:R-:W-:-:S03]  /*3a010*/  ISETP.GT.U32.AND P6, PT, R15, R53, PT ;  /* 0x000000350f00720c */ /* 0x000fc60003fc4070 */
[----:B---3--:R3:W-:Y:S04]  /*3a020*/  STL [R1+0x17c], R11 ;  /* 0x00017c0b01007387 */ /* 0x0087e80000100800 */
[----:B------:R0:W-:Y:S01]  /*3a030*/  STL [R1+0xe04], R5 ;  /* 0x000e040501007387 */ /* 0x0001e20000100800 */
[----:B------:R-:W-:Y:S01]  /*3a040*/  ISETP.GE.U32.AND P3, PT, R7, 0x7fffff11, PT ;  /* 0x7fffff110700780c */ /* 0x000fe20003f66070 */
[----:B---3--:R-:W3:Y:S01]  /*3a050*/  LDC R11, c[0x0][0x3a8] ;  /* 0x0000ea00ff0b7b82 */ /* 0x008ee20000000800 */
[----:B0-----:R-:W-:Y:S02]  /*3a060*/  IMAD R5, R21, 0x6f, RZ ;  /* 0x0000006f15057824 */ /* 0x001fe400078e02ff */
[----:B--2---:R-:W-:-:S05]  /*3a070*/  VIADD R8, R17, 0xffffffc2 ;  /* 0xffffffc211087836 */ /* 0x004fca0000000000 */
[----:B------:R-:W0:Y:S01]  /*3a080*/  LDC R17, c[0x0][0x3a0] ;  /* 0x0000e800ff117b82 */ /* 0x000e220000000800 */
[----:B------:R-:W-:Y:S01]  /*3a090*/  IMAD R7, R6, 0x3d, RZ ;  /* 0x0000003d06077824 */ /* 0x000fe200078e02ff */
[-C--:B------:R-:W-:Y:S01]  /*3a0a0*/  IADD3 R35, P5, PT, R5, R3.reuse, RZ ;  /* 0x0000000305237210 */ /* 0x080fe20007fbe0ff */
[----:B------:R-:W-:Y:S01]  /*3a0b0*/  @!P6 IMAD.IADD R53, R53, 0x1, -R15 ;  /* 0x000000013535e824 */ /* 0x000fe200078e0a0f */
[----:B------:R-:W-:Y:S01]  /*3a0c0*/  ISETP.GE.U32.AND P6, PT, R8, 0x7fffff43, PT ;  /* 0x7fffff430800780c */ /* 0x000fe20003fc6070 */
[----:B------:R-:W-:Y:S01]  /*3a0d0*/  VIADD R8, R10, 0xffffff88 ;  /* 0xffffff880a087836 */ /* 0x000fe20000000000 */
[----:B----4-:R2:W-:Y:S04]  /*3a0e0*/  STL [R1+0xe8], R33 ;  /* 0x0000e82101007387 */ /* 0x0105e80000100800 */
[----:B------:R-:W-:Y:S04]  /*3a0f0*/  STL [R1+0xe48], R35 ;  /* 0x000e482301007387 */ /* 0x000fe80000100800 */
[----:B------:R4:W-:Y:S01]  /*3a100*/  STL [R1+0x178], R36 ;  /* 0x0001782401007387 */ /* 0x0009e20000100800 */
[----:B--2---:R-:W-:-:S02]  /*3a110*/  IADD3 R33, P4, PT, R7, R3, RZ ;  /* 0x0000000307217210 */ /* 0x004fc40007f9e0ff */
[-C--:B----4-:R-:W-:Y:S02]  /*3a120*/  LEA.HI.X.SX32 R36, R5, R4.reuse, 0x1, P5 ;  /* 0x0000000405247211 */ /* 0x090fe400028f0eff */
[----:B------:R-:W-:Y:S02]  /*3a130*/  LEA.HI.X.SX32 R34, R7, R4, 0x1, P4 ;  /* 0x0000000407227211 */ /* 0x000fe400020f0eff */
[----:B------:R-:W-:Y:S01]  /*3a140*/  ISETP.GE.U32.AND P4, PT, R8, 0x7fffff09, PT ;  /* 0x7fffff090800780c */ /* 0x000fe20003f86070 */
[----:B------:R-:W-:Y:S02]  /*3a150*/  @!P3 IMAD.MOV.U32 R8, RZ, RZ, R35 ;  /* 0x000000ffff08b224 */ /* 0x000fe400078e0023 */
[----:B------:R-:W-:Y:S02]  /*3a160*/  @!P3 IMAD.MOV.U32 R9, RZ, RZ, R36 ;  /* 0x000000ffff09b224 */ /* 0x000fe400078e0024 */
[----:B---3--:R-:W-:Y:S01]  /*3a170*/  IMAD R7, R11, 0x77, RZ ;  /* 0x000000770b077824 */ /* 0x008fe200078e02ff */
[----:B------:R2:W-:Y:S04]  /*3a180*/  STL [R1+0xcb8], R33 ;  /* 0x000cb82101007387 */ /* 0x0005e80000100800 */
[----:B------:R3:W4:Y:S04]  /*3a190*/  @!P3 LDG.E.U8 R19, desc[UR20][R8.64] ;  /* 0x000000140813b981 */ /* 0x000728000c1e1100 */
[----:B------:R-:W-:Y:S04]  /*3a1a0*/  STL [R1+0xe44], R36 ;  /* 0x000e442401007387 */ /* 0x000fe80000100800 */
[----:B------:R0:W-:Y:S01]  /*3a1b0*/  STL [R1+0xcb4], R34 ;  /* 0x000cb42201007387 */ /* 0x0001e20000100800 */
[----:B------:R-:W-:Y:S01]  /*3a1c0*/  ISETP.GE.AND P5, PT, R47, RZ, PT ;  /* 0x000000ff2f00720c */ /* 0x000fe20003fa6270 */
[----:B-1----:R-:W-:-:S02]  /*3a1d0*/  VIADD R10, R18, 0xfffffff9 ;  /* 0xfffffff9120a7836 */ /* 0x002fc40000000000 */
[----:B------:R-:W-:Y:S01]  /*3a1e0*/  IMAD.MOV.U32 R5, RZ, RZ, R53 ;  /* 0x000000ffff057224 */ /* 0x000fe200078e0035 */
[----:B------:R-:W-:Y:S01]  /*3a1f0*/  PRMT R29, RZ, 0x7610, R29 ;  /* 0x00007610ff1d7816 */ /* 0x000fe2000000001d */
[----:B------:R-:W1:Y:S01]  /*3a200*/  LDC R11, c[0x0][0x3a0] ;  /* 0x0000e800ff0b7b82 */ /* 0x000e620000000800 */
[----:B---3--:R-:W-:Y:S02]  /*3a210*/  @!P6 IMAD.MOV.U32 R8, RZ, RZ, R33 ;  /* 0x000000ffff08e224 */ /* 0x008fe400078e0021 */
[----:B------:R-:W-:Y:S01]  /*3a220*/  @!P6 IMAD.MOV.U32 R9, RZ, RZ, R34 ;  /* 0x000000ffff09e224 */ /* 0x000fe200078e0022 */
[----:B--2---:R-:W-:-:S04]  /*3a230*/  IADD3 R33, P3, PT, R7, R3, RZ ;  /* 0x0000000307217210 */ /* 0x004fc80007f7e0ff */
[----:B------:R2:W3:Y:S01]  /*3a240*/  @!P6 LDG.E.U8 R30, desc[UR20][R8.64] ;  /* 0x00000014081ee981 */ /* 0x0004e2000c1e1100 */
[----:B0-----:R-:W-:Y:S01]  /*3a250*/  LEA.HI.X.SX32 R34, R7, R4, 0x1, P3 ;  /* 0x0000000407227211 */ /* 0x001fe200018f0eff */
[----:B--2---:R-:W-:-:S04]  /*3a260*/  VIADD R8, R17, 0xffffff80 ;  /* 0xffffff8011087836 */ /* 0x004fc80000000000 */
[----:B------:R-:W-:Y:S01]  /*3a270*/  @!P4 IMAD.MOV.U32 R9, RZ, RZ, R34 ;  /* 0x000000ffff09c224 */ /* 0x000fe200078e0022 */
[----:B------:R-:W-:Y:S01]  /*3a280*/  ISETP.GE.U32.AND P3, PT, R8, 0x7fffff01, PT ;  /* 0x7fffff010800780c */ /* 0x000fe20003f66070 */
[----:B------:R-:W-:-:S05]  /*3a290*/  @!P4 IMAD.MOV.U32 R8, RZ, RZ, R33 ;  /* 0x000000ffff08c224 */ /* 0x000fca00078e0021 */
[----:B------:R-:W2:Y:S01]  /*3a2a0*/  @!P4 LDG.E.U8 R32, desc[UR20][R8.64] ;  /* 0x000000140820c981 */ /* 0x000ea2000c1e1100 */
[----:B------:R-:W-:Y:S01]  /*3a2b0*/  ISETP.GE.U32.AND P6, PT, R10, 0x7fffff7a, PT ;  /* 0x7fffff7a0a00780c */ /* 0x000fe20003fc6070 */
[----:B------:R-:W-:Y:S02]  /*3a2c0*/  IMAD R10, R6, 0x6, RZ ;  /* 0x00000006060a7824 */ /* 0x000fe400078e02ff */
[----:B------:R-:W-:Y:S01]  /*3a2d0*/  @!P5 IMAD.MOV R5, RZ, RZ, -R5 ;  /* 0x000000ffff05d224 */ /* 0x000fe200078e0a05 */
[----:B----4-:R0:W-:Y:S04]  /*3a2e0*/  STL [R1+0x174], R19 ;  /* 0x0001741301007387 */ /* 0x0101e80000100800 */
[----:B------:R-:W-:Y:S04]  /*3a2f0*/  STL [R1+0xe88], R33 ;  /* 0x000e882101007387 */ /* 0x000fe80000100800 */
[----:B------:R-:W-:Y:S01]  /*3a300*/  STL [R1+0xe84], R34 ;  /* 0x000e842201007387 */ /* 0x000fe20000100800 */
[----:B------:R-:W-:Y:S01]  /*3a310*/  SEL R5, R14, R5, !P1 ;  /* 0x000000050e057207 */ /* 0x000fe20004800000 */
[----:B------:R-:W-:Y:S01]  /*3a320*/  IMAD R7, R6, 0xe, RZ ;  /* 0x0000000e06077824 */ /* 0x000fe200078e02ff */
[----:B------:R-:W-:Y:S01]  /*3a330*/  PRMT R27, RZ, 0x7610, R27 ;  /* 0x00007610ff1b7816 */ /* 0x000fe2000000001b */
[----:B0-----:R-:W0:Y:S01]  /*3a340*/  LDC R19, c[0x0][0x3a0] ;  /* 0x0000e800ff137b82 */ /* 0x001e220000000800 */
[----:B---3--:R3:W-:Y:S02]  /*3a350*/  STL [R1+0xf4], R30 ;  /* 0x0000f41e01007387 */ /* 0x0087e40000100800 */
[----:B---3--:R-:W-:-:S05]  /*3a360*/  IADD3 R30, P5, PT, R10, R3, RZ ;  /* 0x000000030a1e7210 */ /* 0x008fca0007fbe0ff */
[----:B------:R-:W-:Y:S04]  /*3a370*/  STL [R1+0xb00], R30 ;  /* 0x000b001e01007387 */ /* 0x000fe80000100800 */
[----:B--2---:R2:W-:Y:S01]  /*3a380*/  STL [R1+0x16c], R32 ;  /* 0x00016c2001007387 */ /* 0x0045e20000100800 */
[----:B------:R-:W-:Y:S01]  /*3a390*/  @!P6 IMAD.MOV.U32 R8, RZ, RZ, R30 ;  /* 0x000000ffff08e224 */ /* 0x000fe200078e001e */
[----:B--2---:R-:W-:-:S05]  /*3a3a0*/  LEA.HI.X.SX32 R32, R10, R4, 0x1, P5 ;  /* 0x000000040a207211 */ /* 0x004fca00028f0eff */
[----:B------:R-:W-:-:S05]  /*3a3b0*/  @!P6 IMAD.MOV.U32 R9, RZ, RZ, R32 ;  /* 0x000000ffff09e224 */ /* 0x000fca00078e0020 */
[----:B------:R1:W2:Y:S01]  /*3a3c0*/  @!P6 LDG.E.U8 R29, desc[UR20][R8.64] ;  /* 0x00000014081de981 */ /* 0x0002a2000c1e1100 */
[----:B------:R-:W-:-:S03]  /*3a3d0*/  IMAD R5, R5, UR6, RZ ;  /* 0x0000000605057c24 */ /* 0x000fc6000f8e02ff */
[----:B------:R-:W-:Y:S02]  /*3a3e0*/  STL [R1+0xafc], R32 ;  /* 0x000afc2001007387 */ /* 0x000fe40000100800 */
[----:B------:R-:W-:-:S04]  /*3a3f0*/  IADD3 R34, P5, PT, R5, R13, RZ ;  /* 0x0000000d05227210 */ /* 0x000fc80007fbe0ff */
[----:B------:R-:W-:Y:S01]  /*3a400*/  LEA.HI.X.SX32 R35, R5, R12, 0x1, P5 ;  /* 0x0000000c05237211 */ /* 0x000fe200028f0eff */
[----:B------:R-:W-:Y:S01]  /*3a410*/  STL [R1+0x900], R34 ;  /* 0x0009002201007387 */ /* 0x000fe20000100800 */
[----:B-1----:R-:W-:-:S03]  /*3a420*/  VIADD R8, R11, 0xffffffe9 ;  /* 0xffffffe90b087836 */ /* 0x002fc60000000000 */
[----:B------:R-:W-:Y:S01]  /*3a430*/  @P0 IMAD.MOV.U32 R9, RZ, RZ, R35 ;  /* 0x000000ffff090224 */ /* 0x000fe200078e0023 */
[----:B--2---:R1:W-:Y:S02]  /*3a440*/  STL [R1+0x114], R29 ;  /* 0x0001141d01007387 */ /* 0x0043e40000100800 */
[----:B-1----:R-:W-:-:S04]  /*3a450*/  IADD3 R29, P5, PT, R7, R3, RZ ;  /* 0x00000003071d7210 */ /* 0x002fc80007fbe0ff */
[----:B------:R-:W-:Y:S02]  /*3a460*/  LEA.HI.X.SX32 R30, R7, R4, 0x1, P5 ;  /* 0x00000004071e7211 */ /* 0x000fe400028f0eff */
[----:B------:R-:W-:Y:S01]  /*3a470*/  ISETP.GE.U32.AND P5, PT, R8, 0x7fffff6a, PT ;  /* 0x7fffff6a0800780c */ /* 0x000fe20003fa6070 */
[----:B------:R-:W-:-:S05]  /*3a480*/  @P0 IMAD.MOV.U32 R8, RZ, RZ, R34 ;  /* 0x000000ffff080224 */ /* 0x000fca00078e0022 */
[----:B------:R1:W2:Y:S01]  /*3a490*/  @P0 LDG.E.U8 R27, desc[UR20][R8.64] ;  /* 0x00000014081b0981 */ /* 0x0002a2000c1e1100 */
[----:B------:R-:W-:Y:S01]  /*3a4a0*/  UIMAD UR5, UR13, 0x7f, URZ ;  /* 0x0000007f0d0578a4 */ /* 0x000fe2000f8e02ff */
[----:B0-----:R-:W-:-:S05]  /*3a4b0*/  VIADD R10, R19, 0xfffffff1 ;  /* 0xfffffff1130a7836 */ /* 0x001fca0000000000 */
[----:B------:R-:W-:Y:S01]  /*3a4c0*/  IMAD.U32 R5, RZ, RZ, UR5 ;  /* 0x00000005ff057e24 */ /* 0x000fe2000f8e00ff */
[----:B------:R-:W-:Y:S02]  /*3a4d0*/  IADD3 R32, P6, PT, R3, UR5, RZ ;  /* 0x0000000503207c10 */ /* 0x000fe4000ffde0ff */
[----:B------:R-:W-:Y:S01]  /*3a4e0*/  ISETP.GE.U32.AND P4, PT, R10, 0x7fffff72, PT ;  /* 0x7fffff720a00780c */ /* 0x000fe20003f86070 */
[----:B------:R-:W-:Y:S01]  /*3a4f0*/  STL [R1+0x8fc], R35 ;  /* 0x0008fc2301007387 */ /* 0x000fe20000100800 */
[----:B------:R-:W-:-:S03]  /*3a500*/  LEA.HI.X.SX32 R33, R5, R4, 0x1, P6 ;  /* 0x0000000405217211 */ /* 0x000fc600030f0eff */
[----:B------:R-:W-:Y:S01]  /*3a510*/  STL [R1+0xb40], R29 ;  /* 0x000b401d01007387 */ /* 0x000fe20000100800 */
[----:B------:R-:W-:-:S03]  /*3a520*/  IMAD R7, R6, 0x16, RZ ;  /* 0x0000001606077824 */ /* 0x000fc600078e02ff */
[----:B------:R-:W-:Y:S01]  /*3a530*/  STL [R1+0xb3c], R30 ;  /* 0x000b3c1e01007387 */ /* 0x000fe20000100800 */
[----:B------:R-:W-:-:S03]  /*3a540*/  PRMT R31, RZ, 0x7610, R31 ;  /* 0x00007610ff1f7816 */ /* 0x000fc6000000001f */
[----:B------:R-:W-:Y:S01]  /*3a550*/  STL [R1+0xec8], R32 ;  /* 0x000ec82001007387 */ /* 0x000fe20000100800 */
[----:B-1----:R-:W-:Y:S02]  /*3a560*/  @!P3 IMAD.MOV.U32 R8, RZ, RZ, R32 ;  /* 0x000000ffff08b224 */ /* 0x002fe400078e0020 */
[----:B------:R-:W-:Y:S01]  /*3a570*/  @!P3 IMAD.MOV.U32 R9, RZ, RZ, R33 ;  /* 0x000000ffff09b224 */ /* 0x000fe200078e0021 */
[----:B------:R-:W-:Y:S01]  /*3a580*/  STL [R1+0xec4], R33 ;  /* 0x000ec42101007387 */ /* 0x000fe20000100800 */
[----:B------:R-:W-:Y:S01]  /*3a590*/  PRMT R28, RZ, 0x7610, R28 ;  /* 0x00007610ff1c7816 */ /* 0x000fe2000000001c */
[----:B------:R-:W0:Y:S02]  /*3a5a0*/  LDC R10, c[0x0][0x3a0] ;  /* 0x0000e800ff0a7b82 */ /* 0x000e240000000800 */
[----:B------:R1:W3:Y:S01]  /*3a5b0*/  @!P3 LDG.E.U8 R31, desc[UR20][R8.64] ;  /* 0x00000014081fb981 */ /* 0x0002e2000c1e1100 */
[----:B------:R-:W-:Y:S01]  /*3a5c0*/  PRMT R5, RZ, 0x7610, R5 ;  /* 0x00007610ff057816 */ /* 0x000fe20000000005 */
[----:B-1----:R-:W-:-:S02]  /*3a5d0*/  @!P4 IMAD.MOV.U32 R8, RZ, RZ, R29 ;  /* 0x000000ffff08c224 */ /* 0x002fc400078e001d */
[----:B------:R-:W-:-:S05]  /*3a5e0*/  @!P4 IMAD.MOV.U32 R9, RZ, RZ, R30 ;  /* 0x000000ffff09c224 */ /* 0x000fca00078e001e */
[----:B------:R1:W4:Y:S04]  /*3a5f0*/  @!P4 LDG.E.U8 R28, desc[UR20][R8.64] ;  /* 0x00000014081cc981 */ /* 0x000328000c1e1100 */
[----:B--2---:R2:W-:Y:S02]  /*3a600*/  STL [R1+0x1b0], R27 ;  /* 0x0001b01b01007387 */ /* 0x0045e40000100800 */
[----:B--2---:R-:W-:-:S04]  /*3a610*/  IADD3 R27, P6, PT, R7, R3, RZ ;  /* 0x00000003071b7210 */ /* 0x004fc80007fde0ff */
[----:B------:R-:W-:Y:S01]  /*3a620*/  LEA.HI.X.SX32 R7, R7, R4, 0x1, P6 ;  /* 0x0000000407077211 */ /* 0x000fe200030f0eff */
[----:B-1----:R-:W-:-:S04]  /*3a630*/  @!P5 IMAD.MOV.U32 R8, RZ, RZ, R27 ;  /* 0x000000ffff08d224 */ /* 0x002fc800078e001b */
[----:B------:R-:W-:-:S05]  /*3a640*/  @!P5 IMAD.MOV.U32 R9, RZ, RZ, R7 ;  /* 0x000000ffff09d224 */ /* 0x000fca00078e0007 */
[----:B------:R-:W2:Y:S04]  /*3a650*/  @!P5 LDG.E.U8 R5, desc[UR20][R8.64] ;  /* 0x000000140805d981 */ /* 0x000ea8000c1e1100 */
[----:B------:R-:W-:Y:S04]  /*3a660*/  STL [R1+0xb80], R27 ;  /* 0x000b801b01007387 */ /* 0x000fe80000100800 */
[----:B------:R1:W-:Y:S01]  /*3a670*/  STL [R1+0xb7c], R7 ;  /* 0x000b7c0701007387 */ /* 0x0003e20000100800 */
[----:B------:R-:W-:Y:S01]  /*3a680*/  PRMT R26, RZ, 0x7610, R26 ;  /* 0x00007610ff1a7816 */ /* 0x000fe2000000001a */
[----:B-1----:R-:W1:Y:S02]  /*3a690*/  LDC R7, c[0x0][0x3a0] ;  /* 0x0000e800ff077b82 */ /* 0x002e640000000800 */
[----:B--2---:R0:W-:Y:S02]  /*3a6a0*/  STL [R1+0x128], R5 ;  /* 0x0001280501007387 */ /* 0x0041e40000100800 */
[----:B0-----:R-:W-:-:S05]  /*3a6b0*/  VIADD R5, R10, 0xffffffe1 ;  /* 0xffffffe10a057836 */ /* 0x001fca0000000000 */
[----:B------:R-:W-:Y:S01]  /*3a6c0*/  ISETP.GE.U32.AND P3, PT, R5, 0x7fffff62, PT ;  /* 0x7fffff620500780c */ /* 0x000fe20003f66070 */
[----:B------:R-:W-:Y:S01]  /*3a6d0*/  IMAD R5, R6, 0x1e, RZ ;  /* 0x0000001e06057824 */ /* 0x000fe200078e02ff */
[----:B----4-:R0:W-:Y:S04]  /*3a6e0*/  STL [R1+0x110], R28 ;  /* 0x0001101c01007387 */ /* 0x0101e80000100800 */
[----:B------:R-:W-:-:S04]  /*3a6f0*/  IADD3 R27, P4, PT, R5, R3, RZ ;  /* 0x00000003051b7210 */ /* 0x000fc80007f9e0ff */
[----:B0-----:R-:W-:-:S03]  /*3a700*/  LEA.HI.X.SX32 R28, R5, R4, 0x1, P4 ;  /* 0x00000004051c7211 */ /* 0x001fc600020f0eff */
[----:B------:R-:W-:Y:S02]  /*3a710*/  @!P3 IMAD.MOV.U32 R8, RZ, RZ, R27 ;  /* 0x000000ffff08b224 */ /* 0x000fe400078e001b */
[----:B------:R-:W-:-:S05]  /*3a720*/  @!P3 IMAD.MOV.U32 R9, RZ, RZ, R28 ;  /* 0x000000ffff09b224 */ /* 0x000fca00078e001c */
[----:B------:R-:W2:Y:S01]  /*3a730*/  @!P3 LDG.E.U8 R26, desc[UR20][R8.64] ;  /* 0x00000014081ab981 */ /* 0x000ea2000c1e1100 */
[----:B-1----:R-:W-:-:S03]  /*3a740*/  VIADD R5, R7, 0xffffffd9 ;  /* 0xffffffd907057836 */ /* 0x002fc60000000000 */
[----:B------:R-:W-:Y:S01]  /*3a750*/  STL [R1+0xbc0], R27 ;  /* 0x000bc01b01007387 */ /* 0x000fe20000100800 */
[----:B------:R-:W0:Y:S01]  /*3a760*/  LDC R7, c[0x0][0x3a0] ;  /* 0x0000e800ff077b82 */ /* 0x000e220000000800 */
[----:B------:R-:W-:Y:S01]  /*3a770*/  ISETP.GE.U32.AND P3, PT, R5, 0x7fffff5a, PT ;  /* 0x7fffff5a0500780c */ /* 0x000fe20003f66070 */
[----:B------:R-:W-:Y:S01]  /*3a780*/  IMAD R5, R6, 0x26, RZ ;  /* 0x0000002606057824 */ /* 0x000fe200078e02ff */
[----:B------:R-:W-:Y:S01]  /*3a790*/  STL [R1+0xbbc], R28 ;  /* 0x000bbc1c01007387 */ /* 0x000fe20000100800 */
[----:B------:R-:W-:Y:S02]  /*3a7a0*/  PRMT R10, RZ, 0x7610, R10 ;  /* 0x00007610ff0a7816 */ /* 0x000fe4000000000a */
[----:B------:R-:W-:Y:S01]  /*3a7b0*/  PRMT R25, RZ, 0x7610, R25 ;  /* 0x00007610ff197816 */ /* 0x000fe20000000019 */
[----:B--2---:R1:W-:Y:S02]  /*3a7c0*/  STL [R1+0x124], R26 ;  /* 0x0001241a01007387 */ /* 0x0043e40000100800 */
[----:B-1----:R-:W-:-:S04]  /*3a7d0*/  IADD3 R26, P4, PT, R5, R3, RZ ;  /* 0x00000003051a7210 */ /* 0x002fc80007f9e0ff */
[----:B------:R-:W-:Y:S01]  /*3a7e0*/  LEA.HI.X.SX32 R27, R5, R4, 0x1, P4 ;  /* 0x00000004051b7211 */ /* 0x000fe200020f0eff */
[----:B------:R-:W-:-:S04]  /*3a7f0*/  @!P3 IMAD.MOV.U32 R8, RZ, RZ, R26 ;  /* 0x000000ffff08b224 */ /* 0x000fc800078e001a */
[----:B------:R-:W-:-:S05]  /*3a800*/  @!P3 IMAD.MOV.U32 R9, RZ, RZ, R27 ;  /* 0x000000ffff09b224 */ /* 0x000fca00078e001b */
[----:B------:R1:W2:Y:S01]  /*3a810*/  @!P3 LDG.E.U8 R10, desc[UR20][R8.64] ;  /* 0x00000014080ab981 */ /* 0x0002a2000c1e1100 */
[----:B0-----:R-:W-:-:S03]  /*3a820*/  VIADD R5, R7, 0xffffffd1 ;  /* 0xffffffd107057836 */ /* 0x001fc60000000000 */
[----:B------:R0:W-:Y:S01]  /*3a830*/  STL [R1+0xc00], R26 ;  /* 0x000c001a01007387 */ /* 0x0001e20000100800 */
[----:B------:R-:W-:Y:S01]  /*3a840*/  PRMT R24, RZ, 0x7610, R24 ;  /* 0x00007610ff187816 */ /* 0x000fe20000000018 */
[----:B------:R-:W4:Y:S01]  /*3a850*/  LDC R7, c[0x0][0x3a0] ;  /* 0x0000e800ff077b82 */ /* 0x000f220000000800 */
[----:B------:R-:W-:Y:S01]  /*3a860*/  ISETP.GE.U32.AND P3, PT, R5, 0x7fffff52, PT ;  /* 0x7fffff520500780c */ /* 0x000fe20003f66070 */
[----:B------:R-:W-:Y:S01]  /*3a870*/  IMAD R5, R6, 0x2e, RZ ;  /* 0x0000002e06057824 */ /* 0x000fe200078e02ff */
[----:B---3--:R-:W-:Y:S04]  /*3a880*/  STL [R1+0x14c], R31 ;  /* 0x00014c1f01007387 */ /* 0x008fe80000100800 */
[----:B------:R3:W-:Y:S01]  /*3a890*/  STL [R1+0xbfc], R27 ;  /* 0x000bfc1b01007387 */ /* 0x0007e20000100800 */
[----:B0-----:R-:W-:-:S04]  /*3a8a0*/  IADD3 R26, P4, PT, R5, R3, RZ ;  /* 0x00000003051a7210 */ /* 0x001fc80007f9e0ff */
[----:B---3--:R-:W-:Y:S02]  /*3a8b0*/  LEA.HI.X.SX32 R27, R5, R4, 0x1, P4 ;  /* 0x00000004051b7211 */ /* 0x008fe400020f0eff */
[----:B-1----:R-:W-:-:S03]  /*3a8c0*/  @!P3 IMAD.MOV.U32 R8, RZ, RZ, R26 ;  /* 0x000000ffff08b224 */ /* 0x002fc600078e001a */
[----:B------:R-:W-:-:S05]  /*3a8d0*/  @!P3 IMAD.MOV.U32 R9, RZ, RZ, R27 ;  /* 0x000000ffff09b224 */ /* 0x000fca00078e001b */
[----:B------:R-:W3:Y:S04]  /*3a8e0*/  @!P3 LDG.E.U8 R25, desc[UR20][R8.64] ;  /* 0x000000140819b981 */ /* 0x000ee8000c1e1100 */
[----:B--2---:R0:W-:Y:S02]  /*3a8f0*/  STL [R1+0x13c], R10 ;  /* 0x00013c0a01007387 */ /* 0x0041e40000100800 */
[----:B0-----:R-:W0:Y:S02]  /*3a900*/  LDC R10, c[0x0][0x3a0] ;  /* 0x0000e800ff0a7b82 */ /* 0x001e240000000800 */
[----:B------:R-:W-:Y:S04]  /*3a910*/  STL [R1+0xc40], R26 ;  /* 0x000c401a01007387 */ /* 0x000fe80000100800 */
[----:B------:R-:W-:Y:S01]  /*3a920*/  STL [R1+0xc3c], R27 ;  /* 0x000c3c1b01007387 */ /* 0x000fe20000100800 */
[----:B0-----:R-:W-:-:S03]  /*3a930*/  VIADD R5, R10, 0xffffffc9 ;  /* 0xffffffc90a057836 */ /* 0x001fc60000000000 */
[----:B---3--:R0:W-:Y:S01]  /*3a940*/  STL [R1+0x138], R25 ;  /* 0x0001381901007387 */ /* 0x0081e20000100800 */
[----:B------:R-:W-:Y:S01]  /*3a950*/  PRMT R23, RZ, 0x7610, R23 ;  /* 0x00007610ff177816 */ /* 0x000fe20000000017 */
[----:B------:R-:W1:Y:S01]  /*3a960*/  LDC R10, c[0x0][0x3a0] ;  /* 0x0000e800ff0a7b82 */ /* 0x000e620000000800 */
[----:B------:R-:W-:Y:S01]  /*3a970*/  ISETP.GE.U32.AND P3, PT, R5, 0x7fffff4a, PT ;  /* 0x7fffff4a0500780c */ /* 0x000fe20003f66070 */
[----:B------:R-:W-:-:S05]  /*3a980*/  IMAD R5, R6, 0x36, RZ ;  /* 0x0000003606057824 */ /* 0x000fca00078e02ff */
[----:B0-----:R-:W-:-:S04]  /*3a990*/  IADD3 R25, P4, PT, R5, R3, RZ ;  /* 0x0000000305197210 */ /* 0x001fc80007f9e0ff */
[----:B------:R-:W-:-:S03]  /*3a9a0*/  LEA.HI.X.SX32 R26, R5, R4, 0x1, P4 ;  /* 0x00000004051a7211 */ /* 0x000fc600020f0eff */
[----:B------:R-:W-:Y:S02]  /*3a9b0*/  @!P3 IMAD.MOV.U32 R8, RZ, RZ, R25 ;  /* 0x000000ffff08b224 */ /* 0x000fe400078e0019 */
[----:B------:R-:W-:-:S05]  /*3a9c0*/  @!P3 IMAD.MOV.U32 R9, RZ, RZ, R26 ;  /* 0x000000ffff09b224 */ /* 0x000fca00078e001a */
[----:B------:R-:W2:Y:S01]  /*3a9d0*/  @!P3 LDG.E.U8 R24, desc[UR20][R8.64] ;  /* 0x000000140818b981 */ /* 0x000ea2000c1e1100 */
[----:B----4-:R-:W-:-:S03]  /*3a9e0*/  VIADD R5, R7, 0xffffffc8 ;  /* 0xffffffc807057836 */ /* 0x010fc60000000000 */
[----:B------:R-:W-:Y:S01]  /*3a9f0*/  STL [R1+0xc80], R25 ;  /* 0x000c801901007387 */ /* 0x000fe20000100800 */
[----:B------:R-:W-:Y:S01]  /*3aa00*/  PRMT R22, RZ, 0x7610, R22 ;  /* 0x00007610ff167816 */ /* 0x000fe20000000016 */
[----:B------:R-:W0:Y:S01]  /*3aa10*/  LDC R7, c[0x0][0x3a0] ;  /* 0x0000e800ff077b82 */ /* 0x000e220000000800 */
[----:B------:R-:W-:Y:S01]  /*3aa20*/  ISETP.GE.U32.AND P3, PT, R5, 0x7fffff49, PT ;  /* 0x7fffff490500780c */ /* 0x000fe20003f66070 */
[----:B------:R-:W-:Y:S01]  /*3aa30*/  IMAD R5, R6, 0x37, RZ ;  /* 0x0000003706057824 */ /* 0x000fe200078e02ff */
[----:B------:R-:W-:Y:S04]  /*3aa40*/  STL [R1+0xc7c], R26 ;  /* 0x000c7c1a01007387 */ /* 0x000fe80000100800 */
[----:B--2---:R2:W-:Y:S02]  /*3aa50*/  STL [R1+0x144], R24 ;  /* 0x0001441801007387 */ /* 0x0045e40000100800 */
[----:B--2---:R-:W-:-:S04]  /*3aa60*/  IADD3 R24, P4, PT, R5, R3, RZ ;  /* 0x0000000305187210 */ /* 0x004fc80007f9e0ff */
[----:B------:R-:W-:Y:S01]  /*3aa70*/  LEA.HI.X.SX32 R25, R5, R4, 0x1, P4 ;  /* 0x0000000405197211 */ /* 0x000fe200020f0eff */
[----:B------:R-:W-:-:S04]  /*3aa80*/  @!P3 IMAD.MOV.U32 R8, RZ, RZ, R24 ;  /* 0x000000ffff08b224 */ /* 0x000fc800078e0018 */
[----:B------:R-:W-:-:S05]  /*3aa90*/  @!P3 IMAD.MOV.U32 R9, RZ, RZ, R25 ;  /* 0x000000ffff09b224 */ /* 0x000fca00078e0019 */
[----:B------:R-:W2:Y:S01]  /*3aaa0*/  @!P3 LDG.E.U8 R23, desc[UR20][R8.64] ;  /* 0x000000140817b981 */ /* 0x000ea2000c1e1100 */
[----:B-1----:R-:W-:-:S03]  /*3aab0*/  VIADD R5, R10, 0xffffffd0 ;  /* 0xffffffd00a057836 */ /* 0x002fc60000000000 */
[----:B------:R-:W-:Y:S01]  /*3aac0*/  STL [R1+0xc88], R24 ;  /* 0x000c881801007387 */ /* 0x000fe20000100800 */
[----:B------:R-:W-:Y:S01]  /*3aad0*/  PRMT R21, RZ, 0x7610, R21 ;  /* 0x00007610ff157816 */ /* 0x000fe20000000015 */
[----:B------:R-:W1:Y:S01]  /*3aae0*/  LDC R10, c[0x0][0x3a0] ;  /* 0x0000e800ff0a7b82 */ /* 0x000e620000000800 */
        /* <DEDUP_REMOVED lines=9> */
[----:B0-----:R-:W-:-:S03]  /*3ab80*/  VIADD R5, R7, 0xffffffd8 ;  /* 0xffffffd807057836 */ /* 0x001fc60000000000 */
        /* <DEDUP_REMOVED lines=52> */
[----:B------:R-:W-:Y:S02]  /*3aed0*/  STL [R1+0xb48], R19 ;  /* 0x000b481301007387 */ /* 0x000fe40000100800 */
[----:B------:R-:W-:Y:S01]  /*3aee0*/  ISETP.GE.U32.AND P3, PT, R5, 0x7fffff79, PT ;  /* 0x7fffff790500780c */ /* 0x000fe20003f66070 */
[----:B------:R-:W-:Y:S01]  /*3aef0*/  IMAD R5, R6, 0x7, RZ ;  /* 0x0000000706057824 */ /* 0x000fe200078e02ff */
[----:B------:R-:W-:Y:S04]  /*3af00*/  STL [R1+0xb44], R20 ;  /* 0x000b441401007387 */ /* 0x000fe80000100800 */
[----:B--2---:R0:W-:Y:S02]  /*3af10*/  STL [R1+0x164], R18 ;  /* 0x0001641201007387 */ /* 0x0041e40000100800 */
[----:B0-----:R-:W-:-:S04]  /*3af20*/  IADD3 R18, P4, PT, R5, R3, RZ ;  /* 0x0000000305127210 */ /* 0x001fc80007f9e0ff */
[----:B------:R-:W-:Y:S01]  /*3af30*/  LEA.HI.X.SX32 R19, R5, R4, 0x1, P4 ;  /* 0x0000000405137211 */ /* 0x000fe200020f0eff */
[----:B------:R-:W-:-:S04]  /*3af40*/  @!P3 IMAD.MOV.U32 R8, RZ, RZ, R18 ;  /* 0x000000ffff08b224 */ /* 0x000fc800078e0012 */
[----:B------:R-:W-:-:S05]  /*3af50*/  @!P3 IMAD.MOV.U32 R9, RZ, RZ, R19 ;  /* 0x000000ffff09b224 */ /* 0x000fca00078e0013 */
[----:B------:R0:W2:Y:S01]  /*3af60*/  @!P3 LDG.E.U8 R17, desc[UR20][R8.64] ;  /* 0x000000140811b981 */ /* 0x0000a2000c1e1100 */
[----:B-1----:R-:W-:Y:S02]  /*3af70*/  VIADD R5, R10, 0xffffffc1 ;  /* 0xffffffc10a057836 */ /* 0x002fe40000000000 */
[----:B------:R-:W-:Y:S02]  /*3af80*/  VIADD R66, R0, 0x1c5 ;  /* 0x000001c500427836 */ /* 0x000fe40000000000 */
[----:B------:R-:W-:Y:S01]  /*3af90*/  IMAD R7, R6, 0x3e, RZ ;  /* 0x0000003e06077824 */ /* 0x000fe200078e02ff */
[----:B------:R-:W-:Y:S04]  /*3afa0*/  STL [R1+0xb08], R18 ;  /* 0x000b081201007387 */ /* 0x000fe80000100800 */
[----:B------:R-:W-:Y:S01]  /*3afb0*/  STL [R1+0xb04], R19 ;  /* 0x000b041301007387 */ /* 0x000fe20000100800 */
[----:B------:R-:W-:-:S03]  /*3afc0*/  ISETP.GE.U32.AND P3, PT, R5, 0x7fffff42, PT ;  /* 0x7fffff420500780c */ /* 0x000fc60003f66070 */
[----:B------:R-:W-:Y:S01]  /*3afd0*/  STL [R1+0x1ec8], R66 ;  /* 0x001ec84201007387 */ /* 0x000fe20000100800 */
[----:B------:R-:W-:Y:S02]  /*3afe0*/  IABS R5, R66 ;  /* 0x0000004200057213 */ /* 0x000fe40000000000 */
[----:B------:R-:W-:-:S03]  /*3aff0*/  PRMT R11, RZ, 0x7610, R11 ;  /* 0x00007610ff0b7816 */ /* 0x000fc6000000000b */
[----:B------:R-:W-:-:S04]  /*3b000*/  IMAD.HI.U32 R6, R16, R5, RZ ;  /* 0x0000000510067227 */ /* 0x000fc800078e00ff */
[----:B0-----:R-:W-:Y:S01]  /*3b010*/  IMAD.MOV R8, RZ, RZ, -R6 ;  /* 0x000000ffff087224 */ /* 0x001fe200078e0a06 */
[----:B--2---:R0:W-:Y:S02]  /*3b020*/  STL [R1+0x168], R17 ;  /* 0x0001681101007387 */ /* 0x0041e40000100800 */
[----:B0-----:R-:W-:-:S04]  /*3b030*/  IADD3 R17, P4, PT, R7, R3, RZ ;  /* 0x0000000307117210 */ /* 0x001fc80007f9e0ff */
[----:B------:R-:W-:Y:S01]  /*3b040*/  LEA.HI.X.SX32 R18, R7, R4, 0x1, P4 ;  /* 0x0000000407127211 */ /* 0x000fe200020f0eff */
[----:B------:R-:W-:-:S04]  /*3b050*/  @!P3 IMAD.MOV.U32 R6, RZ, RZ, R17 ;  /* 0x000000ffff06b224 */ /* 0x000fc800078e0011 */
[----:B------:R-:W-:-:S05]  /*3b060*/  @!P3 IMAD.MOV.U32 R7, RZ, RZ, R18 ;  /* 0x000000ffff07b224 */ /* 0x000fca00078e0012 */
[----:B------:R0:W2:Y:S01]  /*3b070*/  @!P3 LDG.E.U8 R11, desc[UR20][R6.64] ;  /* 0x00000014060bb981 */ /* 0x0000a2000c1e1100 */
[C---:B------:R-:W-:Y:S02]  /*3b080*/  VIADD R65, R0.reuse, 0x1c7 ;  /* 0x000001c700417836 */ /* 0x040fe40000000000 */
[C---:B------:R-:W-:Y:S01]  /*3b090*/  VIADD R64, R0.reuse, 0x1c6 ;  /* 0x000001c600407836 */ /* 0x040fe20000000000 */
[----:B------:R-:W-:Y:S04]  /*3b0a0*/  STL [R1+0x25f4], R3 ;  /* 0x0025f40301007387 */ /* 0x000fe80000100800 */
[----:B------:R-:W-:Y:S01]  /*3b0b0*/  STL [R1+0xcc0], R17 ;  /* 0x000cc01101007387 */ /* 0x000fe20000100800 */
[----:B------:R-:W-:-:S03]  /*3b0c0*/  VIADD R9, R0, 0x1c8 ;  /* 0x000001c800097836 */ /* 0x000fc60000000000 */
[----:B------:R-:W-:Y:S01]  /*3b0d0*/  STL [R1+0x25f8], R4 ;  /* 0x0025f80401007387 */ /* 0x000fe20000100800 */
[----:B0-----:R-:W-:Y:S02]  /*3b0e0*/  IABS R7, R65 ;  /* 0x0000004100077213 */ /* 0x001fe40000000000 */
[----:B------:R-:W-:Y:S01]  /*3b0f0*/  IABS R6, R64 ;  /* 0x0000004000067213 */ /* 0x000fe20000000000 */
[----:B------:R-:W-:Y:S04]  /*3b100*/  STL [R1+0xcbc], R18 ;  /* 0x000cbc1201007387 */ /* 0x000fe80000100800 */
[----:B------:R-:W-:Y:S01]  /*3b110*/  STL [R1+0x1eb8], R64 ;  /* 0x001eb84001007387 */ /* 0x000fe20000100800 */
[----:B------:R-:W-:-:S04]  /*3b120*/  IMAD.HI.U32 R10, R16, R7, RZ ;  /* 0x00000007100a7227 */ /* 0x000fc800078e00ff */
[----:B------:R-:W-:Y:S01]  /*3b130*/  IMAD R5, R15, R8, R5 ;  /* 0x000000080f057224 */ /* 0x000fe200078e0205 */
[----:B------:R-:W-:Y:S04]  /*3b140*/  STL [R1+0x1ec0], R65 ;  /* 0x001ec04101007387 */ /* 0x000fe80000100800 */
[----:B------:R0:W-:Y:S01]  /*3b150*/  STL [R1+0x1ec4], R9 ;  /* 0x001ec40901007387 */ /* 0x0001e20000100800 */
[----:B------:R-:W-:Y:S01]  /*3b160*/  IABS R8, R9 ;  /* 0x0000000900087213 */ /* 0x000fe20000000000 */
[----:B------:R-:W-:Y:S02]  /*3b170*/  IMAD.MOV R10, RZ, RZ, -R10 ;  /* 0x000000ffff0a7224 */ /* 0x000fe400078e0a0a */
[C---:B------:R-:W-:Y:S02]  /*3b180*/  VIADD R73, R0.reuse, 0x1ca ;  /* 0x000001ca00497836 */ /* 0x040fe40000000000 */
[----:B------:R-:W-:-:S02]  /*3b190*/  VIADD R72, R0, 0x1c9 ;  /* 0x000001c900487836 */ /* 0x000fc40000000000 */
[----:B0-----:R-:W-:-:S04]  /*3b1a0*/  IMAD.HI.U32 R9, R16, R6, RZ ;  /* 0x0000000610097227 */ /* 0x001fc800078e00ff */
[C---:B------:R-:W-:Y:S01]  /*3b1b0*/  IMAD R7, R15.reuse, R10, R7 ;  /* 0x0000000a0f077224 */ /* 0x040fe200078e0207 */
[----:B------:R-:W-:Y:S01]  /*3b1c0*/  IABS R10, R73 ;  /* 0x00000049000a7213 */ /* 0x000fe20000000000 */
[----:B------:R-:W-:Y:S02]  /*3b1d0*/  IMAD.MOV R9, RZ, RZ, -R9 ;  /* 0x000000ffff097224 */ /* 0x000fe400078e0a09 */
[----:B------:R-:W-:Y:S02]  /*3b1e0*/  VIADD R74, R0, 0x1cb ;  /* 0x000001cb004a7836 */ /* 0x000fe40000000000 */
[----:B------:R-:W-:Y:S01]  /*3b1f0*/  IMAD R6, R15, R9, R6 ;  /* 0x000000090f067224 */ /* 0x000fe200078e0206 */
[----:B------:R-:W-:Y:S01]  /*3b200*/  IABS R9, R72 ;  /* 0x0000004800097213 */ /* 0x000fe20000000000 */
[----:B------:R-:W-:-:S04]  /*3b210*/  IMAD.HI.U32 R18, R16, R10, RZ ;  /* 0x0000000a10127227 */ /* 0x000fc800078e00ff */
[----:B------:R-:W-:Y:S02]  /*3b220*/  VIADD R77, R0, 0x1cd ;  /* 0x000001cd004d7836 */ /* 0x000fe40000000000 */
[----:B------:R-:W-:-:S04]  /*3b230*/  IMAD.HI.U32 R17, R16, R9, RZ ;  /* 0x0000000910117227 */ /* 0x000fc800078e00ff */
[----:B------:R-:W-:Y:S02]  /*3b240*/  IMAD.MOV R18, RZ, RZ, -R18 ;  /* 0x000000ffff127224 */ /* 0x000fe400078e0a12 */
[C---:B------:R-:W-:Y:S02]  /*3b250*/  VIADD R76, R0.reuse, 0x1cc ;  /* 0x000001cc004c7836 */ /* 0x040fe40000000000 */
[----:B------:R-:W-:Y:S02]  /*3b260*/  IMAD.MOV R17, RZ, RZ, -R17 ;  /* 0x000000ffff117224 */ /* 0x000fe400078e0a11 */
[C---:B------:R-:W-:Y:S01]  /*3b270*/  IMAD R10, R15.reuse, R18, R10 ;  /* 0x000000120f0a7224 */ /* 0x040fe200078e020a */
[----:B------:R-:W-:Y:S01]  /*3b280*/  IABS R18, R77 ;  /* 0x0000004d00127213 */ /* 0x000fe20000000000 */
[----:B------:R-:W-:Y:S02]  /*3b290*/  VIADD R81, R0, 0x1ce ;  /* 0x000001ce00517836 */ /* 0x000fe40000000000 */
[----:B------:R-:W-:Y:S01]  /*3b2a0*/  IMAD R9, R15, R17, R9 ;  /* 0x000000110f097224 */ /* 0x000fe200078e0209 */
[----:B------:R-:W-:Y:S01]  /*3b2b0*/  IABS R17, R76 ;  /* 0x0000004c00117213 */ /* 0x000fe20000000000 */
[----:B------:R-:W-:-:S04]  /*3b2c0*/  IMAD.HI.U32 R21, R16, R18, RZ ;  /* 0x0000001210157227 */ /* 0x000fc800078e00ff */
[----:B------:R-:W-:-:S04]  /*3b2d0*/  IMAD.HI.U32 R20, R16, R17, RZ ;  /* 0x0000001110147227 */ /* 0x000fc800078e00ff */
[----:B------:R-:W-:Y:S02]  /*3b2e0*/  IMAD.MOV R21, RZ, RZ, -R21 ;  /* 0x000000ffff157224 */ /* 0x000fe400078e0a15 */
[C---:B------:R-:W-:Y:S02]  /*3b2f0*/  VIADD R88, R0.reuse, 0x1d0 ;  /* 0x000001d000587836 */ /* 0x040fe40000000000 */
[----:B------:R-:W-:Y:S02]  /*3b300*/  VIADD R83, R0, 0x1cf ;  /* 0x000001cf00537836 */ /* 0x000fe40000000000 */
[----:B------:R-:W-:Y:S02]  /*3b310*/  IMAD.MOV R20, RZ, RZ, -R20 ;  /* 0x000000ffff147224 */ /* 0x000fe400078e0a14 */
[C---:B------:R-:W-:Y:S01]  /*3b320*/  IMAD R18, R15.reuse, R21, R18 ;  /* 0x000000150f127224 */ /* 0x040fe200078e0212 */
[----:B------:R-:W-:Y:S01]  /*3b330*/  IABS R21, R88 ;  /* 0x0000005800157213 */ /* 0x000fe20000000000 */
[----:B------:R-:W-:-:S02]  /*3b340*/  IMAD R17, R15, R20, R17 ;  /* 0x000000140f117224 */ /* 0x000fc400078e0211 */
[----:B------:R-:W-:Y:S01]  /*3b350*/  VIADD R87, R0, 0x1d1 ;  /* 0x000001d100577836 */ /* 0x000fe20000000000 */
        /* <DEDUP_REMOVED lines=21> */
[C---:B------:R-:W-:Y:S01]  /*3b4b0*/  VIADD R29, R0.reuse, 0x1d7 ;  /* 0x000001d7001d7836 */ /* 0x040fe20000000000 */
[----:B------:R-:W-:Y:S01]  /*3b4c0*/  IABS R26, R31 ;  /* 0x0000001f001a7213 */ /* 0x000fe20000000000 */
[C---:B------:R-:W-:Y:S02]  /*3b4d0*/  VIADD R33, R0.reuse, 0x1d9 ;  /* 0x000001d900217836 */ /* 0x040fe40000000000 */
[C---:B------:R-:W-:Y:S02]  /*3b4e0*/  VIADD R34, R0.reuse, 0x1d8 ;  /* 0x000001d800227836 */ /* 0x040fe40000000000 */
[C---:B------:R-:W-:Y:S02]  /*3b4f0*/  VIADD R32, R0.reuse, 0x1da ;  /* 0x000001da00207836 */ /* 0x040fe40000000000 */
[C---:B------:R-:W-:Y:S02]  /*3b500*/  VIADD R36, R0.reuse, 0x1dc ;  /* 0x000001dc00247836 */ /* 0x040fe40000000000 */
[----:B------:R-:W-:-:S02]  /*3b510*/  VIADD R37, R0, 0x1db ;  /* 0x000001db00257836 */ /* 0x000fc40000000000 */
[C---:B------:R-:W-:Y:S02]  /*3b520*/  VIADD R35, R0.reuse, 0x1dd ;  /* 0x000001dd00237836 */ /* 0x040fe40000000000 */
        /* <DEDUP_REMOVED lines=19> */
[----:B------:R-:W-:Y:S01]  /*3b660*/  VIADD R58, R0, 0x1f0 ;  /* 0x000001f0003a7836 */ /* 0x000fe20000000000 */
[----:B--2---:R0:W-:Y:S02]  /*3b670*/  STL [R1+0x148], R11 ;  /* 0x0001480b01007387 */ /* 0x0041e40000100800 */
[----:B0-----:R-:W-:-:S04]  /*3b680*/  IMAD.HI.U32 R11, R16, R8, RZ ;  /* 0x00000008100b7227 */ /* 0x001fc800078e00ff */
[----:B------:R-:W-:-:S04]  /*3b690*/  IMAD.MOV R11, RZ, RZ, -R11 ;  /* 0x000000ffff0b7224 */ /* 0x000fc800078e0a0b */
[----:B------:R-:W-:Y:S01]  /*3b6a0*/  IMAD R8, R15, R11, R8 ;  /* 0x0000000b0f087224 */ /* 0x000fe200078e0208 */
[----:B------:R-:W-:-:S05]  /*3b6b0*/  IABS R11, R74 ;  /* 0x0000004a000b7213 */ /* 0x000fca0000000000 */
[----:B------:R-:W-:-:S04]  /*3b6c0*/  IMAD.HI.U32 R19, R16, R11, RZ ;  /* 0x0000000b10137227 */ /* 0x000fc800078e00ff */
[----:B------:R-:W-:-:S04]  /*3b6d0*/  IMAD.MOV R19, RZ, RZ, -R19 ;  /* 0x000000ffff137224 */ /* 0x000fc800078e0a13 */
[----:B------:R-:W-:Y:S01]  /*3b6e0*/  IMAD R11, R15, R19, R11 ;  /* 0x000000130f0b7224 */ /* 0x000fe200078e020b */
[----:B------:R-:W-:-:S05]  /*3b6f0*/  IABS R19, R81 ;  /* 0x0000005100137213 */ /* 0x000fca0000000000 */
[----:B------:R-:W-:-:S04]  /*3b700*/  IMAD.HI.U32 R22, R16, R19, RZ ;  /* 0x0000001310167227 */ /* 0x000fc800078e00ff */
[----:B------:R-:W-:-:S04]  /*3b710*/  IMAD.MOV R22, RZ, RZ, -R22 ;  /* 0x000000ffff167224 */ /* 0x000fc800078e0a16 */
[----:B------:R-:W-:Y:S01]  /*3b720*/  IMAD R19, R15, R22, R19 ;  /* 0x000000160f137224 */ /* 0x000fe200078e0213 */
[----:B------:R-:W-:-:S05]  /*3b730*/  IABS R22, R87 ;  /* 0x0000005700167213 */ /* 0x000fca0000000000 */
[----:B------:R-:W-:Y:S01]  /*3b740*/  IMAD.HI.U32 R25, R16, R22, RZ ;  /* 0x0000001610197227 */ /* 0x000fe200078e00ff */
[----:B------:R-:W-:Y:S03]  /*3b750*/  STL [R1+0x1eac], R72 ;  /* 0x001eac4801007387 */ /* 0x000fe60000100800 */
[----:B------:R-:W-:Y:S01]  /*3b760*/  IMAD.MOV R25, RZ, RZ, -R25 ;  /* 0x000000ffff197224 */ /* 0x000fe200078e0a19 */
[----:B------:R-:W-:Y:S04]  /*3b770*/  STL [R1+0x1eb0], R73 ;  /* 0x001eb04901007387 */ /* 0x000fe80000100800 */
[----:B------:R-:W-:Y:S01]  /*3b780*/  STL [R1+0x1eb4], R74 ;  /* 0x001eb44a01007387 */ /* 0x000fe20000100800 */
[----:B------:R-:W-:Y:S01]  /*3b790*/  IMAD R22, R15, R25, R22 ;  /* 0x000000190f167224 */ /* 0x000fe200078e0216 */
[----:B------:R-:W-:-:S02]  /*3b7a0*/  IABS R25, R92 ;  /* 0x0000005c00197213 */ /* 0x000fc40000000000 */
[----:B------:R-:W-:Y:S04]  /*3b7b0*/  STL [R1+0x1e9c], R76 ;  /* 0x001e9c4c01007387 */ /* 0x000fe80000100800 */
[----:B------:R-:W-:Y:S04]  /*3b7c0*/  STL [R1+0x1ea4], R77 ;  /* 0x001ea44d01007387 */ /* 0x000fe80000100800 */
[----:B------:R-:W-:Y:S04]  /*3b7d0*/  STL [R1+0x1ea8], R81 ;  /* 0x001ea85101007387 */ /* 0x000fe80000100800 */
[----:B------:R-:W-:Y:S04]  /*3b7e0*/  STL [R1+0x1e8c], R83 ;  /* 0x001e8c5301007387 */ /* 0x000fe80000100800 */
[----:B------:R-:W-:Y:S01]  /*3b7f0*/  STL [R1+0x1e90], R88 ;  /* 0x001e905801007387 */ /* 0x000fe20000100800 */
[----:B------:R-:W-:-:S03]  /*3b800*/  IMAD.HI.U32 R28, R16, R25, RZ ;  /* 0x00000019101c7227 */ /* 0x000fc600078e00ff */
[----:B------:R-:W-:Y:S04]  /*3b810*/  STL [R1+0x1e98], R87 ;  /* 0x001e985701007387 */ /* 0x000fe80000100800 */
[----:B------:R-:W-:Y:S04]  /*3b820*/  STL [R1+0x1e7c], R89 ;  /* 0x001e7c5901007387 */ /* 0x000fe80000100800 */
[----:B------:R-:W-:Y:S04]  /*3b830*/  STL [R1+0x1e80], R93 ;  /* 0x001e805d01007387 */ /* 0x000fe80000100800 */
[----:B------:R-:W-:Y:S01]  /*3b840*/  STL [R1+0x1e88], R92 ;  /* 0x001e885c01007387 */ /* 0x000fe20000100800 */
[----:B------:R-:W-:-:S03]  /*3b850*/  IMAD.MOV R28, RZ, RZ, -R28 ;  /* 0x000000ffff1c7224 */ /* 0x000fc600078e0a1c */
[----:B------:R-:W-:Y:S04]  /*3b860*/  STL [R1+0x1e6c], R31 ;  /* 0x001e6c1f01007387 */ /* 0x000fe80000100800 */
[----:B------:R0:W-:Y:S01]  /*3b870*/  STL [R1+0x1e70], R30 ;  /* 0x001e701e01007387 */ /* 0x0001e20000100800 */
[----:B------:R-:W-:-:S03]  /*3b880*/  IMAD R25, R15, R28, R25 ;  /* 0x0000001c0f197224 */ /* 0x000fc600078e0219 */
[----:B------:R1:W-:Y:S01]  /*3b890*/  STL [R1+0x1e78], R29 ;  /* 0x001e781d01007387 */ /* 0x0003e20000100800 */
[----:B------:R-:W-:Y:S01]  /*3b8a0*/  IABS R28, R29 ;  /* 0x0000001d001c7213 */ /* 0x000fe20000000000 */
[----:B0-----:R-:W-:-:S04]  /*3b8b0*/  IMAD.HI.U32 R30, R16, R27, RZ ;  /* 0x0000001b101e7227 */ /* 0x001fc800078e00ff */
[----:B-1----:R-:W-:-:S04]  /*3b8c0*/  IMAD.HI.U32 R29, R16, R26, RZ ;  /* 0x0000001a101d7227 */ /* 0x002fc800078e00ff */
[----:B------:R-:W-:Y:S02]  /*3b8d0*/  IMAD.MOV R30, RZ, RZ, -R30 ;  /* 0x000000ffff1e7224 */ /* 0x000fe400078e0a1e */
[----:B------:R-:W-:-:S04]  /*3b8e0*/  IMAD.HI.U32 R31, R16, R28, RZ ;  /* 0x0000001c101f7227 */ /* 0x000fc800078e00ff */
[----:B------:R-:W-:Y:S02]  /*3b8f0*/  IMAD.MOV R29, RZ, RZ, -R29 ;  /* 0x000000ffff1d7224 */ /* 0x000fe400078e0a1d */
[C---:B------:R-:W-:Y:S01]  /*3b900*/  IMAD R27, R15.reuse, R30, R27 ;  /* 0x0000001e0f1b7224 */ /* 0x040fe200078e021b */
[----:B------:R-:W-:Y:S01]  /*3b910*/  IABS R30, R33 ;  /* 0x00000021001e7213 */ /* 0x000fe20000000000 */
[----:B------:R-:W-:Y:S02]  /*3b920*/  IMAD.MOV R31, RZ, RZ, -R31 ;  /* 0x000000ffff1f7224 */ /* 0x000fe400078e0a1f */
[----:B------:R-:W-:Y:S01]  /*3b930*/  IMAD R26, R15, R29, R26 ;  /* 0x0000001d0f1a7224 */ /* 0x000fe200078e021a */
[----:B------:R-:W-:Y:S01]  /*3b940*/  STL [R1+0x1e60], R34 ;  /* 0x001e602201007387 */ /* 0x000fe20000100800 */
[----:B------:R-:W-:-:S03]  /*3b950*/  IABS R29, R34 ;  /* 0x00000022001d7213 */ /* 0x000fc60000000000 */
        /* <DEDUP_REMOVED lines=117> */
[----:B------:R-:W-:Y:S02]  /*3c0b0*/  IMAD R50, R15, R53, R50 ;  /* 0x000000350f327224 */ /* 0x000fe400078e0232 */
[----:B------:R-:W-:Y:S01]  /*3c0c0*/  VIADD R56, R0, 0x1f2 ;  /* 0x000001f200387836 */ /* 0x000fe20000000000 */
[----:B------:R-:W-:Y:S01]  /*3c0d0*/  STL [R1+0x1de8], R58 ;  /* 0x001de83a01007387 */ /* 0x000fe20000100800 */
[----:B------:R-:W-:-:S03]  /*3c0e0*/  IABS R53, R58 ;  /* 0x0000003a00357213 */ /* 0x000fc60000000000 */
[----:B------:R0:W-:Y:S01]  /*3c0f0*/  STL [R1+0x1de4], R57 ;  /* 0x001de43901007387 */ /* 0x0001e20000100800 */
[----:B------:R-:W-:-:S03]  /*3c100*/  IMAD R52, R15, R55, R52 ;  /* 0x000000370f347224 */ /* 0x000fc600078e0234 */
[----:B------:R1:W-:Y:S01]  /*3c110*/  STL [R1+0x1de0], R56 ;  /* 0x001de03801007387 */ /* 0x0003e20000100800 */
[----:B------:R-:W-:Y:S01]  /*3c120*/  IABS R55, R56 ;  /* 0x0000003800377213 */ /* 0x000fe20000000000 */
[----:B------:R-:W-:Y:S02]  /*3c130*/  VIADD R60, R0, 0x1f4 ;  /* 0x000001f4003c7836 */ /* 0x000fe40000000000 */
[----:B0-----:R-:W-:-:S04]  /*3c140*/  IMAD.HI.U32 R57, R16, R54, RZ ;  /* 0x0000003610397227 */ /* 0x001fc800078e00ff */
[----:B-1----:R-:W-:-:S04]  /*3c150*/  IMAD.HI.U32 R56, R16, R53, RZ ;  /* 0x0000003510387227 */ /* 0x002fc800078e00ff */
[----:B------:R-:W-:Y:S02]  /*3c160*/  IMAD.MOV R57, RZ, RZ, -R57 ;  /* 0x000000ffff397224 */ /* 0x000fe400078e0a39 */
[----:B------:R-:W-:-:S04]  /*3c170*/  IMAD.HI.U32 R58, R16, R55, RZ ;  /* 0x00000037103a7227 */ /* 0x000fc800078e00ff */
[----:B------:R-:W-:Y:S02]  /*3c180*/  IMAD.MOV R56, RZ, RZ, -R56 ;  /* 0x000000ffff387224 */ /* 0x000fe400078e0a38 */
[C---:B------:R-:W-:Y:S02]  /*3c190*/  VIADD R61, R0.reuse, 0x1f3 ;  /* 0x000001f3003d7836 */ /* 0x040fe40000000000 */
        /* <DEDUP_REMOVED lines=10> */
[----:B------:R-:W-:Y:S02]  /*3c240*/  IABS R58, R59 ;  /* 0x0000003b003a7213 */ /* 0x000fe40000000000 */
[----:B------:R-:W-:Y:S01]  /*3c250*/  ISETP.GT.U32.AND P3, PT, R15, R5, PT ;  /* 0x000000050f00720c */ /* 0x000fe20003f64070 */
[----:B------:R-:W-:Y:S02]  /*3c260*/  VIADD R62, R0, 0x1f6 ;  /* 0x000001f6003e7836 */ /* 0x000fe40000000000 */
[----:B0-----:R-:W-:-:S04]  /*3c270*/  IMAD.HI.U32 R60, R16, R57, RZ ;  /* 0x00000039103c7227 */ /* 0x001fc800078e00ff */
[----:B-1----:R-:W-:-:S04]  /*3c280*/  IMAD.HI.U32 R59, R16, R56, RZ ;  /* 0x00000038103b7227 */ /* 0x002fc800078e00ff */
[----:B------:R-:W-:Y:S02]  /*3c290*/  IMAD.MOV R60, RZ, RZ, -R60 ;  /* 0x000000ffff3c7224 */ /* 0x000fe400078e0a3c */
[----:B------:R-:W-:Y:S02]  /*3c2a0*/  IMAD.MOV R59, RZ, RZ, -R59 ;  /* 0x000000ffff3b7224 */ /* 0x000fe400078e0a3b */
[C---:B------:R-:W-:Y:S01]  /*3c2b0*/  IMAD R57, R15.reuse, R60, R57 ;  /* 0x0000003c0f397224 */ /* 0x040fe200078e0239 */
[----:B------:R-:W-:Y:S01]  /*3c2c0*/  IABS R60, R62 ;  /* 0x0000003e003c7213 */ /* 0x000fe20000000000 */
[----:B------:R-:W-:Y:S02]  /*3c2d0*/  IMAD R56, R15, R59, R56 ;  /* 0x0000003b0f387224 */ /* 0x000fe400078e0238 */
[----:B------:R-:W-:Y:S01]  /*3c2e0*/  VIADD R59, R0, 0x1f8 ;  /* 0x000001f8003b7836 */ /* 0x000fe20000000000 */
[----:B------:R0:W-:Y:S01]  /*3c2f0*/  STL [R1+0x1dc4], R62 ;  /* 0x001dc43e01007387 */ /* 0x0001e20000100800 */
[----:B------:R-:W-:-:S03]  /*3c300*/  @!P3 IMAD.IADD R5, R5, 0x1, -R15 ;  /* 0x000000010505b824 */ /* 0x000fc600078e0a0f */
[----:B------:R1:W-:Y:S01]  /*3c310*/  STL [R1+0x1dc0], R59 ;  /* 0x001dc03b01007387 */ /* 0x0003e20000100800 */
[C---:B0-----:R-:W-:Y:S01]  /*3c320*/  IMAD.HI.U32 R62, R16.reuse, R60, RZ ;  /* 0x0000003c103e7227 */ /* 0x041fe200078e00ff */
[----:B------:R-:W-:Y:S02]  /*3c330*/  ISETP.GT.U32.AND P3, PT, R15, R5, PT ;  /* 0x000000050f00720c */ /* 0x000fe40003f64070 */
[----:B-1----:R-:W-:Y:S01]  /*3c340*/  IABS R59, R59 ;  /* 0x0000003b003b7213 */ /* 0x002fe20000000000 */
[----:B------:R-:W-:Y:S02]  /*3c350*/  IMAD.MOV R62, RZ, RZ, -R62 ;  /* 0x000000ffff3e7224 */ /* 0x000fe400078e0a3e */
[----:B------:R-:W-:-:S04]  /*3c360*/  IMAD.HI.U32 R61, R16, R58, RZ ;  /* 0x0000003a103d7227 */ /* 0x000fc800078e00ff */
[----:B------:R-:W-:Y:S01]  /*3c370*/  IMAD R60, R15, R62, R60 ;  /* 0x0000003e0f3c7224 */ /* 0x000fe200078e023c */
[----:B------:R-:W-:Y:S01]  /*3c380*/  ISETP.GE.AND P4, PT, R66, RZ, PT ;  /* 0x000000ff4200720c */ /* 0x000fe20003f86270 */
[----:B------:R-:W-:-:S04]  /*3c390*/  IMAD.HI.U32 R62, R16, R59, RZ ;  /* 0x0000003b103e7227 */ /* 0x000fc800078e00ff */
[----:B------:R-:W-:Y:S02]  /*3c3a0*/  IMAD.MOV R61, RZ, RZ, -R61 ;  /* 0x000000ffff3d7224 */ /* 0x000fe400078e0a3d */
[----:B------:R-:W-:Y:S02]  /*3c3b0*/  IMAD.MOV R62, RZ, RZ, -R62 ;  /* 0x000000ffff3e7224 */ /* 0x000fe400078e0a3e */
[C---:B------:R-:W-:Y:S02]  /*3c3c0*/  IMAD R58, R15.reuse, R61, R58 ;  /* 0x0000003d0f3a7224 */ /* 0x040fe400078e023a */
[C---:B------:R-:W-:Y:S02]  /*3c3d0*/  VIADD R61, R0.reuse, 0x1f9 ;  /* 0x000001f9003d7836 */ /* 0x040fe40000000000 */
[----:B------:R-:W-:Y:S02]  /*3c3e0*/  IMAD R59, R15, R62, R59 ;  /* 0x0000003e0f3b7224 */ /* 0x000fe400078e023b */
[----:B------:R-:W-:-:S02]  /*3c3f0*/  VIADD R62, R0, 0x1fa ;  /* 0x000001fa003e7836 */ /* 0x000fc40000000000 */
[----:B------:R-:W-:Y:S01]  /*3c400*/  @!P3 IMAD.IADD R5, R5, 0x1, -R15 ;  /* 0x000000010505b824 */ /* 0x000fe200078e0a0f */
[----:B------:R-:W-:Y:S04]  /*3c410*/  STL [R1+0x1dbc], R61 ;  /* 0x001dbc3d01007387 */ /* 0x000fe80000100800 */
[----:B------:R-:W-:Y:S04]  /*3c420*/  STL [R1+0x2600], R0 ;  /* 0x0026000001007387 */ /* 0x000fe80000100800 */
[----:B------:R0:W-:Y:S01]  /*3c430*/  STL [R1+0x1db4], R62 ;  /* 0x001db43e01007387 */ /* 0x0001e20000100800 */
[----:B------:R-:W-:-:S05]  /*3c440*/  @!P4 IMAD.MOV R5, RZ, RZ, -R5 ;  /* 0x000000ffff05c224 */ /* 0x000fca00078e0a05 */
[----:B------:R-:W-:Y:S02]  /*3c450*/  SEL R5, R14, R5, !P1 ;  /* 0x000000050e057207 */ /* 0x000fe40004800000 */
[----:B0-----:R-:W-:Y:S02]  /*3c460*/  IABS R62, R62 ;  /* 0x0000003e003e7213 */ /* 0x001fe40000000000 */
[----:B------:R-:W-:-:S03]  /*3c470*/  IABS R61, R61 ;  /* 0x0000003d003d7213 */ /* 0x000fc60000000000 */
[----:B------:R-:W-:-:S04]  /*3c480*/  IMAD.HI.U32 R66, R16, R62, RZ ;  /* 0x0000003e10427227 */ /* 0x000fc800078e00ff */
[----:B------:R-:W-:-:S04]  /*3c490*/  IMAD.HI.U32 R67, R16, R61, RZ ;  /* 0x0000003d10437227 */ /* 0x000fc800078e00ff */
[----:B------:R-:W-:Y:S02]  /*3c4a0*/  IMAD.MOV R66, RZ, RZ, -R66 ;  /* 0x000000ffff427224 */ /* 0x000fe400078e0a42 */
[----:B------:R-:W-:Y:S02]  /*3c4b0*/  IMAD R5, R5, UR6, RZ ;  /* 0x0000000605057c24 */ /* 0x000fe4000f8e02ff */
[----:B------:R-:W-:Y:S02]  /*3c4c0*/  IMAD.MOV R67, RZ, RZ, -R67 ;  /* 0x000000ffff437224 */ /* 0x000fe400078e0a43 */
[----:B------:R-:W-:Y:S01]  /*3c4d0*/  IMAD R62, R15, R66, R62 ;  /* 0x000000420f3e7224 */ /* 0x000fe200078e023e */
[----:B------:R-:W-:Y:S01]  /*3c4e0*/  IADD3 R66, P4, PT, R5, R13, RZ ;  /* 0x0000000d05427210 */ /* 0x000fe20007f9e0ff */
[----:B------:R-:W-:Y:S01]  /*3c4f0*/  IMAD R61, R15, R67, R61 ;  /* 0x000000430f3d7224 */ /* 0x000fe200078e023d */
[----:B------:R-:W-:Y:S02]  /*3c500*/  PRMT R2, RZ, 0x7610, R2 ;  /* 0x00007610ff027816 */ /* 0x000fe40000000002 */
[----:B------:R-:W-:-:S05]  /*3c510*/  LEA.HI.X.SX32 R67, R5, R12, 0x1, P4 ;  /* 0x0000000c05437211 */ /* 0x000fca00020f0eff */
[----:B------:R-:W2:Y:S01]  /*3c520*/  @P0 LDG.E.U8 R2, desc[UR20][R66.64] ;  /* 0x0000001442020981 */ /* 0x000ea2000c1e1100 */
[----:B------:R-:W-:Y:S02]  /*3c530*/  ISETP.GT.U32.AND P3, PT, R15, R6, PT ;  /* 0x000000060f00720c */ /* 0x000fe40003f64070 */
[----:B------:R-:W-:-:S11]  /*3c540*/  ISETP.GE.AND P4, PT, R64, RZ, PT ;  /* 0x000000ff4000720c */ /* 0x000fd60003f86270 */
[----:B------:R-:W-:-:S05]  /*3c550*/  @!P3 IMAD.IADD R6, R6, 0x1, -R15 ;  /* 0x000000010606b824 */ /* 0x000fca00078e0a0f */
[----:B------:R-:W-:-:S13]  /*3c560*/  ISETP.GT.U32.AND P3, PT, R15, R6, PT ;  /* 0x000000060f00720c */ /* 0x000fda0003f64070 */
[----:B------:R-:W-:-:S04]  /*3c570*/  @!P3 IMAD.IADD R6, R6, 0x1, -R15 ;  /* 0x000000010606b824 */ /* 0x000fc800078e0a0f */
[----:B------:R-:W-:-:S05]  /*3c580*/  @!P4 IMAD.MOV R6, RZ, RZ, -R6 ;  /* 0x000000ffff06c224 */ /* 0x000fca00078e0a06 */
[----:B------:R-:W-:-:S05]  /*3c590*/  SEL R6, R14, R6, !P1 ;  /* 0x000000060e067207 */ /* 0x000fca0004800000 */
[----:B------:R-:W-:Y:S01]  /*3c5a0*/  IMAD R6, R6, UR6, RZ ;  /* 0x0000000606067c24 */ /* 0x000fe2000f8e02ff */
[----:B------:R-:W-:-:S04]  /*3c5b0*/  ISETP.GE.AND P4, PT, R65, RZ, PT ;  /* 0x000000ff4100720c */ /* 0x000fc80003f86270 */
[C---:B------:R-:W-:Y:S01]  /*3c5c0*/  IADD3 R64, P5, PT, R6.reuse, R13, RZ ;  /* 0x0000000d06407210 */ /* 0x040fe20007fbe0ff */
[----:B------:R-:W-:Y:S03]  /*3c5d0*/  STL [R1+0x908], R66 ;  /* 0x0009084201007387 */ /* 0x000fe60000100800 */
[----:B------:R-:W-:Y:S02]  /*3c5e0*/  LEA.HI.X.SX32 R65, R6, R12, 0x1, P5 ;  /* 0x0000000c06417211 */ /* 0x000fe400028f0eff */
[----:B------:R-:W-:Y:S01]  /*3c5f0*/  PRMT R6, RZ, 0x7610, R6 ;  /* 0x00007610ff067816 */ /* 0x000fe20000000006 */
[----:B------:R0:W-:Y:S05]  /*3c600*/  STL [R1+0x904], R67 ;  /* 0x0009044301007387 */ /* 0x0001ea0000100800 */
[----:B------:R-:W3:Y:S04]  /*3c610*/  @P0 LDG.E.U8 R6, desc[UR20][R64.64] ;  /* 0x0000001440060981 */ /* 0x000ee8000c1e1100 */
[----:B0-----:R-:W4:Y:S04]  /*3c620*/  LDL.LU.64 R66, [R1+0x2640] ;  /* 0x0026400001427983 */ /* 0x001f280000300a00 */
[----:B--2---:R-:W-:Y:S04]  /*3c630*/  STL [R1+0x134], R2 ;  /* 0x0001340201007387 */ /* 0x004fe80000100800 */
[----:B------:R-:W-:Y:S04]  /*3c640*/  STL [R1+0x910], R64 ;  /* 0x0009104001007387 */ /* 0x000fe80000100800 */
[----:B------:R0:W-:Y:S04]  /*3c650*/  STL [R1+0x90c], R65 ;  /* 0x00090c4101007387 */ /* 0x0001e80000100800 */
[----:B0-----:R-:W2:Y:S01]  /*3c660*/  LDL.LU.64 R64, [R1+0x2638] ;  /* 0x0026380001407983 */ /* 0x001ea20000300a00 */
[----:B------:R-:W0:Y:S01]  /*3c670*/  S2R R2, SR_TID.X ;  /* 0x0000000000027919 */ /* 0x000e220000002100 */
[----:B------:R-:W-:Y:S01]  /*3c680*/  ISETP.GT.U32.AND P3, PT, R15, R7, PT ;  /* 0x000000070f00720c */ /* 0x000fe20003f64070 */
[----:B------:R-:W-:-:S04]  /*3c690*/  @!UP1 UIADD3 UR4, UPT, UPT, -UR4, 0x100000, URZ ;  /* 0x0010000004049890 */ /* 0x000fc8000fffe1ff */
[----:B------:R-:W-:Y:S02]  /*3c6a0*/  @!UP1 USHF.L.U32 UR5, UR4, 0xb, URZ ;  /* 0x0000000b04059899 */ /* 0x000fe400080006ff */
[----:B------:R-:W-:Y:S01]  /*3c6b0*/  @!UP1 USHF.L.U32 UR4, UR4, 0x1, URZ ;  /* 0x0000000104049899 */ /* 0x000fe200080006ff */
[----:B------:R-:W-:-:S05]  /*3c6c0*/  VOTEU.ALL UP1, P2 ;  /* 0x0000000000ff7886 */ /* 0x000fca0001020000 */
[----:B------:R-:W-:-:S06]  /*3c6d0*/  @!P3 IMAD.IADD R7, R7, 0x1, -R15 ;  /* 0x000000010707b824 */ /* 0x000fcc00078e0a0f */
[----:B------:R1:W2:Y:S01]  /*3c6e0*/  @!UP1 SYNCS.EXCH.64 URZ, [UR8+0x28008], UR4 ;  /* 0x0280080408ff95b2 */ /* 0x0002a20008000100 */
[----:B------:R-:W-:Y:S02]  /*3c6f0*/  ISETP.GT.U32.AND P3, PT, R15, R7, PT ;  /* 0x000000070f00720c */ /* 0x000fe40003f64070 */
[----:B------:R-:W-:Y:S02]  /*3c700*/  PRMT R3, RZ, 0x7610, R3 ;  /* 0x00007610ff037816 */ /* 0x000fe40000000003 */
[----:B------:R-:W-:Y:S02]  /*3c710*/  PRMT R0, RZ, 0x7610, R0 ;  /* 0x00007610ff007816 */ /* 0x000fe40000000000 */
[----:B------:R-:W-:Y:S02]  /*3c720*/  PRMT R5, RZ, 0x7610, R5 ;  /* 0x00007610ff057816 */ /* 0x000fe40000000005 */
[----:B------:R-:W-:Y:S01]  /*3c730*/  PRMT R4, RZ, 0x7610, R4 ;  /* 0x00007610ff047816 */ /* 0x000fe20000000004 */
[----:B-1----:R-:W1:Y:S01]  /*3c740*/  LDCU UR4, c[0x0][0x3b0] ;  /* 0x00007600ff0477ac */ /* 0x002e620008000800 */
[----:B------:R-:W1:Y:S01]  /*3c750*/  LDCU UR5, c[0x0][0x3b0] ;  /* 0x00007600ff0577ac */ /* 0x000e620008000800 */
[----:B0-----:R-:W-:-:S05]  /*3c760*/  LOP3.LUT R2, R2, 0x7f, RZ, 0xc0, !PT ;  /* 0x0000007f02027812 */ /* 0x001fca00078ec0ff */
[----:B------:R-:W-:Y:S01]  /*3c770*/  STS.U8 [R2+UR8+0x20400], R63 ;  /* 0x0204003f02007988 */ /* 0x000fe20008000008 */
[----:B------:R-:W-:-:S04]  /*3c780*/  @!P3 IMAD.IADD R7, R7, 0x1, -R15 ;  /* 0x000000010707b824 */ /* 0x000fc800078e0a0f */
[----:B------:R-:W-:Y:S01]  /*3c790*/  @!P4 IMAD.MOV R7, RZ, RZ, -R7 ;  /* 0x000000ffff07c224 */ /* 0x000fe200078e0a07 */
[----:B----4-:R-:W-:Y:S04]  /*3c7a0*/  STS.U8 [R2+UR8+0x20000], R66 ;  /* 0x0200004202007988 */ /* 0x010fe80008000008 */
[----:B------:R-:W-:-:S05]  /*3c7b0*/  SEL R7, R14, R7, !P1 ;  /* 0x000000070e077207 */ /* 0x000fca0004800000 */
[----:B------:R-:W-:Y:S01]  /*3c7c0*/  IMAD R7, R7, UR6, RZ ;  /* 0x0000000607077c24 */ /* 0x000fe2000f8e02ff */
[----:B--2---:R-:W-:Y:S04]  /*3c7d0*/  STS.U8 [R2+UR8+0x20800], R65 ;  /* 0x0208004102007988 */ /* 0x004fe80008000008 */
[----:B------:R0:W-:Y:S04]  /*3c7e0*/  STS.U8 [R2+UR8+0x20c00], R64 ;  /* 0x020c004002007988 */ /* 0x0001e80008000008 */
[----:B0-----:R-:W2:Y:S04]  /*3c7f0*/  LDL R2, [R1+0x1ec4] ;  /* 0x001ec40001027983 */ /* 0x001ea80000100800 */
[----:B---3--:R0:W-:Y:S02]  /*3c800*/  STL [R1+0x120], R6 ;  /* 0x0001200601007387 */ /* 0x0081e40000100800 */
[----:B0-----:R-:W-:-:S04]  /*3c810*/  IADD3 R6, P5, PT, R7, R13, RZ ;  /* 0x0000000d07067210 */ /* 0x001fc80007fbe0ff */
[----:B------:R-:W-:-:S05]  /*3c820*/  LEA.HI.X.SX32 R7, R7, R12, 0x1, P5 ;  /* 0x0000000c07077211 */ /* 0x000fca00028f0eff */
[----:B------:R0:W3:Y:S01]  /*3c830*/  @P0 LDG.E.U8 R3, desc[UR20][R6.64] ;  /* 0x0000001406030981 */ /* 0x0000e2000c1e1100 */
[----:B------:R-:W-:-:S13]  /*3c840*/  ISETP.GT.U32.AND P3, PT, R15, R8, PT ;  /* 0x000000080f00720c */ /* 0x000fda0003f64070 */
[----:B------:R-:W-:-:S05]  /*3c850*/  @!P3 IMAD.IADD R8, R8, 0x1, -R15 ;  /* 0x000000010808b824 */ /* 0x000fca00078e0a0f */
[----:B------:R-:W-:-:S13]  /*3c860*/  ISETP.GT.U32.AND P3, PT, R15, R8, PT ;  /* 0x000000080f00720c */ /* 0x000fda0003f64070 */
[----:B------:R-:W-:Y:S01]  /*3c870*/  @!P3 IMAD.IADD R8, R8, 0x1, -R15 ;  /* 0x000000010808b824 */ /* 0x000fe200078e0a0f */
[----:B------:R-:W-:-:S13]  /*3c880*/  ISETP.GT.U32.AND P3, PT, R15, R9, PT ;  /* 0x000000090f00720c */ /* 0x000fda0003f64070 */
[----:B------:R-:W-:-:S05]  /*3c890*/  @!P3 IMAD.IADD R9, R9, 0x1, -R15 ;  /* 0x000000010909b824 */ /* 0x000fca00078e0a0f */
[----:B------:R-:W-:Y:S01]  /*3c8a0*/  ISETP.GT.U32.AND P3, PT, R15, R9, PT ;  /* 0x000000090f00720c */ /* 0x000fe20003f64070 */
[----:B------:R-:W-:Y:S04]  /*3c8b0*/  STL [R1+0x918], R6 ;  /* 0x0009180601007387 */ /* 0x000fe80000100800 */
[----:B------:R0:W-:Y:S08]  /*3c8c0*/  STL [R1+0x914], R7 ;  /* 0x0009140701007387 */ /* 0x0001f00000100800 */
[----:B------:R-:W-:Y:S01]  /*3c8d0*/  @!P3 IMAD.IADD R9, R9, 0x1, -R15 ;  /* 0x000000010909b824 */ /* 0x000fe200078e0a0f */
[----:B--2---:R-:W-:-:S13]  /*3c8e0*/  ISETP.GE.AND P4, PT, R2, RZ, PT ;  /* 0x000000ff0200720c */ /* 0x004fda0003f86270 */
[----:B------:R-:W-:Y:S01]  /*3c8f0*/  @!P4 IMAD.MOV R8, RZ, RZ, -R8 ;  /* 0x000000ffff08c224 */ /* 0x000fe200078e0a08 */
[----:B------:R-:W-:-:S04]  /*3c900*/  ISETP.GE.AND P4, PT, R72, RZ, PT ;  /* 0x000000ff4800720c */ /* 0x000fc80003f86270 */
[----:B------:R-:W-:Y:S01]  /*3c910*/  SEL R8, R14, R8, !P1 ;  /* 0x000000080e087207 */ /* 0x000fe20004800000 */
[----:B------:R-:W2:Y:S04]  /*3c920*/  S2R R2, SR_TID.X ;  /* 0x0000000000027919 */ /* 0x000ea80000002100 */
[----:B------:R-:W-:-:S05]  /*3c930*/  IMAD R8, R8, UR6, RZ ;  /* 0x0000000608087c24 */ /* 0x000fca000f8e02ff */
[C---:B0-----:R-:W-:Y:S01]  /*3c940*/  IADD3 R7, P5, PT, R8.reuse, R13, RZ ;  /* 0x0000000d08077210 */ /* 0x041fe20007fbe0ff */
[----:B---3--:R-:W-:Y:S04]  /*3c950*/  STL [R1+0x25fc], R3 ;  /* 0x0025fc0301007387 */ /* 0x008fe80000100800 */
[----:B------:R-:W3:Y:S01]  /*3c960*/  LDL.LU R72, [R1+0x2630] ;  /* 0x0026300001487983 */ /* 0x000ee20000300800 */
[----:B------:R-:W-:-:S03]  /*3c970*/  LEA.HI.X.SX32 R6, R8, R12, 0x1, P5 ;  /* 0x0000000c08067211 */ /* 0x000fc600028f0eff */
[----:B------:R0:W-:Y:S01]  /*3c980*/  STL [R1+0x920], R7 ;  /* 0x0009200701007387 */ /* 0x0001e20000100800 */
[----:B------:R-:W-:-:S03]  /*3c990*/  @!P4 IMAD.MOV R9, RZ, RZ, -R9 ;  /* 0x000000ffff09c224 */ /* 0x000fc600078e0a09 */
[----:B------:R4:W-:Y:S02]  /*3c9a0*/  STL [R1+0x91c], R6 ;  /* 0x00091c0601007387 */ /* 0x0009e40000100800 */
[----:B------:R-:W-:Y:S02]  /*3c9b0*/  SEL R9, R14, R9, !P1 ;  /* 0x000000090e097207 */ /* 0x000fe40004800000 */
[----:B0-----:R-:W-:-:S04]  /*3c9c0*/  @P0 LOP3.LUT R7, R7, R6, RZ, 0x3c, !PT ;  /* 0x0000000607070212 */ /* 0x001fc800078e3cff */
[----:B----4-:R-:W-:Y:S01]  /*3c9d0*/  @P0 LOP3.LUT R6, R7, R6, RZ, 0x3c, !PT ;  /* 0x0000000607060212 */ /* 0x010fe200078e3cff */
[----:B------:R-:W-:-:S03]  /*3c9e0*/  IMAD R9, R9, UR6, RZ ;  /* 0x0000000609097c24 */ /* 0x000fc6000f8e02ff */
[----:B------:R-:W-:-:S05]  /*3c9f0*/  @P0 LOP3.LUT R7, R7, R6, RZ, 0x3c, !PT ;  /* 0x0000000607070212 */ /* 0x000fca00078e3cff */
[----:B------:R0:W4:Y:S01]  /*3ca00*/  @P0 LDG.E.U8 R0, desc[UR20][R6.64] ;  /* 0x0000001406000981 */ /* 0x000122000c1e1100 */
[----:B------:R-:W-:-:S03]  /*3ca10*/  ISETP.GE.AND P4, PT, R73, RZ, PT ;  /* 0x000000ff4900720c */ /* 0x000fc60003f86270 */
[----:B------:R-:W3:Y:S01]  /*3ca20*/  LDL.LU R73, [R1+0x262c] ;  /* 0x00262c0001497983 */ /* 0x000ee20000300800 */
[----:B0-----:R-:W-:-:S04]  /*3ca30*/  IADD3 R7, P5, PT, R9, R13, RZ ;  /* 0x0000000d09077210 */ /* 0x001fc80007fbe0ff */
[----:B------:R-:W-:Y:S01]  /*3ca40*/  LEA.HI.X.SX32 R6, R9, R12, 0x1, P5 ;  /* 0x0000000c09067211 */ /* 0x000fe200028f0eff */
[----:B------:R0:W-:Y:S01]  /*3ca50*/  STL [R1+0x928], R7 ;  /* 0x0009280701007387 */ /* 0x0001e20000100800 */
[----:B--2---:R-:W-:-:S03]  /*3ca60*/  LOP3.LUT R2, R2, 0x7f, RZ, 0xc0, !PT ;  /* 0x0000007f02027812 */ /* 0x004fc600078ec0ff */
[----:B------:R2:W-:Y:S01]  /*3ca70*/  STL [R1+0x924], R6 ;  /* 0x0009240601007387 */ /* 0x0005e20000100800 */
[----:B0-----:R-:W-:-:S03]  /*3ca80*/  @P0 LOP3.LUT R7, R7, R6, RZ, 0x3c, !PT ;  /* 0x0000000607070212 */ /* 0x001fc600078e3cff */
[----:B------:R-:W-:Y:S04]  /*3ca90*/  STS.U8 [R2+UR8+0x21000], R68 ;  /* 0x0210004402007988 */ /* 0x000fe80008000008 */
[----:B------:R-:W-:Y:S01]  /*3caa0*/  STS.U8 [R2+UR8+0x21400], R67 ;  /* 0x0214004302007988 */ /* 0x000fe20008000008 */
[----:B--2---:R-:W-:-:S03]  /*3cab0*/  @P0 LOP3.LUT R6, R7, R6, RZ, 0x3c, !PT ;  /* 0x0000000607060212 */ /* 0x004fc600078e3cff */
[----:B------:R-:W-:Y:S04]  /*3cac0*/  STS.U8 [R2+UR8+0x21800], R70 ;  /* 0x0218004602007988 */ /* 0x000fe80008000008 */
[----:B------:R0:W-:Y:S01]  /*3cad0*/  STS.U8 [R2+UR8+0x21c00], R69 ;  /* 0x021c004502007988 */ /* 0x0001e20008000008 */
[----:B------:R-:W-:Y:S02]  /*3cae0*/  @P0 LOP3.LUT R7, R7, R6, RZ, 0x3c, !PT ;  /* 0x0000000607070212 */ /* 0x000fe400078e3cff */
[----:B0-----:R-:W-:-:S06]  /*3caf0*/  PRMT R2, RZ, 0x7610, R2 ;  /* 0x00007610ff027816 */ /* 0x001fcc0000000002 */
[----:B------:R0:W2:Y:S01]  /*3cb00*/  @P0 LDG.E.U8 R2, desc[UR20][R6.64] ;  /* 0x0000001406020981 */ /* 0x0000a2000c1e1100 */
[----:B------:R-:W-:-:S13]  /*3cb10*/  ISETP.GT.U32.AND P3, PT, R15, R10, PT ;  /* 0x0000000a0f00720c */ /* 0x000fda0003f64070 */
[----:B------:R-:W-:-:S05]  /*3cb20*/  @!P3 IMAD.IADD R10, R10, 0x1, -R15 ;  /* 0x000000010a0ab824 */ /* 0x000fca00078e0a0f */
[----:B------:R-:W-:-:S13]  /*3cb30*/  ISETP.GT.U32.AND P3, PT, R15, R10, PT ;  /* 0x0000000a0f00720c */ /* 0x000fda0003f64070 */
[----:B------:R-:W-:-:S04]  /*3cb40*/  @!P3 IMAD.IADD R10, R10, 0x1, -R15 ;  /* 0x000000010a0ab824 */ /* 0x000fc800078e0a0f */
[----:B------:R-:W-:-:S05]  /*3cb50*/  @!P4 IMAD.MOV R10, RZ, RZ, -R10 ;  /* 0x000000ffff0ac224 */ /* 0x000fca00078e0a0a */
[----:B------:R-:W-:-:S05]  /*3cb60*/  SEL R10, R14, R10, !P1 ;  /* 0x0000000a0e0a7207 */ /* 0x000fca0004800000 */
[----:B------:R-:W-:-:S05]  /*3cb70*/  IMAD R10, R10, UR6, RZ ;  /* 0x000000060a0a7c24 */ /* 0x000fca000f8e02ff */
[----:B0-----:R-:W-:Y:S02]  /*3cb80*/  IADD3 R7, P5, PT, R10, R13, RZ ;  /* 0x0000000d0a077210 */ /* 0x001fe40007fbe0ff */
[----:B------:R-:W-:Y:S02]  /*3cb90*/  ISETP.GE.AND P4, PT, R74, RZ, PT ;  /* 0x000000ff4a00720c */ /* 0x000fe40003f86270 */
[----:B------:R-:W-:Y:S02]  /*3cba0*/  LEA.HI.X.SX32 R6, R10, R12, 0x1, P5 ;  /* 0x0000000c0a067211 */ /* 0x000fe400028f0eff */
[----:B------:R-:W-:Y:S01]  /*3cbb0*/  PRMT R9, RZ, 0x7610, R9 ;  /* 0x00007610ff097816 */ /* 0x000fe20000000009 */
[----:B--2---:R-:W-:Y:S04]  /*3cbc0*/  STL [R1+0xfc], R2 ;  /* 0x0000fc0201007387 */ /* 0x004fe80000100800 */
[----:B------:R-:W2:Y:S04]  /*3cbd0*/  LDL.LU R74, [R1+0x2628] ;  /* 0x00262800014a7983 */ /* 0x000ea80000300800 */
[----:B------:R0:W-:Y:S04]  /*3cbe0*/  STL [R1+0x930], R7 ;  /* 0x0009300701007387 */ /* 0x0001e80000100800 */
[----:B------:R1:W-:Y:S01]  /*3cbf0*/  STL [R1+0x92c], R6 ;  /* 0x00092c0601007387 */ /* 0x0003e20000100800 */
[----:B0-----:R-:W-:-:S04]  /*3cc00*/  @P0 LOP3.LUT R7, R7, R6, RZ, 0x3c, !PT ;  /* 0x0000000607070212 */ /* 0x001fc800078e3cff */
[----:B-1----:R-:W-:-:S04]  /*3cc10*/  @P0 LOP3.LUT R6, R7, R6, RZ, 0x3c, !PT ;  /* 0x0000000607060212 */ /* 0x002fc800078e3cff */
[----:B------:R-:W-:-:S05]  /*3cc20*/  @P0 LOP3.LUT R7, R7, R6, RZ, 0x3c, !PT ;  /* 0x0000000607070212 */ /* 0x000fca00078e3cff */
[----:B------:R-:W2:Y:S01]  /*3cc30*/  @P0 LDG.E.U8 R9, desc[UR20][R6.64] ;  /* 0x0000001406090981 */ /* 0x000ea2000c1e1100 */
[----:B------:R-:W-:-:S13]  /*3cc40*/  ISETP.GT.U32.AND P3, PT, R15, R11, PT ;  /* 0x0000000b0f00720c */ /* 0x000fda0003f64070 */
[----:B------:R-:W-:-:S05]  /*3cc50*/  @!P3 IMAD.IADD R11, R11, 0x1, -R15 ;  /* 0x000000010b0bb824 */ /* 0x000fca00078e0a0f */
[----:B------:R-:W-:-:S13]  /*3cc60*/  ISETP.GT.U32.AND P3, PT, R15, R11, PT ;  /* 0x0000000b0f00720c */ /* 0x000fda0003f64070 */
[----:B------:R-:W-:-:S04]  /*3cc70*/  @!P3 IMAD.IADD R11, R11, 0x1, -R15 ;  /* 0x000000010b0bb824 */ /* 0x000fc800078e0a0f */
[----:B------:R-:W-:-:S05]  /*3cc80*/  @!P4 IMAD.MOV R11, RZ, RZ, -R11 ;  /* 0x000000ffff0bc224 */ /* 0x000fca00078e0a0b */
[----:B------:R-:W-:-:S05]  /*3cc90*/  SEL R11, R14, R11, !P1 ;  /* 0x0000000b0e0b7207 */ /* 0x000fca0004800000 */
[----:B------:R-:W-:Y:S01]  /*3cca0*/  IMAD R11, R11, UR6, RZ ;  /* 0x000000060b0b7c24 */ /* 0x000fe2000f8e02ff */
[----:B------:R-:W-:Y:S02]  /*3ccb0*/  ISETP.GE.AND P4, PT, R76, RZ, PT ;  /* 0x000000ff4c00720c */ /* 0x000fe40003f86270 */
[----:B------:R-:W-:Y:S01]  /*3ccc0*/  PRMT R8, RZ, 0x7610, R8 ;  /* 0x00007610ff087816 */ /* 0x000fe20000000008 */
[----:B--2---:R0:W-:Y:S04]  /*3ccd0*/  STL [R1+0xf8], R9 ;  /* 0x0000f80901007387 */ /* 0x0041e80000100800 */
[----:B------:R-:W2:Y:S01]  /*3cce0*/  LDL.LU R76, [R1+0x2624] ;  /* 0x00262400014c7983 */ /* 0x000ea20000300800 */
[----:B0-----:R-:W-:-:S04]  /*3ccf0*/  IADD3 R9, P5, PT, R11, R13, RZ ;  /* 0x0000000d0b097210 */ /* 0x001fc80007fbe0ff */
[----:B------:R-:W-:Y:S01]  /*3cd00*/  LEA.HI.X.SX32 R6, R11, R12, 0x1, P5 ;  /* 0x0000000c0b067211 */ /* 0x000fe200028f0eff */
[----:B------:R-:W-:Y:S04]  /*3cd10*/  STL [R1+0x938], R9 ;  /* 0x0009380901007387 */ /* 0x000fe80000100800 */
[----:B------:R0:W-:Y:S01]  /*3cd20*/  STL [R1+0x934], R6 ;  /* 0x0009340601007387 */ /* 0x0001e20000100800 */
[----:B------:R-:W-:Y:S02]  /*3cd30*/  @P0 IMAD.MOV.U32 R7, RZ, RZ, R6 ;  /* 0x000000ffff070224 */ /* 0x000fe400078e0006 */
[----:B0-----:R-:W-:-:S05]  /*3cd40*/  @P0 IMAD.MOV.U32 R6, RZ, RZ, R9 ;  /* 0x000000ffff060224 */ /* 0x001fca00078e0009 */
        /* <DEDUP_REMOVED lines=8> */
[----:B------:R-:W-:Y:S01]  /*3cdd0*/  ISETP.GE.AND P4, PT, R77, RZ, PT ;  /* 0x000000ff4d00720c */ /* 0x000fe20003f86270 */
        /* <DEDUP_REMOVED lines=13> */
[----:B------:R-:W-:Y:S01]  /*3ceb0*/  @!P4 IMAD.MOV R18, RZ, RZ, -R18 ;  /* 0x000000ffff12c224 */ /* 0x000fe200078e0a12 */
[----:B------:R-:W-:Y:S02]  /*3cec0*/  ISETP.GE.AND P4, PT, R81, RZ, PT ;  /* 0x000000ff5100720c */ /* 0x000fe40003f86270 */
[----:B------:R-:W-:-:S13]  /*3ced0*/  ISETP.GT.U32.AND P3, PT, R15, R19, PT ;  /* 0x000000130f00720c */ /* 0x000fda0003f64070 */
[----:B------:R-:W-:-:S05]  /*3cee0*/  @!P3 IMAD.IADD R19, R19, 0x1, -R15 ;  /* 0x000000011313b824 */ /* 0x000fca00078e0a0f */
[----:B------:R-:W-:-:S13]  /*3cef0*/  ISETP.GT.U32.AND P3, PT, R15, R19, PT ;  /* 0x000000130f00720c */ /* 0x000fda0003f64070 */
[----:B------:R-:W-:Y:S01]  /*3cf00*/  @!P3 IMAD.IADD R19, R19, 0x1, -R15 ;  /* 0x000000011313b824 */ /* 0x000fe200078e0a0f */
[----:B------:R-:W-:-:S13]  /*3cf10*/  ISETP.GT.U32.AND P3, PT, R15, R20, PT ;  /* 0x000000140f00720c */ /* 0x000fda0003f64070 */
[----:B------:R-:W-:-:S05]  /*3cf20*/  @!P3 IMAD.IADD R20, R20, 0x1, -R15 ;  /* 0x000000011414b824 */ /* 0x000fca00078e0a0f */
[C---:B------:R-:W-:Y:S01]  /*3cf30*/  ISETP.GT.U32.AND P3, PT, R15.reuse, R20, PT ;  /* 0x000000140f00720c */ /* 0x040fe20003f64070 */
[----:B--2---:R-:W-:Y:S04]  /*3cf40*/  STL [R1+0xe4], R5 ;  /* 0x0000e40501007387 */ /* 0x004fe80000100800 */
[----:B------:R-:W2:Y:S08]  /*3cf50*/  LDL.LU R81, [R1+0x261c] ;  /* 0x00261c0001517983 */ /* 0x000eb00000300800 */
[----:B------:R-:W-:Y:S01]  /*3cf60*/  @!P3 IMAD.IADD R20, R20, 0x1, -R15 ;  /* 0x000000011414b824 */ /* 0x000fe200078e0a0f */
[----:B------:R-:W-:-:S13]  /*3cf70*/  ISETP.GT.U32.AND P3, PT, R15, R21, PT ;  /* 0x000000150f00720c */ /* 0x000fda0003f64070 */
[----:B------:R-:W-:-:S05]  /*3cf80*/  @!P3 IMAD.IADD R21, R21, 0x1, -R15 ;  /* 0x000000011515b824 */ /* 0x000fca00078e0a0f */
[----:B------:R-:W-:Y:S01]  /*3cf90*/  ISETP.GT.U32.AND P3, PT, R15, R21, PT ;  /* 0x000000150f00720c */ /* 0x000fe20003f64070 */
[----:B------:R-:W-:-:S12]  /*3cfa0*/  @!P4 IMAD.MOV R19, RZ, RZ, -R19 ;  /* 0x000000ffff13c224 */ /* 0x000fd800078e0a13 */
[----:B------:R-:W-:Y:S01]  /*3cfb0*/  @!P3 IMAD.IADD R21, R21, 0x1, -R15 ;  /* 0x000000011515b824 */ /* 0x000fe200078e0a0f */
[----:B------:R-:W-:Y:S02]  /*3cfc0*/  ISETP.GT.U32.AND P3, PT, R15, R22, PT ;  /* 0x000000160f00720c */ /* 0x000fe40003f64070 */
[----:B------:R-:W-:Y:S02]  /*3cfd0*/  SEL R18, R14, R18, !P1 ;  /* 0x000000120e127207 */ /* 0x000fe40004800000 */
[----:B------:R-:W-:Y:S01]  /*3cfe0*/  ISETP.GE.AND P4, PT, R83, RZ, PT ;  /* 0x000000ff5300720c */ /* 0x000fe20003f86270 */
[----:B------:R-:W0:Y:S02]  /*3cff0*/  S2R R2, SR_TID.X ;  /* 0x0000000000027919 */ /* 0x000e240000002100 */
[----:B------:R-:W-:-:S06]  /*3d000*/  IMAD R18, R18, UR6, RZ ;  /* 0x0000000612127c24 */ /* 0x000fcc000f8e02ff */
[----:B------:R-:W-:Y:S01]  /*3d010*/  @!P3 IMAD.IADD R22, R22, 0x1, -R15 ;  /* 0x000000011616b824 */ /* 0x000fe200078e0a0f */
[----:B------:R-:W-:-:S04]  /*3d020*/  IADD3 R8, P5, PT, R18, R13, RZ ;  /* 0x0000000d12087210 */ /* 0x000fc80007fbe0ff */
[----:B------:R-:W-:Y:S02]  /*3d030*/  ISETP.GT.U32.AND P3, PT, R15, R22, PT ;  /* 0x000000160f00720c */ /* 0x000fe40003f64070 */
[----:B------:R-:W-:Y:S01]  /*3d040*/  SEL R19, R14, R19, !P1 ;  /* 0x000000130e137207 */ /* 0x000fe20004800000 */
[----:B------:R-:W-:Y:S01]  /*3d050*/  @!P4 IMAD.MOV R20, RZ, RZ, -R20 ;  /* 0x000000ffff14c224 */ /* 0x000fe200078e0a14 */
[----:B------:R-:W-:Y:S02]  /*3d060*/  LEA.HI.X.SX32 R6, R18, R12, 0x1, P5 ;  /* 0x0000000c12067211 */ /* 0x000fe400028f0eff */
[----:B------:R-:W-:Y:S01]  /*3d070*/  ISETP.GE.AND P4, PT, R88, RZ, PT ;  /* 0x000000ff5800720c */ /* 0x000fe20003f86270 */
[----:B------:R-:W-:Y:S01]  /*3d080*/  STL [R1+0x948], R8 ;  /* 0x0009480801007387 */ /* 0x000fe20000100800 */
[----:B------:R-:W-:Y:S01]  /*3d090*/  IMAD R19, R19, UR6, RZ ;  /* 0x0000000613137c24 */ /* 0x000fe2000f8e02ff */
[----:B------:R-:W-:Y:S02]  /*3d0a0*/  PRMT R3, RZ, 0x7610, R3 ;  /* 0x00007610ff037816 */ /* 0x000fe40000000003 */
[----:B------:R1:W-:Y:S01]  /*3d0b0*/  STL [R1+0x944], R6 ;  /* 0x0009440601007387 */ /* 0x0003e20000100800 */
[----:B------:R-:W-:-:S02]  /*3d0c0*/  @P0 IMAD.MOV.U32 R7, RZ, RZ, R6 ;  /* 0x000000ffff070224 */ /* 0x000fc400078e0006 */
[----:B------:R-:W-:Y:S01]  /*3d0d0*/  @!P3 IMAD.IADD R22, R22, 0x1, -R15 ;  /* 0x000000011616b824 */ /* 0x000fe200078e0a0f */
[----:B------:R-:W-:Y:S02]  /*3d0e0*/  ISETP.GT.U32.AND P3, PT, R15, R23, PT ;  /* 0x000000170f00720c */ /* 0x000fe40003f64070 */
[----:B------:R-:W-:Y:S01]  /*3d0f0*/  SEL R20, R14, R20, !P1 ;  /* 0x000000140e147207 */ /* 0x000fe20004800000 */
[----:B------:R-:W4:Y:S01]  /*3d100*/  LDL.LU R83, [R1+0x2618] ;  /* 0x0026180001537983 */ /* 0x000f220000300800 */
[----:B-1----:R-:W-:Y:S01]  /*3d110*/  @P0 IMAD.MOV.U32 R6, RZ, RZ, R8 ;  /* 0x000000ffff060224 */ /* 0x002fe200078e0008 */
[----:B------:R-:W-:Y:S01]  /*3d120*/  IADD3 R8, P5, PT, R19, R13, RZ ;  /* 0x0000000d13087210 */ /* 0x000fe20007fbe0ff */
[----:B------:R-:W-:-:S03]  /*3d130*/  @!P4 IMAD.MOV R21, RZ, RZ, -R21 ;  /* 0x000000ffff15c224 */ /* 0x000fc600078e0a15 */
[----:B------:R1:W4:Y:S01]  /*3d140*/  @P0 LDG.E.U8 R3, desc[UR20][R6.64] ;  /* 0x0000001406030981 */ /* 0x000322000c1e1100 */
[----:B------:R-:W-:Y:S01]  /*3d150*/  ISETP.GE.AND P4, PT, R87, RZ, PT ;  /* 0x000000ff5700720c */ /* 0x000fe20003f86270 */
[----:B------:R-:W-:Y:S02]  /*3d160*/  IMAD R20, R20, UR6, RZ ;  /* 0x0000000614147c24 */ /* 0x000fe4000f8e02ff */
[----:B------:R-:W-:Y:S01]  /*3d170*/  STL [R1+0x950], R8 ;  /* 0x0009500801007387 */ /* 0x000fe20000100800 */
[----:B-1----:R-:W-:Y:S02]  /*3d180*/  LEA.HI.X.SX32 R6, R19, R12, 0x1, P5 ;  /* 0x0000000c13067211 */ /* 0x002fe400028f0eff */
[----:B0-----:R-:W-:Y:S01]  /*3d190*/  LOP3.LUT R2, R2, 0x7f, RZ, 0xc0, !PT ;  /* 0x0000007f02027812 */ /* 0x001fe200078ec0ff */
[----:B------:R-:W-:Y:S02]  /*3d1a0*/  @!P3 IMAD.IADD R23, R23, 0x1, -R15 ;  /* 0x000000011717b824 */ /* 0x000fe400078e0a0f */
[----:B------:R0:W-:Y:S01]  /*3d1b0*/  STL [R1+0x94c], R6 ;  /* 0x00094c0601007387 */ /* 0x0001e20000100800 */
[----:B------:R-:W-:Y:S01]  /*3d1c0*/  @P0 IMAD.MOV.U32 R7, RZ, RZ, R6 ;  /* 0x000000ffff070224 */ /* 0x000fe200078e0006 */
[----:B------:R-:W-:-:S02]  /*3d1d0*/  SEL R21, R14, R21, !P1 ;  /* 0x000000150e157207 */ /* 0x000fc40004800000 */
[----:B------:R-:W-:Y:S02]  /*3d1e0*/  LOP3.LUT R5, R2, 0x10, RZ, 0x3c, !PT ;  /* 0x0000001002057812 */ /* 0x000fe400078e3cff */
[----:B------:R-:W-:Y:S01]  /*3d1f0*/  ISETP.GT.U32.AND P3, PT, R15, R23, PT ;  /* 0x000000170f00720c */ /* 0x000fe20003f64070 */
[----:B---3--:R-:W-:Y:S04]  /*3d200*/  STS.U8 [R2+UR8+0x22000], R73 ;  /* 0x0220004902007988 */ /* 0x008fe80008000008 */
[----:B------:R-:W-:Y:S04]  /*3d210*/  STS.U8 [R2+UR8+0x22400], R72 ;  /* 0x0224004802007988 */ /* 0x000fe80008000008 */
[----:B------:R-:W-:Y:S04]  /*3d220*/  STS.U8 [R2+UR8+0x22800], R74 ;  /* 0x0228004a02007988 */ /* 0x000fe80008000008 */
[----:B------:R-:W-:Y:S04]  /*3d230*/  STS.U8 [R2+UR8+0x22c00], R71 ;  /* 0x022c004702007988 */ /* 0x000fe80008000008 */
[----:B------:R-:W-:Y:S01]  /*3d240*/  STS.U8 [R2+UR8+0x23000], R76 ;  /* 0x0230004c02007988 */ /* 0x000fe20008000008 */
[----:B0-----:R-:W-:Y:S01]  /*3d250*/  @P0 IMAD.MOV.U32 R6, RZ, RZ, R8 ;  /* 0x000000ffff060224 */ /* 0x001fe200078e0008 */
[----:B------:R-:W-:-:S02]  /*3d260*/  IADD3 R8, P5, PT, R20, R13, RZ ;  /* 0x0000000d14087210 */ /* 0x000fc40007fbe0ff */
[----:B------:R-:W-:Y:S04]  /*3d270*/  STS.U8 [R2+UR8+0x23400], R75 ;  /* 0x0234004b02007988 */ /* 0x000fe80008000008 */
[----:B------:R0:W3:Y:S04]  /*3d280*/  @P0 LDG.E.U8 R4, desc[UR20][R6.64] ;  /* 0x0000001406040981 */ /* 0x0000e8000c1e1100 */
[----:B------:R-:W-:Y:S04]  /*3d290*/  STS.U8 [R2+UR8+0x23800], R78 ;  /* 0x0238004e02007988 */ /* 0x000fe80008000008 */
[----:B------:R-:W-:Y:S04]  /*3d2a0*/  STS.U8 [R2+UR8+0x23c00], R77 ;  /* 0x023c004d02007988 */ /* 0x000fe80008000008 */
[----:B------:R-:W3:Y:S01]  /*3d2b0*/  LDL.LU R88, [R1+0x2614] ;  /* 0x0026140001587983 */ /* 0x000ee20000300800 */
[----:B------:R-:W-:-:S02]  /*3d2c0*/  IMAD R21, R21, UR6, RZ ;  /* 0x0000000615157c24 */ /* 0x000fc4000f8e02ff */
[----:B------:R-:W-:Y:S01]  /*3d2d0*/  @!P4 IMAD.MOV R22, RZ, RZ, -R22 ;  /* 0x000000ffff16c224 */ /* 0x000fe200078e0a16 */
[----:B------:R-:W-:Y:S01]  /*3d2e0*/  STL [R1+0x958], R8 ;  /* 0x0009580801007387 */ /* 0x000fe20000100800 */
[----:B0-----:R-:W-:Y:S02]  /*3d2f0*/  LEA.HI.X.SX32 R6, R20, R12, 0x1, P5 ;  /* 0x0000000c14067211 */ /* 0x001fe400028f0eff */
[----:B------:R-:W-:-:S03]  /*3d300*/  ISETP.GE.AND P4, PT, R89, RZ, PT ;  /* 0x000000ff5900720c */ /* 0x000fc60003f86270 */
[----:B------:R0:W-:Y:S01]  /*3d310*/  STL [R1+0x954], R6 ;  /* 0x0009540601007387 */ /* 0x0001e20000100800 */
[----:B------:R-:W-:Y:S01]  /*3d320*/  @P0 IMAD.MOV.U32 R7, RZ, RZ, R6 ;  /* 0x000000ffff070224 */ /* 0x000fe200078e0006 */
[----:B------:R-:W-:Y:S01]  /*3d330*/  SEL R22, R14, R22, !P1 ;  /* 0x000000160e167207 */ /* 0x000fe20004800000 */
[----:B------:R-:W-:Y:S01]  /*3d340*/  @!P3 IMAD.IADD R23, R23, 0x1, -R15 ;  /* 0x000000011717b824 */ /* 0x000fe200078e0a0f */
[----:B------:R-:W3:Y:S01]  /*3d350*/  LDL.LU R87, [R1+0x2610] ;  /* 0x0026100001577983 */ /* 0x000ee20000300800 */
[----:B0-----:R-:W-:Y:S01]  /*3d360*/  @P0 IMAD.MOV.U32 R6, RZ, RZ, R8 ;  /* 0x000000ffff060224 */ /* 0x001fe200078e0008 */
[----:B------:R-:W-:Y:S01]  /*3d370*/  IADD3 R8, P5, PT, R21, R13, RZ ;  /* 0x0000000d15087210 */ /* 0x000fe20007fbe0ff */
[----:B------:R-:W-:Y:S01]  /*3d380*/  IMAD R22, R22, UR6, RZ ;  /* 0x0000000616167c24 */ /* 0x000fe2000f8e02ff */
[----:B------:R-:W-:Y:S02]  /*3d390*/  PRMT R71, RZ, 0x7610, R71 ;  /* 0x00007610ff477816 */ /* 0x000fe40000000047 */
[----:B------:R-:W-:Y:S01]  /*3d3a0*/  @!P4 IMAD.MOV R23, RZ, RZ, -R23 ;  /* 0x000000ffff17c224 */ /* 0x000fe200078e0a17 */
[----:B------:R-:W-:Y:S04]  /*3d3b0*/  STL [R1+0x960], R8 ;  /* 0x0009600801007387 */ /* 0x000fe80000100800 */
[----:B------:R-:W-:Y:S01]  /*3d3c0*/  SEL R23, R14, R23, !P1 ;  /* 0x000000170e177207 */ /* 0x000fe20004800000 */
[----:B------:R0:W-:Y:S04]  /*3d3d0*/  STS.U8 [R5+UR8+0x20880], R80 ;  /* 0x0208805005007988 */ /* 0x0001e80008000008 */
[----:B------:R-:W-:Y:S01]  /*3d3e0*/  IMAD R23, R23, UR6, RZ ;  /* 0x0000000617177c24 */ /* 0x000fe2000f8e02ff */
[----:B0-----:R-:W-:-:S02]  /*3d3f0*/  PRMT R80, RZ, 0x7610, R80 ;  /* 0x00007610ff507816 */ /* 0x001fc40000000050 */
[----:B------:R-:W-:Y:S01]  /*3d400*/  ISETP.GE.AND P4, PT, R93, RZ, PT ;  /* 0x000000ff5d00720c */ /* 0x000fe20003f86270 */
[----:B--2---:R0:W-:Y:S02]  /*3d410*/  STS.U8 [R5+UR8+0x20480], R81 ;  /* 0x0204805105007988 */ /* 0x0041e40008000008 */
[----:B0-----:R-:W-:-:S06]  /*3d420*/  PRMT R81, RZ, 0x7610, R81 ;  /* 0x00007610ff517816 */ /* 0x001fcc0000000051 */
[----:B------:R0:W2:Y:S02]  /*3d430*/  @P0 LDG.E.U8 R81, desc[UR20][R6.64] ;  /* 0x0000001406510981 */ /* 0x0000a4000c1e1100 */
[----:B0-----:R-:W-:-:S05]  /*3d440*/  LEA.HI.X.SX32 R6, R21, R12, 0x1, P5 ;  /* 0x0000000c15067211 */ /* 0x001fca00028f0eff */
[----:B------:R0:W-:Y:S01]  /*3d450*/  STL [R1+0x95c], R6 ;  /* 0x00095c0601007387 */ /* 0x0001e20000100800 */
[----:B------:R-:W-:-:S03]  /*3d460*/  @P0 IMAD.MOV.U32 R7, RZ, RZ, R6 ;  /* 0x000000ffff070224 */ /* 0x000fc600078e0006 */
[----:B------:R-:W2:Y:S01]  /*3d470*/  LDL.LU R89, [R1+0x260c] ;  /* 0x00260c0001597983 */ /* 0x000ea20000300800 */
[----:B0-----:R-:W-:Y:S01]  /*3d480*/  @P0 IMAD.MOV.U32 R6, RZ, RZ, R8 ;  /* 0x000000ffff060224 */ /* 0x001fe200078e0008 */
[----:B------:R-:W-:-:S04]  /*3d490*/  IADD3 R8, P5, PT, R22, R13, RZ ;  /* 0x0000000d16087210 */ /* 0x000fc80007fbe0ff */
[----:B------:R0:W2:Y:S04]  /*3d4a0*/  @P0 LDG.E.U8 R71, desc[UR20][R6.64] ;  /* 0x0000001406470981 */ /* 0x0000a8000c1e1100 */
[----:B------:R-:W-:Y:S01]  /*3d4b0*/  STL [R1+0x968], R8 ;  /* 0x0009680801007387 */ /* 0x000fe20000100800 */
        /* <DEDUP_REMOVED lines=9> */
[----:B------:R0:W-:Y:S04]  /*3d550*/  STL [R1+0x96c], R6 ;  /* 0x00096c0601007387 */ /* 0x0001e80000100800 */
[----:B------:R-:W2:Y:S01]  /*3d560*/  LDL R10, [R1+0x1e6c] ;  /* 0x001e6c00010a7983 */ /* 0x000ea20000100800 */
[----:B------:R-:W-:-:S13]  /*3d570*/  ISETP.GT.U32.AND P3, PT, R15, R24, PT ;  /* 0x000000180f00720c */ /* 0x000fda0003f64070 */
[----:B------:R-:W-:-:S05]  /*3d580*/  @!P3 IMAD.IADD R24, R24, 0x1, -R15 ;  /* 0x000000011818b824 */ /* 0x000fca00078e0a0f */
[----:B------:R-:W-:-:S13]  /*3d590*/  ISETP.GT.U32.AND P3, PT, R15, R24, PT ;  /* 0x000000180f00720c */ /* 0x000fda0003f64070 */
[----:B------:R-:W-:-:S04]  /*3d5a0*/  @!P3 IMAD.IADD R24, R24, 0x1, -R15 ;  /* 0x000000011818b824 */ /* 0x000fc800078e0a0f */
[----:B------:R-:W-:-:S05]  /*3d5b0*/  @!P4 IMAD.MOV R24, RZ, RZ, -R24 ;  /* 0x000000ffff18c224 */ /* 0x000fca00078e0a18 */
[----:B------:R-:W-:Y:S01]  /*3d5c0*/  SEL R24, R14, R24, !P1 ;  /* 0x000000180e187207 */ /* 0x000fe20004800000 */
[----:B------:R1:W-:Y:S01]  /*3d5d0*/  STS.U8 [R5+UR8+0x20080], R79 ;  /* 0x0200804f05007988 */ /* 0x0003e20008000008 */
[----:B------:R-:W-:-:S03]  /*3d5e0*/  @P0 IMAD.MOV.U32 R7, RZ, RZ, R6 ;  /* 0x000000ffff070224 */ /* 0x000fc600078e0006 */
[----:B------:R-:W-:Y:S02]  /*3d5f0*/  IMAD R24, R24, UR6, RZ ;  /* 0x0000000618187c24 */ /* 0x000fe4000f8e02ff */
[----:B0-----:R-:W-:Y:S01]  /*3d600*/  @P0 IMAD.MOV.U32 R6, RZ, RZ, R8 ;  /* 0x000000ffff060224 */ /* 0x001fe200078e0008 */
[----:B-1----:R-:W-:Y:S02]  /*3d610*/  PRMT R79, RZ, 0x7610, R79 ;  /* 0x00007610ff4f7816 */ /* 0x002fe4000000004f */
[----:B------:R-:W-:Y:S01]  /*3d620*/  IADD3 R8, P5, PT, R24, R13, RZ ;  /* 0x0000000d18087210 */ /* 0x000fe20007fbe0ff */
[----:B------:R0:W-:Y:S01]  /*3d630*/  STS.U8 [R5+UR8+0x21080], R82 ;  /* 0x0210805205007988 */ /* 0x0001e20008000008 */
[----:B------:R-:W-:-:S03]  /*3d640*/  ISETP.GE.AND P4, PT, R92, RZ, PT ;  /* 0x000000ff5c00720c */ /* 0x000fc60003f86270 */
[----:B------:R1:W3:Y:S04]  /*3d650*/  @P0 LDG.E.U8 R79, desc[UR20][R6.64] ;  /* 0x00000014064f0981 */ /* 0x0002e8000c1e1100 */
[----:B0-----:R-:W3:Y:S04]  /*3d660*/  LDL.LU R82, [R1] ;  /* 0x0000000001527983 */ /* 0x001ee80000300800 */
[----:B------:R-:W3:Y:S04]  /*3d670*/  LDL.LU R92, [R1+0x2604] ;  /* 0x00260400015c7983 */ /* 0x000ee80000300800 */
[----:B------:R-:W3:Y:S04]  /*3d680*/  LDL.LU R11, [R1+0x8] ;  /* 0x00000800010b7983 */ /* 0x000ee80000300800 */
[----:B------:R-:W3:Y:S01]  /*3d690*/  LDL.LU R9, [R1+0x4] ;  /* 0x0000040001097983 */ /* 0x000ee20000300800 */
[----:B-1----:R-:W-:-:S03]  /*3d6a0*/  LEA.HI.X.SX32 R6, R24, R12, 0x1, P5 ;  /* 0x0000000c18067211 */ /* 0x002fc600028f0eff */
[----:B------:R-:W-:Y:S04]  /*3d6b0*/  STL [R1+0x978], R8 ;  /* 0x0009780801007387 */ /* 0x000fe80000100800 */
[----:B------:R0:W-:Y:S01]  /*3d6c0*/  STL [R1+0x974], R6 ;  /* 0x0009740601007387 */ /* 0x0001e20000100800 */
[----:B------:R-:W-:Y:S02]  /*3d6d0*/  @P0 IMAD.MOV.U32 R7, RZ, RZ, R6 ;  /* 0x000000ffff070224 */ /* 0x000fe400078e0006 */
[----:B0-----:R-:W-:Y:S02]  /*3d6e0*/  @P0 IMAD.MOV.U32 R6, RZ, RZ, R8 ;  /* 0x000000ffff060224 */ /* 0x001fe400078e0008 */
[----:B------:R-:W3:Y:S01]  /*3d6f0*/  LDL R8, [R1+0x1e70] ;  /* 0x001e700001087983 */ /* 0x000ee20000100800 */
[----:B------:R-:W-:-:S13]  /*3d700*/  ISETP.GT.U32.AND P3, PT, R15, R25, PT ;  /* 0x000000190f00720c */ /* 0x000fda0003f64070 */
[----:B------:R-:W-:-:S05]  /*3d710*/  @!P3 IMAD.IADD R25, R25, 0x1, -R15 ;  /* 0x000000011919b824 */ /* 0x000fca00078e0a0f */
[----:B------:R-:W-:Y:S01]  /*3d720*/  ISETP.GT.U32.AND P3, PT, R15, R25, PT ;  /* 0x000000190f00720c */ /* 0x000fe20003f64070 */
[----:B----4-:R0:W-:Y:S04]  /*3d730*/  STS.U8 [R5+UR8+0x20c80], R83 ;  /* 0x020c805305007988 */ /* 0x0101e80008000008 */
[----:B0-----:R-:W4:Y:S08]  /*3d740*/  LDL.LU R83, [R1+0x10] ;  /* 0x0000100001537983 */ /* 0x001f300000300800 */
[----:B------:R-:W-:-:S04]  /*3d750*/  @!P3 IMAD.IADD R25, R25, 0x1, -R15 ;  /* 0x000000011919b824 */ /* 0x000fc800078e0a0f */
[----:B------:R-:W-:Y:S01]  /*3d760*/  @!P4 IMAD.MOV R25, RZ, RZ, -R25 ;  /* 0x000000ffff19c224 */ /* 0x000fe200078e0a19 */
[----:B--2---:R-:W-:Y:S02]  /*3d770*/  ISETP.GE.AND P4, PT, R10, RZ, PT ;  /* 0x000000ff0a00720c */ /* 0x004fe40003f86270 */
[----:B------:R-:W2:Y:S01]  /*3d780*/  LDL.LU R10, [R1+0xc] ;  /* 0x00000c00010a7983 */ /* 0x000ea20000300800 */
[----:B------:R-:W-:Y:S02]  /*3d790*/  ISETP.GT.U32.AND P3, PT, R15, R26, PT ;  /* 0x0000001a0f00720c */ /* 0x000fe40003f64070 */
[----:B------:R-:W-:Y:S02]  /*3d7a0*/  SEL R25, R14, R25, !P1 ;  /* 0x000000190e197207 */ /* 0x000fe40004800000 */
[----:B------:R-:W-:-:S03]  /*3d7b0*/  PRMT R78, RZ, 0x7610, R78 ;  /* 0x00007610ff4e7816 */ /* 0x000fc6000000004e */
[----:B------:R-:W-:-:S03]  /*3d7c0*/  IMAD R25, R25, UR6, RZ ;  /* 0x0000000619197c24 */ /* 0x000fc6000f8e02ff */
[----:B------:R0:W2:Y:S02]  /*3d7d0*/  @P0 LDG.E.U8 R78, desc[UR20][R6.64] ;  /* 0x00000014064e0981 */ /* 0x0000a4000c1e1100 */
[----:B------:R-:W-:Y:S01]  /*3d7e0*/  IADD3 R22, P5, PT, R25, R13, RZ ;  /* 0x0000000d19167210 */ /* 0x000fe20007fbe0ff */
[----:B------:R-:W-:-:S03]  /*3d7f0*/  @!P3 IMAD.IADD R26, R26, 0x1, -R15 ;  /* 0x000000011a1ab824 */ /* 0x000fc600078e0a0f */
[----:B0-----:R-:W-:Y:S02]  /*3d800*/  LEA.HI.X.SX32 R6, R25, R12, 0x1, P5 ;  /* 0x0000000c19067211 */ /* 0x001fe400028f0eff */
[C---:B------:R-:W-:Y:S01]  /*3d810*/  ISETP.GT.U32.AND P3, PT, R15.reuse, R26, PT ;  /* 0x0000001a0f00720c */ /* 0x040fe20003f64070 */
[----:B------:R-:W-:Y:S04]  /*3d820*/  STL [R1+0x980], R22 ;  /* 0x0009801601007387 */ /* 0x000fe80000100800 */
[----:B------:R0:W-:Y:S04]  /*3d830*/  STS.U8 [R5+UR8+0x21880], R84 ;  /* 0x0218805405007988 */ /* 0x0001e80008000008 */
[----:B------:R1:W-:Y:S04]  /*3d840*/  STL [R1+0x97c], R6 ;  /* 0x00097c0601007387 */ /* 0x0003e80000100800 */
[----:B0-----:R-:W2:Y:S01]  /*3d850*/  LDL R84, [R1+0x1e78] ;  /* 0x001e780001547983 */ /* 0x001ea20000100800 */
[----:B------:R-:W-:Y:S01]  /*3d860*/  @!P3 IMAD.IADD R26, R26, 0x1, -R15 ;  /* 0x000000011a1ab824 */ /* 0x000fe200078e0a0f */
[----:B------:R-:W-:-:S03]  /*3d870*/  ISETP.GT.U32.AND P3, PT, R15, R27, PT ;  /* 0x0000001b0f00720c */ /* 0x000fc60003f64070 */
[----:B------:R-:W-:Y:S01]  /*3d880*/  @!P4 IMAD.MOV R26, RZ, RZ, -R26 ;  /* 0x000000ffff1ac224 */ /* 0x000fe200078e0a1a */
[----:B------:R-:W-:Y:S01]  /*3d890*/  PRMT R77, RZ, 0x7610, R77 ;  /* 0x00007610ff4d7816 */ /* 0x000fe2000000004d */
[----:B------:R-:W-:-:S03]  /*3d8a0*/  @P0 IMAD.MOV.U32 R7, RZ, RZ, R6 ;  /* 0x000000ffff070224 */ /* 0x000fc600078e0006 */
[----:B------:R-:W-:Y:S01]  /*3d8b0*/  SEL R26, R14, R26, !P1 ;  /* 0x0000001a0e1a7207 */ /* 0x000fe20004800000 */
[----:B-1----:R-:W-:-:S04]  /*3d8c0*/  @P0 IMAD.MOV.U32 R6, RZ, RZ, R22 ;  /* 0x000000ffff060224 */ /* 0x002fc800078e0016 */
[----:B------:R-:W-:Y:S01]  /*3d8d0*/  IMAD R26, R26, UR6, RZ ;  /* 0x000000061a1a7c24 */ /* 0x000fe2000f8e02ff */
[----:B------:R0:W2:Y:S01]  /*3d8e0*/  @P0 LDG.E.U8 R77, desc[UR20][R6.64] ;  /* 0x00000014064d0981 */ /* 0x0000a2000c1e1100 */
[----:B------:R-:W-:-:S03]  /*3d8f0*/  @!P3 IMAD.IADD R27, R27, 0x1, -R15 ;  /* 0x000000011b1bb824 */ /* 0x000fc600078e0a0f */
[----:B------:R1:W-:Y:S04]  /*3d900*/  STS.U8 [R5+UR8+0x21480], R85 ;  /* 0x0214805505007988 */ /* 0x0003e80008000008 */
[----:B------:R-:W-:Y:S04]  /*3d910*/  STS.U8 [R5+UR8+0x21c80], R86 ;  /* 0x021c805605007988 */ /* 0x000fe80008000008 */
[----:B---3--:R-:W-:Y:S04]  /*3d920*/  STS.U8 [R5+UR8+0x22080], R87 ;  /* 0x0220805705007988 */ /* 0x008fe80008000008 */
[----:B------:R-:W-:Y:S01]  /*3d930*/  STS.U8 [R5+UR8+0x22480], R89 ;  /* 0x0224805905007988 */ /* 0x000fe20008000008 */
[----:B0-----:R-:W-:-:S02]  /*3d940*/  IADD3 R7, P5, PT, R26, R13, RZ ;  /* 0x0000000d1a077210 */ /* 0x001fc40007fbe0ff */
[----:B------:R-:W-:Y:S01]  /*3d950*/  LOP3.LUT R6, R2, 0x20, RZ, 0x3c, !PT ;  /* 0x0000002002067812 */ /* 0x000fe200078e3cff */
[----:B------:R-:W-:Y:S04]  /*3d960*/  STS.U8 [R5+UR8+0x22880], R88 ;  /* 0x0228805805007988 */ /* 0x000fe80008000008 */
[----:B------:R-:W-:Y:S04]  /*3d970*/  STS.U8 [R5+UR8+0x22c80], R93 ;  /* 0x022c805d05007988 */ /* 0x000fe80008000008 */
[----:B------:R-:W-:Y:S04]  /*3d980*/  STS.U8 [R5+UR8+0x23080], R91 ;  /* 0x0230805b05007988 */ /* 0x000fe80008000008 */
[----:B------:R-:W-:Y:S04]  /*3d990*/  STS.U8 [R5+UR8+0x23480], R92 ;  /* 0x0234805c05007988 */ /* 0x000fe80008000008 */
[----:B------:R-:W-:Y:S04]  /*3d9a0*/  STS.U8 [R5+UR8+0x23880], R90 ;  /* 0x0238805a05007988 */ /* 0x000fe80008000008 */
[----:B------:R-:W-:Y:S04]  /*3d9b0*/  STS.U8 [R5+UR8+0x23c80], R82 ;  /* 0x023c805205007988 */ /* 0x000fe80008000008 */
[----:B------:R0:W-:Y:S01]  /*3d9c0*/  STS.U8 [R6+UR8+0x20100], R11 ;  /* 0x0201000b06007988 */ /* 0x0001e20008000008 */
[----:B------:R-:W-:-:S03]  /*3d9d0*/  ISETP.GT.U32.AND P3, PT, R15, R27, PT ;  /* 0x0000001b0f00720c */ /* 0x000fc60003f64070 */
[----:B-1----:R-:W3:Y:S04]  /*3d9e0*/  LDL.LU R85, [R1+0x18] ;  /* 0x0000180001557983 */ /* 0x002ee80000300800 */
[----:B0-----:R-:W3:Y:S04]  /*3d9f0*/  LDL.LU R11, [R1+0x14] ;  /* 0x00001400010b7983 */ /* 0x001ee80000300800 */
[----:B------:R-:W-:Y:S01]  /*3da00*/  STL [R1+0x988], R7 ;  /* 0x0009880701007387 */ /* 0x000fe20000100800 */
[----:B------:R-:W-:Y:S02]  /*3da10*/  ISETP.GE.AND P4, PT, R8, RZ, PT ;  /* 0x000000ff0800720c */ /* 0x000fe40003f86270 */
[----:B------:R-:W-:-:S05]  /*3da20*/  LEA.HI.X.SX32 R8, R26, R12, 0x1, P5 ;  /* 0x0000000c1a087211 */ /* 0x000fca00028f0eff */
[----:B------:R-:W-:Y:S04]  /*3da30*/  STL [R1+0x984], R8 ;  /* 0x0009840801007387 */ /* 0x000fe80000100800 */
[----:B------:R-:W3:Y:S01]  /*3da40*/  LDL R82, [R1+0x1e60] ;  /* 0x001e600001527983 */ /* 0x000ee20000100800 */
[----:B------:R-:W-:-:S04]  /*3da50*/  @!P3 IMAD.IADD R27, R27, 0x1, -R15 ;  /* 0x000000011b1bb824 */ /* 0x000fc800078e0a0f */
[----:B------:R-:W-:-:S05]  /*3da60*/  @!P4 IMAD.MOV R27, RZ, RZ, -R27 ;  /* 0x000000ffff1bc224 */ /* 0x000fca00078e0a1b */
[----:B------:R-:W-:Y:S01]  /*3da70*/  SEL R27, R14, R27, !P1 ;  /* 0x0000001b0e1b7207 */ /* 0x000fe20004800000 */
[----:B------:R0:W-:Y:S01]  /*3da80*/  STS.U8 [R6+UR8+0x20500], R9 ;  /* 0x0205000906007988 */ /* 0x0001e20008000008 */
[----:B------:R-:W-:-:S03]  /*3da90*/  PRMT R76, RZ, 0x7610, R76 ;  /* 0x00007610ff4c7816 */ /* 0x000fc6000000004c */
[----:B------:R-:W-:Y:S02]  /*3daa0*/  IMAD R27, R27, UR6, RZ ;  /* 0x000000061b1b7c24 */ /* 0x000fe4000f8e02ff */
[----:B0-----:R-:W-:Y:S02]  /*3dab0*/  @P0 IMAD.MOV.U32 R9, RZ, RZ, R8 ;  /* 0x000000ffff090224 */ /* 0x001fe400078e0008 */
[----:B------:R-:W-:Y:S01]  /*3dac0*/  @P0 IMAD.MOV.U32 R8, RZ, RZ, R7 ;  /* 0x000000ffff080224 */ /* 0x000fe200078e0007 */
[----:B------:R-:W-:-:S04]  /*3dad0*/  IADD3 R7, P4, PT, R27, R13, RZ ;  /* 0x0000000d1b077210 */ /* 0x000fc80007f9e0ff */
[----:B------:R0:W3:Y:S04]  /*3dae0*/  @P0 LDG.E.U8 R76, desc[UR20][R8.64] ;  /* 0x00000014084c0981 */ /* 0x0000e8000c1e1100 */
[----:B------:R-:W-:Y:S04]  /*3daf0*/  STL [R1+0x990], R7 ;  /* 0x0009900701007387 */ /* 0x000fe80000100800 */
[----:B----4-:R1:W-:Y:S01]  /*3db00*/  STS.U8 [R6+UR8+0x20900], R83 ;  /* 0x0209005306007988 */ /* 0x0103e20008000008 */
[----:B0-----:R-:W-:-:S05]  /*3db10*/  LEA.HI.X.SX32 R8, R27, R12, 0x1, P4 ;  /* 0x0000000c1b087211 */ /* 0x001fca00020f0eff */
[----:B------:R-:W-:Y:S04]  /*3db20*/  STL [R1+0x98c], R8 ;  /* 0x00098c0801007387 */ /* 0x000fe80000100800 */
[----:B-1----:R-:W4:Y:S04]  /*3db30*/  LDL.LU R83, [R1+0x20] ;  /* 0x0000200001537983 */ /* 0x002f280000300800 */
[----:B--2---:R0:W-:Y:S04]  /*3db40*/  STS.U8 [R6+UR8+0x20d00], R10 ;  /* 0x020d000a06007988 */ /* 0x0041e80008000008 */
[----:B0-----:R-:W2:Y:S01]  /*3db50*/  LDL.LU R10, [R1+0x1c] ;  /* 0x00001c00010a7983 */ /* 0x001ea20000300800 */
[----:B------:R-:W-:-:S13]  /*3db60*/  ISETP.GT.U32.AND P3, PT, R15, R28, PT ;  /* 0x0000001c0f00720c */ /* 0x000fda0003f64070 */
[----:B------:R-:W-:-:S05]  /*3db70*/  @!P3 IMAD.IADD R28, R28, 0x1, -R15 ;  /* 0x000000011c1cb824 */ /* 0x000fca00078e0a0f */
[----:B------:R-:W-:Y:S02]  /*3db80*/  ISETP.GT.U32.AND P3, PT, R15, R28, PT ;  /* 0x0000001c0f00720c */ /* 0x000fe40003f64070 */
[----:B------:R-:W-:Y:S02]  /*3db90*/  ISETP.GE.AND P4, PT, R84, RZ, PT ;  /* 0x000000ff5400720c */ /* 0x000fe40003f86270 */
[----:B------:R-:W2:Y:S09]  /*3dba0*/  LDL R84, [R1+0x1e64] ;  /* 0x001e640001547983 */ /* 0x000eb20000100800 */
[----:B------:R-:W-:-:S04]  /*3dbb0*/  @!P3 IMAD.IADD R28, R28, 0x1, -R15 ;  /* 0x000000011c1cb824 */ /* 0x000fc800078e0a0f */
[----:B------:R-:W-:Y:S01]  /*3dbc0*/  @!P4 IMAD.MOV R28, RZ, RZ, -R28 ;  /* 0x000000ffff1cc224 */ /* 0x000fe200078e0a1c */
[----:B------:R-:W-:Y:S02]  /*3dbd0*/  ISETP.GT.U32.AND P3, PT, R15, R29, PT ;  /* 0x0000001d0f00720c */ /* 0x000fe40003f64070 */
[----:B------:R-:W-:Y:S02]  /*3dbe0*/  PRMT R75, RZ, 0x7610, R75 ;  /* 0x00007610ff4b7816 */ /* 0x000fe4000000004b */
[----:B------:R-:W-:Y:S01]  /*3dbf0*/  SEL R28, R14, R28, !P1 ;  /* 0x0000001c0e1c7207 */ /* 0x000fe20004800000 */
[----:B------:R-:W-:Y:S02]  /*3dc00*/  @P0 IMAD.MOV.U32 R9, RZ, RZ, R8 ;  /* 0x000000ffff090224 */ /* 0x000fe400078e0008 */
[----:B------:R-:W-:Y:S02]  /*3dc10*/  @P0 IMAD.MOV.U32 R8, RZ, RZ, R7 ;  /* 0x000000ffff080224 */ /* 0x000fe400078e0007 */
[----:B------:R-:W-:Y:S01]  /*3dc20*/  IMAD R28, R28, UR4, RZ ;  /* 0x000000041c1c7c24 */ /* 0x000fe2000f8e02ff */
[----:B------:R-:W0:Y:S02]  /*3dc30*/  LDCU UR4, c[0x0][0x3b0] ;  /* 0x00007600ff0477ac */ /* 0x000e240008000800 */
[----:B------:R1:W2:Y:S02]  /*3dc40*/  @P0 LDG.E.U8 R75, desc[UR20][R8.64] ;  /* 0x00000014084b0981 */ /* 0x0002a4000c1e1100 */
[----:B------:R-:W-:Y:S01]  /*3dc50*/  SHF.R.S32.HI R7, RZ, 0x1f, R28 ;  /* 0x0000001fff077819 */ /* 0x000fe2000001141c */
[----:B------:R-:W-:Y:S01]  /*3dc60*/  @!P3 IMAD.IADD R29, R29, 0x1, -R15 ;  /* 0x000000011d1db824 */ /* 0x000fe200078e0a0f */
[----:B-1----:R-:W-:-:S04]  /*3dc70*/  IADD3 R8, P4, PT, R28, R13, RZ ;  /* 0x0000000d1c087210 */ /* 0x002fc80007f9e0ff */
[----:B------:R-:W-:Y:S01]  /*3dc80*/  ISETP.GT.U32.AND P3, PT, R15, R29, PT ;  /* 0x0000001d0f00720c */ /* 0x000fe20003f64070 */
[----:B------:R-:W-:Y:S01]  /*3dc90*/  IMAD.X R9, R7, 0x1, R12, P4 ;  /* 0x0000000107097824 */ /* 0x000fe200020e060c */
[----:B------:R-:W-:Y:S04]  /*3dca0*/  STL [R1+0x15b8], R8 ;  /* 0x0015b80801007387 */ /* 0x000fe80000100800 */
[----:B---3--:R1:W-:Y:S04]  /*3dcb0*/  STS.U8 [R6+UR8+0x21100], R85 ;  /* 0x0211005506007988 */ /* 0x0083e80008000008 */
[----:B------:R-:W-:Y:S04]  /*3dcc0*/  STL [R1+0x15b4], R9 ;  /* 0x0015b40901007387 */ /* 0x000fe80000100800 */
[----:B------:R3:W-:Y:S04]  /*3dcd0*/  STS.U8 [R6+UR8+0x21500], R11 ;  /* 0x0215000b06007988 */ /* 0x0007e80008000008 */
[----:B-1----:R-:W2:Y:S04]  /*3dce0*/  LDL.LU R85, [R1+0x28] ;  /* 0x0000280001557983 */ /* 0x002ea80000300800 */
[----:B---3--:R-:W3:Y:S01]  /*3dcf0*/  LDL.LU R11, [R1+0x24] ;  /* 0x00002400010b7983 */ /* 0x008ee20000300800 */
[----:B------:R-:W-:Y:S01]  /*3dd00*/  ISETP.GE.AND P4, PT, R82, RZ, PT ;  /* 0x000000ff5200720c */ /* 0x000fe20003f86270 */
[----:B------:R-:W-:Y:S01]  /*3dd10*/  @!P3 IMAD.IADD R29, R29, 0x1, -R15 ;  /* 0x000000011d1db824 */ /* 0x000fe200078e0a0f */
[----:B------:R-:W-:Y:S01]  /*3dd20*/  PRMT R74, RZ, 0x7610, R74 ;  /* 0x00007610ff4a7816 */ /* 0x000fe2000000004a */
[----:B------:R-:W3:Y:S05]  /*3dd30*/  LDL R82, [R1+0x1e68] ;  /* 0x001e680001527983 */ /* 0x000eea0000100800 */
[----:B------:R1:W3:Y:S05]  /*3dd40*/  @P0 LDG.E.U8 R74, desc[UR20][R8.64] ;  /* 0x00000014084a0981 */ /* 0x0002ea000c1e1100 */
[----:B------:R-:W-:-:S05]  /*3dd50*/  @!P4 IMAD.MOV R29, RZ, RZ, -R29 ;  /* 0x000000ffff1dc224 */ /* 0x000fca00078e0a1d */
[----:B------:R-:W-:-:S05]  /*3dd60*/  SEL R29, R14, R29, !P1 ;  /* 0x0000001d0e1d7207 */ /* 0x000fca0004800000 */
[----:B0-----:R-:W-:Y:S01]  /*3dd70*/  IMAD R29, R29, UR4, RZ ;  /* 0x000000041d1d7c24 */ /* 0x001fe2000f8e02ff */
[----:B----4-:R0:W-:Y:S04]  /*3dd80*/  STS.U8 [R6+UR8+0x21900], R83 ;  /* 0x0219005306007988 */ /* 0x0101e80008000008 */
[----:B------:R-:W-:Y:S02]  /*3dd90*/  SHF.R.S32.HI R7, RZ, 0x1f, R29 ;  /* 0x0000001fff077819 */ /* 0x000fe4000001141d */
[----:B-1----:R-:W-:Y:S01]  /*3dda0*/  IADD3 R8, P4, PT, R29, R13, RZ ;  /* 0x0000000d1d087210 */ /* 0x002fe20007f9e0ff */
[----:B--2---:R1:W-:Y:S04]  /*3ddb0*/  STS.U8 [R6+UR8+0x21d00], R10 ;  /* 0x021d000a06007988 */ /* 0x0043e80008000008 */
[----:B------:R-:W-:Y:S01]  /*3ddc0*/  IMAD.X R9, R7, 0x1, R12, P4 ;  /* 0x0000000107097824 */ /* 0x000fe200020e060c */
[----:B------:R2:W-:Y:S01]  /*3ddd0*/  STL [R1+0x15c0], R8 ;  /* 0x0015c00801007387 */ /* 0x0005e20000100800 */
[----:B------:R-:W-:Y:S01]  /*3dde0*/  ISETP.GT.U32.AND P3, PT, R15, R30, PT ;  /* 0x0000001e0f00720c */ /* 0x000fe20003f64070 */
[----:B------:R-:W4:Y:S02]  /*3ddf0*/  LDCU UR4, c[0x0][0x3b0] ;  /* 0x00007600ff0477ac */ /* 0x000f240008000800 */
[----:B------:R2:W-:Y:S04]  /*3de00*/  STL [R1+0x15bc], R9 ;  /* 0x0015bc0901007387 */ /* 0x0005e80000100800 */
[----:B0-----:R-:W3:Y:S04]  /*3de10*/  LDL.LU R83, [R1+0x30] ;  /* 0x0000300001537983 */ /* 0x001ee80000300800 */
[----:B-1----:R-:W3:Y:S02]  /*3de20*/  LDL.LU R10, [R1+0x2c] ;  /* 0x00002c00010a7983 */ /* 0x002ee40000300800 */
[----:B------:R-:W-:-:S05]  /*3de30*/  @!P3 IMAD.IADD R30, R30, 0x1, -R15 ;  /* 0x000000011e1eb824 */ /* 0x000fca00078e0a0f */
[----:B------:R-:W-:Y:S02]  /*3de40*/  ISETP.GT.U32.AND P3, PT, R15, R30, PT ;  /* 0x0000001e0f00720c */ /* 0x000fe40003f64070 */
[----:B------:R-:W-:-:S11]  /*3de50*/  ISETP.GE.AND P4, PT, R84, RZ, PT ;  /* 0x000000ff5400720c */ /* 0x000fd60003f86270 */
[----:B------:R-:W-:-:S04]  /*3de60*/  @!P3 IMAD.IADD R30, R30, 0x1, -R15 ;  /* 0x000000011e1eb824 */ /* 0x000fc800078e0a0f */
[----:B------:R-:W-:Y:S01]  /*3de70*/  @!P4 IMAD.MOV R30, RZ, RZ, -R30 ;  /* 0x000000ffff1ec224 */ /* 0x000fe200078e0a1e */
[----:B------:R-:W-:-:S04]  /*3de80*/  PRMT R21, RZ, 0x7610, R21 ;  /* 0x00007610ff157816 */ /* 0x000fc80000000015 */
[----:B------:R-:W-:Y:S02]  /*3de90*/  SEL R30, R14, R30, !P1 ;  /* 0x0000001e0e1e7207 */ /* 0x000fe40004800000 */
[----:B------:R2:W3:Y:S03]  /*3dea0*/  @P0 LDG.E.U8 R21, desc[UR20][R8.64] ;  /* 0x0000001408150981 */ /* 0x0004e6000c1e1100 */
[----:B----4-:R-:W-:Y:S01]  /*3deb0*/  IMAD R30, R30, UR4, RZ ;  /* 0x000000041e1e7c24 */ /* 0x010fe2000f8e02ff */
[----:B---3--:R0:W-:Y:S04]  /*3dec0*/  STS.U8 [R6+UR8+0x22500], R11 ;  /* 0x0225000b06007988 */ /* 0x0081e80008000008 */
[----:B------:R-:W-:-:S02]  /*3ded0*/  SHF.R.S32.HI R7, RZ, 0x1f, R30 ;  /* 0x0000001fff077819 */ /* 0x000fc4000001141e */
[----:B--2---:R-:W-:Y:S01]  /*3dee0*/  IADD3 R8, P4, PT, R30, R13, RZ ;  /* 0x0000000d1e087210 */ /* 0x004fe20007f9e0ff */
[----:B------:R1:W-:Y:S01]  /*3def0*/  STS.U8 [R6+UR8+0x22100], R85 ;  /* 0x0221005506007988 */ /* 0x0003e20008000008 */
[----:B------:R-:W-:Y:S01]  /*3df00*/  ISETP.GT.U32.AND P3, PT, R15, R31, PT ;  /* 0x0000001f0f00720c */ /* 0x000fe20003f64070 */
[----:B------:R-:W2:Y:S02]  /*3df10*/  LDCU UR4, c[0x0][0x3b0] ;  /* 0x00007600ff0477ac */ /* 0x000ea40008000800 */
[----:B------:R-:W-:Y:S01]  /*3df20*/  IMAD.X R9, R7, 0x1, R12, P4 ;  /* 0x0000000107097824 */ /* 0x000fe200020e060c */
[----:B0-----:R-:W3:Y:S04]  /*3df30*/  LDL R11, [R1+0x1e54] ;  /* 0x001e5400010b7983 */ /* 0x001ee80000100800 */
[----:B------:R-:W-:Y:S04]  /*3df40*/  STL [R1+0x15c8], R8 ;  /* 0x0015c80801007387 */ /* 0x000fe80000100800 */
[----:B------:R-:W-:Y:S04]  /*3df50*/  STL [R1+0x15c4], R9 ;  /* 0x0015c40901007387 */ /* 0x000fe80000100800 */
[----:B------:R-:W4:Y:S04]  /*3df60*/  LDL.LU R84, [R1+0x38] ;  /* 0x0000380001547983 */ /* 0x000f280000300800 */
[----:B-1----:R-:W4:Y:S01]  /*3df70*/  LDL.LU R85, [R1+0x34] ;  /* 0x0000340001557983 */ /* 0x002f220000300800 */
[----:B------:R-:W-:Y:S01]  /*3df80*/  @!P3 IMAD.IADD R31, R31, 0x1, -R15 ;  /* 0x000000011f1fb824 */ /* 0x000fe200078e0a0f */
[----:B------:R-:W-:-:S04]  /*3df90*/  ISETP.GE.AND P4, PT, R82, RZ, PT ;  /* 0x000000ff5200720c */ /* 0x000fc80003f86270 */
[----:B------:R-:W-:Y:S01]  /*3dfa0*/  ISETP.GT.U32.AND P3, PT, R15, R31, PT ;  /* 0x0000001f0f00720c */ /* 0x000fe20003f64070 */
[----:B------:R0:W-:Y:S04]  /*3dfb0*/  STS.U8 [R6+UR8+0x22d00], R10 ;  /* 0x022d000a06007988 */ /* 0x0001e80008000008 */
[----:B0-----:R-:W4:Y:S08]  /*3dfc0*/  LDL R10, [R1+0x1e58] ;  /* 0x001e5800010a7983 */ /* 0x001f300000100800 */
[----:B------:R-:W-:-:S04]  /*3dfd0*/  @!P3 IMAD.IADD R31, R31, 0x1, -R15 ;  /* 0x000000011f1fb824 */ /* 0x000fc800078e0a0f */
[----:B------:R-:W-:Y:S01]  /*3dfe0*/  @!P4 IMAD.MOV R31, RZ, RZ, -R31 ;  /* 0x000000ffff1fc224 */ /* 0x000fe200078e0a1f */
[----:B------:R-:W-:-:S04]  /*3dff0*/  PRMT R73, RZ, 0x7610, R73 ;  /* 0x00007610ff497816 */ /* 0x000fc80000000049 */
[----:B------:R-:W-:Y:S02]  /*3e000*/  SEL R31, R14, R31, !P1 ;  /* 0x0000001f0e1f7207 */ /* 0x000fe40004800000 */
[----:B------:R0:W4:Y:S03]  /*3e010*/  @P0 LDG.E.U8 R73, desc[UR20][R8.64] ;  /* 0x0000001408490981 */ /* 0x000126000c1e1100 */
[----:B--2---:R-:W-:Y:S01]  /*3e020*/  IMAD R31, R31, UR4, RZ ;  /* 0x000000041f1f7c24 */ /* 0x004fe2000f8e02ff */
[----:B------:R-:W-:Y:S01]  /*3e030*/  ISETP.GT.U32.AND P3, PT, R15, R32, PT ;  /* 0x000000200f00720c */ /* 0x000fe20003f64070 */
[----:B------:R1:W-:Y:S01]  /*3e040*/  STS.U8 [R6+UR8+0x22900], R83 ;  /* 0x0229005306007988 */ /* 0x0003e20008000008 */
[----:B------:R-:W2:Y:S02]  /*3e050*/  LDCU UR4, c[0x0][0x3b0] ;  /* 0x00007600ff0477ac */ /* 0x000ea40008000800 */
[----:B------:R-:W-:-:S02]  /*3e060*/  SHF.R.S32.HI R7, RZ, 0x1f, R31 ;  /* 0x0000001fff077819 */ /* 0x000fc4000001141f */
[----:B0-----:R-:W-:-:S05]  /*3e070*/  IADD3 R8, P4, PT, R31, R13, RZ ;  /* 0x0000000d1f087210 */ /* 0x001fca0007f9e0ff */
[----:B------:R-:W-:Y:S01]  /*3e080*/  IMAD.X R9, R7, 0x1, R12, P4 ;  /* 0x0000000107097824 */ /* 0x000fe200020e060c */
[----:B------:R-:W-:Y:S04]  /*3e090*/  STL [R1+0x15d0], R8 ;  /* 0x0015d00801007387 */ /* 0x000fe80000100800 */
[----:B------:R-:W-:Y:S04]  /*3e0a0*/  STL [R1+0x15cc], R9 ;  /* 0x0015cc0901007387 */ /* 0x000fe80000100800 */
[----:B------:R-:W4:Y:S01]  /*3e0b0*/  LDL.LU R82, [R1+0x40] ;  /* 0x0000400001527983 */ /* 0x000f220000300800 */
[----:B------:R-:W-:-:S03]  /*3e0c0*/  @!P3 IMAD.IADD R32, R32, 0x1, -R15 ;  /* 0x000000012020b824 */ /* 0x000fc600078e0a0f */
[----:B-1----:R-:W4:Y:S02]  /*3e0d0*/  LDL.LU R83, [R1+0x3c] ;  /* 0x00003c0001537983 */ /* 0x002f240000300800 */
[----:B------:R-:W-:Y:S02]  /*3e0e0*/  ISETP.GT.U32.AND P3, PT, R15, R32, PT ;  /* 0x000000200f00720c */ /* 0x000fe40003f64070 */
[----:B------:R-:W-:-:S06]  /*3e0f0*/  PRMT R72, RZ, 0x7610, R72 ;  /* 0x00007610ff487816 */ /* 0x000fcc0000000048 */
[----:B------:R0:W4:Y:S05]  /*3e100*/  @P0 LDG.E.U8 R72, desc[UR20][R8.64] ;  /* 0x0000001408480981 */ /* 0x00012a000c1e1100 */
[----:B------:R-:W-:Y:S01]  /*3e110*/  @!P3 IMAD.IADD R32, R32, 0x1, -R15 ;  /* 0x000000012020b824 */ /* 0x000fe200078e0a0f */
[----:B---3--:R-:W-:Y:S02]  /*3e120*/  ISETP.GE.AND P4, PT, R11, RZ, PT ;  /* 0x000000ff0b00720c */ /* 0x008fe40003f86270 */
[----:B------:R-:W3:Y:S04]  /*3e130*/  LDL.LU R11, [R1+0x44] ;  /* 0x00004400010b7983 */ /* 0x000ee80000300800 */
[----:B----4-:R1:W-:Y:S04]  /*3e140*/  STS.U8 [R6+UR8+0x23100], R84 ;  /* 0x0231005406007988 */ /* 0x0103e80008000008 */
[----:B-1----:R-:W4:Y:S03]  /*3e150*/  LDL R84, [R1+0x1e5c] ;  /* 0x001e5c0001547983 */ /* 0x002f260000100800 */
[----:B------:R-:W-:-:S05]  /*3e160*/  @!P4 IMAD.MOV R32, RZ, RZ, -R32 ;  /* 0x000000ffff20c224 */ /* 0x000fca00078e0a20 */
[----:B------:R-:W-:-:S05]  /*3e170*/  SEL R32, R14, R32, !P1 ;  /* 0x000000200e207207 */ /* 0x000fca0004800000 */
[----:B--2---:R-:W-:Y:S01]  /*3e180*/  IMAD R32, R32, UR4, RZ ;  /* 0x0000000420207c24 */ /* 0x004fe2000f8e02ff */
[----:B------:R1:W-:Y:S01]  /*3e190*/  STS.U8 [R6+UR8+0x23500], R85 ;  /* 0x0235005506007988 */ /* 0x0003e20008000008 */
[----:B------:R-:W-:Y:S01]  /*3e1a0*/  ISETP.GT.U32.AND P3, PT, R15, R33, PT ;  /* 0x000000210f00720c */ /* 0x000fe20003f64070 */
[----:B------:R-:W2:Y:S02]  /*3e1b0*/  LDCU UR4, c[0x0][0x3b0] ;  /* 0x00007600ff0477ac */ /* 0x000ea40008000800 */
[----:B------:R-:W-:Y:S02]  /*3e1c0*/  SHF.R.S32.HI R7, RZ, 0x1f, R32 ;  /* 0x0000001fff077819 */ /* 0x000fe40000011420 */
[----:B0-----:R-:W-:-:S05]  /*3e1d0*/  IADD3 R8, P4, PT, R32, R13, RZ ;  /* 0x0000000d20087210 */ /* 0x001fca0007f9e0ff */
[----:B------:R-:W-:Y:S01]  /*3e1e0*/  IMAD.X R9, R7, 0x1, R12, P4 ;  /* 0x0000000107097824 */ /* 0x000fe200020e060c */
[----:B------:R-:W-:Y:S04]  /*3e1f0*/  STL [R1+0x15d8], R8 ;  /* 0x0015d80801007387 */ /* 0x000fe80000100800 */
[----:B------:R-:W-:Y:S04]  /*3e200*/  STL [R1+0x15d4], R9 ;  /* 0x0015d40901007387 */ /* 0x000fe80000100800 */
[----:B-1----:R-:W4:Y:S01]  /*3e210*/  LDL.LU R85, [R1+0x4c] ;  /* 0x00004c0001557983 */ /* 0x002f220000300800 */
[----:B------:R-:W-:-:S03]  /*3e220*/  ISETP.GE.AND P4, PT, R10, RZ, PT ;  /* 0x000000ff0a00720c */ /* 0x000fc60003f86270 */
[----:B------:R-:W4:Y:S01]  /*3e230*/  LDL.LU R10, [R1+0x48] ;  /* 0x00004800010a7983 */ /* 0x000f220000300800 */
[----:B------:R-:W-:-:S05]  /*3e240*/  @!P3 IMAD.IADD R33, R33, 0x1, -R15 ;  /* 0x000000012121b824 */ /* 0x000fca00078e0a0f */
[----:B------:R-:W-:Y:S02]  /*3e250*/  ISETP.GT.U32.AND P3, PT, R15, R33, PT ;  /* 0x000000210f00720c */ /* 0x000fe40003f64070 */
[----:B------:R-:W-:-:S06]  /*3e260*/  PRMT R70, RZ, 0x7610, R70 ;  /* 0x00007610ff467816 */ /* 0x000fcc0000000046 */
[----:B------:R0:W4:Y:S05]  /*3e270*/  @P0 LDG.E.U8 R70, desc[UR20][R8.64] ;  /* 0x0000001408460981 */ /* 0x00012a000c1e1100 */
[----:B------:R-:W-:Y:S01]  /*3e280*/  @!P3 IMAD.IADD R33, R33, 0x1, -R15 ;  /* 0x000000012121b824 */ /* 0x000fe200078e0a0f */
[----:B------:R-:W-:-:S03]  /*3e290*/  ISETP.GT.U32.AND P3, PT, R15, R34, PT ;  /* 0x000000220f00720c */ /* 0x000fc60003f64070 */
[----:B------:R-:W-:Y:S01]  /*3e2a0*/  @!P4 IMAD.MOV R33, RZ, RZ, -R33 ;  /* 0x000000ffff21c224 */ /* 0x000fe200078e0a21 */
[----:B------:R1:W-:Y:S04]  /*3e2b0*/  STS.U8 [R6+UR8+0x23900], R82 ;  /* 0x0239005206007988 */ /* 0x0003e80008000008 */
[----:B-1----:R-:W4:Y:S01]  /*3e2c0*/  LDL R82, [R1+0x1e48] ;  /* 0x001e480001527983 */ /* 0x002f220000100800 */
[----:B------:R-:W-:-:S04]  /*3e2d0*/  SEL R33, R14, R33, !P1 ;  /* 0x000000210e217207 */ /* 0x000fc80004800000 */
[----:B------:R-:W-:Y:S02]  /*3e2e0*/  @!P3 IMAD.IADD R34, R34, 0x1, -R15 ;  /* 0x000000012222b824 */ /* 0x000fe400078e0a0f */
[----:B--2---:R-:W-:-:S03]  /*3e2f0*/  IMAD R33, R33, UR4, RZ ;  /* 0x0000000421217c24 */ /* 0x004fc6000f8e02ff */
[----:B------:R-:W-:Y:S02]  /*3e300*/  ISETP.GT.U32.AND P3, PT, R15, R34, PT ;  /* 0x000000220f00720c */ /* 0x000fe40003f64070 */
[----:B------:R-:W-:Y:S01]  /*3e310*/  LOP3.LUT R7, R2, 0x30, RZ, 0x3c, !PT ;  /* 0x0000003002077812 */ /* 0x000fe200078e3cff */
[----:B------:R1:W-:Y:S01]  /*3e320*/  STS.U8 [R6+UR8+0x23d00], R83 ;  /* 0x023d005306007988 */ /* 0x0003e20008000008 */
[----:B------:R-:W2:Y:S01]  /*3e330*/  LDCU UR4, c[0x0][0x3b0] ;  /* 0x00007600ff0477ac */ /* 0x000ea20008000800 */
[----:B0-----:R-:W-:Y:S02]  /*3e340*/  SHF.R.S32.HI R8, RZ, 0x1f, R33 ;  /* 0x0000001fff087819 */ /* 0x001fe40000011421 */
[----:B------:R-:W-:-:S05]  /*3e350*/  IADD3 R9, P4, PT, R33, R13, RZ ;  /* 0x0000000d21097210 */ /* 0x000fca0007f9e0ff */
[----:B------:R-:W-:Y:S01]  /*3e360*/  IMAD.X R8, R8, 0x1, R12, P4 ;  /* 0x0000000108087824 */ /* 0x000fe200020e060c */
[----:B------:R-:W-:Y:S04]  /*3e370*/  STL [R1+0x15e0], R9 ;  /* 0x0015e00901007387 */ /* 0x000fe80000100800 */
[----:B------:R-:W-:Y:S04]  /*3e380*/  STL [R1+0x15dc], R8 ;  /* 0x0015dc0801007387 */ /* 0x000fe80000100800 */
[----:B---3--:R0:W-:Y:S04]  /*3e390*/  STS.U8 [R7+UR8+0x20180], R11 ;  /* 0x0201800b07007988 */ /* 0x0081e80008000008 */
[----:B-1----:R-:W3:Y:S01]  /*3e3a0*/  LDL.LU R83, [R1+0x54] ;  /* 0x0000540001537983 */ /* 0x002ee20000300800 */
[----:B------:R-:W-:-:S03]  /*3e3b0*/  @!P3 IMAD.IADD R34, R34, 0x1, -R15 ;  /* 0x000000012222b824 */ /* 0x000fc600078e0a0f */
[----:B0-----:R-:W3:Y:S01]  /*3e3c0*/  LDL.LU R11, [R1+0x50] ;  /* 0x00005000010b7983 */ /* 0x001ee20000300800 */
[----:B----4-:R-:W-:-:S03]  /*3e3d0*/  ISETP.GE.AND P4, PT, R84, RZ, PT ;  /* 0x000000ff5400720c */ /* 0x010fc60003f86270 */
[----:B------:R-:W4:Y:S01]  /*3e3e0*/  LDL R84, [R1+0x1e4c] ;  /* 0x001e4c0001547983 */ /* 0x000f220000100800 */
[-C--:B------:R-:W-:Y:S02]  /*3e3f0*/  @P0 LOP3.LUT R9, R9, R8.reuse, RZ, 0x3c, !PT ;  /* 0x0000000809090212 */ /* 0x080fe400078e3cff */
[----:B------:R-:W-:Y:S02]  /*3e400*/  PRMT R69, RZ, 0x7610, R69 ;  /* 0x00007610ff457816 */ /* 0x000fe40000000045 */
[----:B------:R-:W-:-:S05]  /*3e410*/  @P0 LOP3.LUT R8, R9, R8, RZ, 0x3c, !PT ;  /* 0x0000000809080212 */ /* 0x000fca00078e3cff */
[----:B------:R-:W-:Y:S01]  /*3e420*/  @!P4 IMAD.MOV R34, RZ, RZ, -R34 ;  /* 0x000000ffff22c224 */ /* 0x000fe200078e0a22 */
[----:B------:R-:W-:-:S04]  /*3e430*/  @P0 LOP3.LUT R9, R9, R8, RZ, 0x3c, !PT ;  /* 0x0000000809090212 */ /* 0x000fc800078e3cff */
[----:B------:R-:W-:Y:S01]  /*3e440*/  SEL R34, R14, R34, !P1 ;  /* 0x000000220e227207 */ /* 0x000fe20004800000 */
[----:B------:R0:W4:Y:S04]  /*3e450*/  @P0 LDG.E.U8 R69, desc[UR20][R8.64] ;  /* 0x0000001408450981 */ /* 0x000128000c1e1100 */
[----:B--2---:R-:W-:Y:S01]  /*3e460*/  IMAD R34, R34, UR4, RZ ;  /* 0x0000000422227c24 */ /* 0x004fe2000f8e02ff */
[----:B------:R-:W-:Y:S04]  /*3e470*/  STS.U8 [R7+UR8+0x20580], R85 ;  /* 0x0205805507007988 */ /* 0x000fe80008000008 */
[----:B0-----:R-:W-:-:S02]  /*3e480*/  SHF.R.S32.HI R8, RZ, 0x1f, R34 ;  /* 0x0000001fff087819 */ /* 0x001fc40000011422 */
[----:B------:R-:W-:Y:S01]  /*3e490*/  IADD3 R9, P4, PT, R34, R13, RZ ;  /* 0x0000000d22097210 */ /* 0x000fe20007f9e0ff */
[----:B------:R0:W-:Y:S04]  /*3e4a0*/  STS.U8 [R7+UR8+0x20980], R10 ;  /* 0x0209800a07007988 */ /* 0x0001e80008000008 */
[----:B------:R1:W-:Y:S01]  /*3e4b0*/  STL [R1+0x15e8], R9 ;  /* 0x0015e80901007387 */ /* 0x0003e20000100800 */
[----:B------:R-:W-:Y:S01]  /*3e4c0*/  ISETP.GT.U32.AND P3, PT, R15, R35, PT ;  /* 0x000000230f00720c */ /* 0x000fe20003f64070 */
[----:B------:R-:W2:Y:S01]  /*3e4d0*/  LDCU UR4, c[0x0][0x3b0] ;  /* 0x00007600ff0477ac */ /* 0x000ea20008000800 */
[----:B0-----:R-:W-:Y:S02]  /*3e4e0*/  IMAD.X R10, R8, 0x1, R12, P4 ;  /* 0x00000001080a7824 */ /* 0x001fe400020e060c */
[----:B------:R-:W-:-:S02]  /*3e4f0*/  @P0 IMAD.MOV.U32 R8, RZ, RZ, R9 ;  /* 0x000000ffff080224 */ /* 0x000fc400078e0009 */
[----:B-1----:R-:W-:Y:S01]  /*3e500*/  @P0 IMAD.MOV.U32 R9, RZ, RZ, R10 ;  /* 0x000000ffff090224 */ /* 0x002fe200078e000a */
[----:B------:R0:W-:Y:S04]  /*3e510*/  STL [R1+0x15e4], R10 ;  /* 0x0015e40a01007387 */ /* 0x0001e80000100800 */
[----:B------:R-:W4:Y:S04]  /*3e520*/  LDL.LU R85, [R1+0x5c] ;  /* 0x00005c0001557983 */ /* 0x000f280000300800 */
[----:B0-----:R-:W4:Y:S01]  /*3e530*/  LDL.LU R10, [R1+0x58] ;  /* 0x00005800010a7983 */ /* 0x001f220000300800 */
[----:B------:R-:W-:-:S05]  /*3e540*/  @!P3 IMAD.IADD R35, R35, 0x1, -R15 ;  /* 0x000000012323b824 */ /* 0x000fca00078e0a0f */
[----:B------:R-:W-:Y:S02]  /*3e550*/  ISETP.GT.U32.AND P3, PT, R15, R35, PT ;  /* 0x000000230f00720c */ /* 0x000fe40003f64070 */
[----:B------:R-:W-:Y:S02]  /*3e560*/  ISETP.GE.AND P4, PT, R82, RZ, PT ;  /* 0x000000ff5200720c */ /* 0x000fe40003f86270 */
[----:B------:R-:W-:Y:S01]  /*3e570*/  PRMT R68, RZ, 0x7610, R68 ;  /* 0x00007610ff447816 */ /* 0x000fe20000000044 */
[----:B------:R-:W4:Y:S08]  /*3e580*/  LDL R82, [R1+0x1e50] ;  /* 0x001e500001527983 */ /* 0x000f300000100800 */
[----:B------:R-:W-:Y:S01]  /*3e590*/  @!P3 IMAD.IADD R35, R35, 0x1, -R15 ;  /* 0x000000012323b824 */ /* 0x000fe200078e0a0f */
[----:B------:R-:W-:Y:S01]  /*3e5a0*/  ISETP.GT.U32.AND P3, PT, R15, R36, PT ;  /* 0x000000240f00720c */ /* 0x000fe20003f64070 */
[----:B------:R0:W4:Y:S02]  /*3e5b0*/  @P0 LDG.E.U8 R68, desc[UR20][R8.64] ;  /* 0x0000001408440981 */ /* 0x000124000c1e1100 */
[----:B------:R-:W-:-:S05]  /*3e5c0*/  @!P4 IMAD.MOV R35, RZ, RZ, -R35 ;  /* 0x000000ffff23c224 */ /* 0x000fca00078e0a23 */
[----:B------:R-:W-:-:S05]  /*3e5d0*/  SEL R35, R14, R35, !P1 ;  /* 0x000000230e237207 */ /* 0x000fca0004800000 */
[----:B------:R-:W-:Y:S02]  /*3e5e0*/  @!P3 IMAD.IADD R36, R36, 0x1, -R15 ;  /* 0x000000012424b824 */ /* 0x000fe400078e0a0f */
[----:B--2---:R-:W-:-:S03]  /*3e5f0*/  IMAD R35, R35, UR4, RZ ;  /* 0x0000000423237c24 */ /* 0x004fc6000f8e02ff */
[----:B------:R-:W-:Y:S01]  /*3e600*/  ISETP.GT.U32.AND P3, PT, R15, R36, PT ;  /* 0x000000240f00720c */ /* 0x000fe20003f64070 */
[----:B------:R-:W1:Y:S01]  /*3e610*/  LDCU UR4, c[0x0][0x3b0] ;  /* 0x00007600ff0477ac */ /* 0x000e620008000800 */
[----:B0-----:R-:W-:Y:S02]  /*3e620*/  SHF.R.S32.HI R8, RZ, 0x1f, R35 ;  /* 0x0000001fff087819 */ /* 0x001fe40000011423 */
[----:B------:R-:W-:Y:S01]  /*3e630*/  IADD3 R9, P4, PT, R35, R13, RZ ;  /* 0x0000000d23097210 */ /* 0x000fe20007f9e0ff */
[----:B---3--:R0:W-:Y:S04]  /*3e640*/  STS.U8 [R7+UR8+0x21180], R11 ;  /* 0x0211800b07007988 */ /* 0x0081e80008000008 */
[----:B0-----:R-:W-:Y:S01]  /*3e650*/  IMAD.X R11, R8, 0x1, R12, P4 ;  /* 0x00000001080b7824 */ /* 0x001fe200020e060c */
[----:B----4-:R-:W-:-:S03]  /*3e660*/  ISETP.GE.AND P4, PT, R84, RZ, PT ;  /* 0x000000ff5400720c */ /* 0x010fc60003f86270 */
[----:B------:R-:W-:Y:S01]  /*3e670*/  @!P3 IMAD.IADD R36, R36, 0x1, -R15 ;  /* 0x000000012424b824 */ /* 0x000fe200078e0a0f */
[----:B------:R-:W-:Y:S01]  /*3e680*/  PRMT R67, RZ, 0x7610, R67 ;  /* 0x00007610ff437816 */ /* 0x000fe20000000043 */
[----:B------:R0:W-:Y:S01]  /*3e690*/  STL [R1+0x15f0], R9 ;  /* 0x0015f00901007387 */ /* 0x0001e20000100800 */
[----:B------:R-:W-:-:S07]  /*3e6a0*/  @P0 IMAD.MOV.U32 R8, RZ, RZ, R9 ;  /* 0x000000ffff080224 */ /* 0x000fce00078e0009 */
[----:B------:R-:W-:Y:S02]  /*3e6b0*/  @!P4 IMAD.MOV R36, RZ, RZ, -R36 ;  /* 0x000000ffff24c224 */ /* 0x000fe400078e0a24 */
[----:B0-----:R-:W-:-:S03]  /*3e6c0*/  @P0 IMAD.MOV.U32 R9, RZ, RZ, R11 ;  /* 0x000000ffff090224 */ /* 0x001fc600078e000b */
[----:B------:R-:W-:Y:S01]  /*3e6d0*/  SEL R36, R14, R36, !P1 ;  /* 0x000000240e247207 */ /* 0x000fe20004800000 */
[----:B------:R0:W-:Y:S04]  /*3e6e0*/  STS.U8 [R7+UR8+0x20d80], R83 ;  /* 0x020d805307007988 */ /* 0x0001e80008000008 */
[----:B------:R2:W-:Y:S04]  /*3e6f0*/  STL [R1+0x15ec], R11 ;  /* 0x0015ec0b01007387 */ /* 0x0005e80000100800 */
[----:B------:R3:W4:Y:S01]  /*3e700*/  @P0 LDG.E.U8 R67, desc[UR20][R8.64] ;  /* 0x0000001408430981 */ /* 0x000722000c1e1100 */
[----:B-1----:R-:W-:-:S03]  /*3e710*/  IMAD R36, R36, UR4, RZ ;  /* 0x0000000424247c24 */ /* 0x002fc6000f8e02ff */
[----:B------:R-:W-:Y:S04]  /*3e720*/  STS.U8 [R7+UR8+0x21580], R85 ;  /* 0x0215805507007988 */ /* 0x000fe80008000008 */
[----:B0-----:R-:W4:Y:S04]  /*3e730*/  LDL.LU R83, [R1+0x60] ;  /* 0x0000600001537983 */ /* 0x001f280000300800 */
[----:B--2---:R-:W2:Y:S01]  /*3e740*/  LDL.LU R11, [R1+0x64] ;  /* 0x00006400010b7983 */ /* 0x004ea20000300800 */
[----:B---3--:R-:W-:Y:S02]  /*3e750*/  SHF.R.S32.HI R8, RZ, 0x1f, R36 ;  /* 0x0000001fff087819 */ /* 0x008fe40000011424 */
[----:B------:R-:W-:Y:S01]  /*3e760*/  IADD3 R9, P4, PT, R36, R13, RZ ;  /* 0x0000000d24097210 */ /* 0x000fe20007f9e0ff */
[----:B------:R-:W3:Y:S04]  /*3e770*/  LDL R84, [R1+0x1e38] ;  /* 0x001e380001547983 */ /* 0x000ee80000100800 */
[----:B------:R0:W-:Y:S04]  /*3e780*/  STS.U8 [R7+UR8+0x21980], R10 ;  /* 0x0219800a07007988 */ /* 0x0001e80008000008 */
[----:B------:R1:W-:Y:S01]  /*3e790*/  STL [R1+0x15f8], R9 ;  /* 0x0015f80901007387 */ /* 0x0003e20000100800 */
[----:B------:R-:W-:Y:S01]  /*3e7a0*/  ISETP.GT.U32.AND P3, PT, R15, R37, PT ;  /* 0x000000250f00720c */ /* 0x000fe20003f64070 */
[----:B------:R-:W1:Y:S01]  /*3e7b0*/  LDCU UR4, c[0x0][0x3b0] ;  /* 0x00007600ff0477ac */ /* 0x000e620008000800 */
[----:B0-----:R-:W-:-:S02]  /*3e7c0*/  IMAD.X R10, R8, 0x1, R12, P4 ;  /* 0x00000001080a7824 */ /* 0x001fc400020e060c */
[----:B------:R-:W-:Y:S02]  /*3e7d0*/  @P0 IMAD.MOV.U32 R8, RZ, RZ, R9 ;  /* 0x000000ffff080224 */ /* 0x000fe400078e0009 */
[----:B-1----:R-:W-:Y:S01]  /*3e7e0*/  @P0 IMAD.MOV.U32 R9, RZ, RZ, R10 ;  /* 0x000000ffff090224 */ /* 0x002fe200078e000a */
[----:B------:R0:W-:Y:S04]  /*3e7f0*/  STL [R1+0x15f4], R10 ;  /* 0x0015f40a01007387 */ /* 0x0001e80000100800 */
[----:B------:R-:W3:Y:S04]  /*3e800*/  LDL.LU R85, [R1+0x6c] ;  /* 0x00006c0001557983 */ /* 0x000ee80000300800 */
[----:B0-----:R-:W3:Y:S01]  /*3e810*/  LDL.LU R10, [R1+0x68] ;  /* 0x00006800010a7983 */ /* 0x001ee20000300800 */
[----:B------:R-:W-:Y:S01]  /*3e820*/  @!P3 IMAD.IADD R37, R37, 0x1, -R15 ;  /* 0x000000012525b824 */ /* 0x000fe200078e0a0f */
[----:B------:R-:W-:-:S02]  /*3e830*/  ISETP.GE.AND P4, PT, R82, RZ, PT ;  /* 0x000000ff5200720c */ /* 0x000fc40003f86270 */
[----:B------:R-:W3:Y:S02]  /*3e840*/  LDL R82, [R1+0x1e3c] ;  /* 0x001e3c0001527983 */ /* 0x000ee40000100800 */
[----:B------:R-:W-:Y:S02]  /*3e850*/  ISETP.GT.U32.AND P3, PT, R15, R37, PT ;  /* 0x000000250f00720c */ /* 0x000fe40003f64070 */
[----:B------:R-:W-:-:S06]  /*3e860*/  PRMT R66, RZ, 0x7610, R66 ;  /* 0x00007610ff427816 */ /* 0x000fcc0000000042 */
[----:B------:R0:W3:Y:S05]  /*3e870*/  @P0 LDG.E.U8 R66, desc[UR20][R8.64] ;  /* 0x0000001408420981 */ /* 0x0000ea000c1e1100 */
[----:B------:R-:W-:-:S04]  /*3e880*/  @!P3 IMAD.IADD R37, R37, 0x1, -R15 ;  /* 0x000000012525b824 */ /* 0x000fc800078e0a0f */
[----:B------:R-:W-:-:S05]  /*3e890*/  @!P4 IMAD.MOV R37, RZ, RZ, -R37 ;  /* 0x000000ffff25c224 */ /* 0x000fca00078e0a25 */
[----:B------:R-:W-:-:S05]  /*3e8a0*/  SEL R37, R14, R37, !P1 ;  /* 0x000000250e257207 */ /* 0x000fca0004800000 */
[----:B------:R-:W-:Y:S01]  /*3e8b0*/  IMAD R37, R37, UR4, RZ ;  /* 0x0000000425257c24 */ /* 0x000fe2000f8e02ff */
[----:B------:R-:W-:Y:S01]  /*3e8c0*/  ISETP.GT.U32.AND P3, PT, R15, R38, PT ;  /* 0x000000260f00720c */ /* 0x000fe20003f64070 */
[----:B------:R-:W1:Y:S03]  /*3e8d0*/  LDCU UR4, c[0x0][0x3b0] ;  /* 0x00007600ff0477ac */ /* 0x000e660008000800 */
[----:B0-----:R-:W-:Y:S02]  /*3e8e0*/  SHF.R.S32.HI R8, RZ, 0x1f, R37 ;  /* 0x0000001fff087819 */ /* 0x001fe40000011425 */
[----:B------:R-:W-:-:S05]  /*3e8f0*/  IADD3 R9, P4, PT, R37, R13, RZ ;  /* 0x0000000d25097210 */ /* 0x000fca0007f9e0ff */
[----:B------:R-:W-:Y:S02]  /*3e900*/  STL [R1+0x1600], R9 ;  /* 0x0016000901007387 */ /* 0x000fe40000100800 */
[----:B------:R-:W-:-:S05]  /*3e910*/  @!P3 IMAD.IADD R38, R38, 0x1, -R15 ;  /* 0x000000012626b824 */ /* 0x000fca00078e0a0f */
[----:B------:R-:W-:Y:S01]  /*3e920*/  ISETP.GT.U32.AND P3, PT, R15, R38, PT ;  /* 0x000000260f00720c */ /* 0x000fe20003f64070 */
[----:B--2---:R0:W-:Y:S04]  /*3e930*/  STS.U8 [R7+UR8+0x22180], R11 ;  /* 0x0221800b07007988 */ /* 0x0041e80008000008 */
[----:B----4-:R2:W-:Y:S01]  /*3e940*/  STS.U8 [R7+UR8+0x21d80], R83 ;  /* 0x021d805307007988 */ /* 0x0105e20008000008 */
[----:B0-----:R-:W-:Y:S02]  /*3e950*/  IMAD.X R11, R8, 0x1, R12, P4 ;  /* 0x00000001080b7824 */ /* 0x001fe400020e060c */
[----:B------:R-:W-:Y:S02]  /*3e960*/  @P0 IMAD.MOV.U32 R8, RZ, RZ, R9 ;  /* 0x000000ffff080224 */ /* 0x000fe400078e0009 */
[----:B------:R-:W-:Y:S01]  /*3e970*/  @P0 IMAD.MOV.U32 R9, RZ, RZ, R11 ;  /* 0x000000ffff090224 */ /* 0x000fe200078e000b */
[----:B------:R0:W-:Y:S04]  /*3e980*/  STL [R1+0x15fc], R11 ;  /* 0x0015fc0b01007387 */ /* 0x0001e80000100800 */
[----:B--2---:R-:W2:Y:S04]  /*3e990*/  LDL.LU R83, [R1+0x74] ;  /* 0x0000740001537983 */ /* 0x004ea80000300800 */
[----:B0-----:R-:W4:Y:S04]  /*3e9a0*/  LDL.LU R11, [R1+0x70] ;  /* 0x00007000010b7983 */ /* 0x001f280000300800 */
[----:B---3--:R0:W-:Y:S04]  /*3e9b0*/  STS.U8 [R7+UR8+0x22980], R10 ;  /* 0x0229800a07007988 */ /* 0x0081e80008000008 */
[----:B0-----:R-:W3:Y:S01]  /*3e9c0*/  LDL R10, [R1+0x1e44] ;  /* 0x001e4400010a7983 */ /* 0x001ee20000100800 */
[----:B------:R-:W-:Y:S01]  /*3e9d0*/  ISETP.GE.AND P4, PT, R84, RZ, PT ;  /* 0x000000ff5400720c */ /* 0x000fe20003f86270 */
[----:B------:R-:W-:Y:S01]  /*3e9e0*/  @!P3 IMAD.IADD R38, R38, 0x1, -R15 ;  /* 0x000000012626b824 */ /* 0x000fe200078e0a0f */
[----:B------:R-:W-:-:S06]  /*3e9f0*/  PRMT R20, RZ, 0x7610, R20 ;  /* 0x00007610ff147816 */ /* 0x000fcc0000000014 */
[----:B------:R0:W3:Y:S05]  /*3ea00*/  @P0 LDG.E.U8 R20, desc[UR20][R8.64] ;  /* 0x0000001408140981 */ /* 0x0000ea000c1e1100 */
[----:B------:R-:W-:-:S05]  /*3ea10*/  @!P4 IMAD.MOV R38, RZ, RZ, -R38 ;  /* 0x000000ffff26c224 */ /* 0x000fca00078e0a26 */
[----:B------:R-:W-:-:S05]  /*3ea20*/  SEL R38, R14, R38, !P1 ;  /* 0x000000260e267207 */ /* 0x000fca0004800000 */
[----:B-1----:R-:W-:Y:S01]  /*3ea30*/  IMAD R38, R38, UR4, RZ ;  /* 0x0000000426267c24 */ /* 0x002fe2000f8e02ff */
[----:B------:R-:W-:Y:S01]  /*3ea40*/  ISETP.GT.U32.AND P3, PT, R15, R39, PT ;  /* 0x000000270f00720c */ /* 0x000fe20003f64070 */
[----:B------:R-:W1:Y:S03]  /*3ea50*/  LDCU UR4, c[0x0][0x3b0] ;  /* 0x00007600ff0477ac */ /* 0x000e660008000800 */
[----:B0-----:R-:W-:Y:S02]  /*3ea60*/  SHF.R.S32.HI R8, RZ, 0x1f, R38 ;  /* 0x0000001fff087819 */ /* 0x001fe40000011426 */
[----:B------:R-:W-:-:S05]  /*3ea70*/  IADD3 R9, P4, PT, R38, R13, RZ ;  /* 0x0000000d26097210 */ /* 0x000fca0007f9e0ff */
[----:B------:R-:W-:Y:S01]  /*3ea80*/  IMAD.X R22, R8, 0x1, R12, P4 ;  /* 0x0000000108167824 */ /* 0x000fe200020e060c */
[----:B------:R-:W-:Y:S04]  /*3ea90*/  STL [R1+0x1608], R9 ;  /* 0x0016080901007387 */ /* 0x000fe80000100800 */
[----:B------:R-:W-:Y:S04]  /*3eaa0*/  STL [R1+0x1604], R22 ;  /* 0x0016041601007387 */ /* 0x000fe80000100800 */
[----:B------:R-:W3:Y:S01]  /*3eab0*/  LDL.LU R84, [R1+0x7c] ;  /* 0x00007c0001547983 */ /* 0x000ee20000300800 */
[----:B------:R-:W-:Y:S01]  /*3eac0*/  @!P3 IMAD.IADD R39, R39, 0x1, -R15 ;  /* 0x000000012727b824 */ /* 0x000fe200078e0a0f */
[----:B------:R-:W-:-:S04]  /*3ead0*/  ISETP.GE.AND P4, PT, R82, RZ, PT ;  /* 0x000000ff5200720c */ /* 0x000fc80003f86270 */
[----:B------:R-:W-:Y:S01]  /*3eae0*/  ISETP.GT.U32.AND P3, PT, R15, R39, PT ;  /* 0x000000270f00720c */ /* 0x000fe20003f64070 */
[----:B------:R0:W-:Y:S04]  /*3eaf0*/  STS.U8 [R7+UR8+0x22580], R85 ;  /* 0x0225805507007988 */ /* 0x0001e80008000008 */
[----:B0-----:R-:W3:Y:S04]  /*3eb00*/  LDL.LU R85, [R1+0x78] ;  /* 0x0000780001557983 */ /* 0x001ee80000300800 */
[----:B------:R-:W3:Y:S04]  /*3eb10*/  LDL R82, [R1+0x1e2c] ;  /* 0x001e2c0001527983 */ /* 0x000ee80000100800 */
[----:B------:R-:W-:-:S04]  /*3eb20*/  @!P3 IMAD.IADD R39, R39, 0x1, -R15 ;  /* 0x000000012727b824 */ /* 0x000fc800078e0a0f */
[----:B------:R-:W-:Y:S01]  /*3eb30*/  @!P4 IMAD.MOV R39, RZ, RZ, -R39 ;  /* 0x000000ffff27c224 */ /* 0x000fe200078e0a27 */
[----:B------:R-:W-:Y:S01]  /*3eb40*/  PRMT R65, RZ, 0x7610, R65 ;  /* 0x00007610ff417816 */ /* 0x000fe20000000041 */
[----:B------:R-:W-:-:S03]  /*3eb50*/  @P0 IMAD.MOV.U32 R8, RZ, RZ, R9 ;  /* 0x000000ffff080224 */ /* 0x000fc600078e0009 */
[----:B------:R-:W-:Y:S01]  /*3eb60*/  SEL R39, R14, R39, !P1 ;  /* 0x000000270e277207 */ /* 0x000fe20004800000 */
[----:B------:R-:W-:-:S04]  /*3eb70*/  @P0 IMAD.MOV.U32 R9, RZ, RZ, R22 ;  /* 0x000000ffff090224 */ /* 0x000fc800078e0016 */
[----:B-1----:R-:W-:Y:S01]  /*3eb80*/  IMAD R39, R39, UR4, RZ ;  /* 0x0000000427277c24 */ /* 0x002fe2000f8e02ff */
[----:B------:R0:W3:Y:S04]  /*3eb90*/  @P0 LDG.E.U8 R65, desc[UR20][R8.64] ;  /* 0x0000001408410981 */ /* 0x0000e8000c1e1100 */
[----:B--2---:R-:W-:Y:S01]  /*3eba0*/  STS.U8 [R7+UR8+0x22d80], R83 ;  /* 0x022d805307007988 */ /* 0x004fe20008000008 */
[----:B0-----:R-:W-:Y:S02]  /*3ebb0*/  SHF.R.S32.HI R8, RZ, 0x1f, R39 ;  /* 0x0000001fff087819 */ /* 0x001fe40000011427 */
[----:B------:R-:W-:Y:S01]  /*3ebc0*/  IADD3 R9, P4, PT, R39, R13, RZ ;  /* 0x0000000d27097210 */ /* 0x000fe20007f9e0ff */
[----:B----4-:R0:W-:Y:S04]  /*3ebd0*/  STS.U8 [R7+UR8+0x23180], R11 ;  /* 0x0231800b07007988 */ /* 0x0101e80008000008 */
[----:B------:R1:W-:Y:S01]  /*3ebe0*/  STL [R1+0x1610], R9 ;  /* 0x0016100901007387 */ /* 0x0003e20000100800 */
[----:B------:R-:W-:Y:S01]  /*3ebf0*/  ISETP.GT.U32.AND P3, PT, R15, R40, PT ;  /* 0x000000280f00720c */ /* 0x000fe20003f64070 */
[----:B------:R-:W2:Y:S01]  /*3ec00*/  LDCU UR4, c[0x0][0x3b0] ;  /* 0x00007600ff0477ac */ /* 0x000ea20008000800 */
[----:B0-----:R-:W-:-:S02]  /*3ec10*/  IMAD.X R11, R8, 0x1, R12, P4 ;  /* 0x00000001080b7824 */ /* 0x001fc400020e060c */
[----:B------:R-:W-:Y:S02]  /*3ec20*/  @P0 IMAD.MOV.U32 R8, RZ, RZ, R9 ;  /* 0x000000ffff080224 */ /* 0x000fe400078e0009 */
[----:B-1----:R-:W-:Y:S01]  /*3ec30*/  @P0 IMAD.MOV.U32 R9, RZ, RZ, R11 ;  /* 0x000000ffff090224 */ /* 0x002fe200078e000b */
[----:B------:R0:W-:Y:S04]  /*3ec40*/  STL [R1+0x160c], R11 ;  /* 0x00160c0b01007387 */ /* 0x0001e80000100800 */
[----:B------:R-:W4:Y:S01]  /*3ec50*/  LDL.LU R83, [R1+0x88] ;  /* 0x0000880001537983 */ /* 0x000f220000300800 */
[----:B---3--:R-:W-:-:S03]  /*3ec60*/  ISETP.GE.AND P4, PT, R10, RZ, PT ;  /* 0x000000ff0a00720c */ /* 0x008fc60003f86270 */
[----:B0-----:R-:W3:Y:S04]  /*3ec70*/  LDL.LU R11, [R1+0x84] ;  /* 0x00008400010b7983 */ /* 0x001ee80000300800 */
[----:B------:R-:W3:Y:S01]  /*3ec80*/  LDL.LU R10, [R1+0x80] ;  /* 0x00008000010a7983 */ /* 0x000ee20000300800 */
[----:B------:R-:W-:-:S05]  /*3ec90*/  @!P3 IMAD.IADD R40, R40, 0x1, -R15 ;  /* 0x000000012828b824 */ /* 0x000fca00078e0a0f */
[----:B------:R-:W-:Y:S02]  /*3eca0*/  ISETP.GT.U32.AND P3, PT, R15, R40, PT ;  /* 0x000000280f00720c */ /* 0x000fe40003f64070 */
[----:B------:R-:W-:-:S06]  /*3ecb0*/  PRMT R64, RZ, 0x7610, R64 ;  /* 0x00007610ff407816 */ /* 0x000fcc0000000040 */
[----:B------:R0:W3:Y:S05]  /*3ecc0*/  @P0 LDG.E.U8 R64, desc[UR20][R8.64] ;  /* 0x0000001408400981 */ /* 0x0000ea000c1e1100 */
[----:B------:R-:W-:Y:S01]  /*3ecd0*/  @!P3 IMAD.IADD R40, R40, 0x1, -R15 ;  /* 0x000000012828b824 */ /* 0x000fe200078e0a0f */
[----:B------:R1:W-:Y:S04]  /*3ece0*/  STS.U8 [R7+UR8+0x23580], R84 ;  /* 0x0235805407007988 */ /* 0x0003e80008000008 */
[----:B-1----:R-:W3:Y:S01]  /*3ecf0*/  LDL R84, [R1+0x1e30] ;  /* 0x001e300001547983 */ /* 0x002ee20000100800 */
[----:B------:R-:W-:-:S05]  /*3ed00*/  @!P4 IMAD.MOV R40, RZ, RZ, -R40 ;  /* 0x000000ffff28c224 */ /* 0x000fca00078e0a28 */
[----:B------:R-:W-:Y:S02]  /*3ed10*/  SEL R40, R14, R40, !P1 ;  /* 0x000000280e287207 */ /* 0x000fe40004800000 */
[----:B------:R-:W-:-:S03]  /*3ed20*/  ISETP.GT.U32.AND P3, PT, R15, R41, PT ;  /* 0x000000290f00720c */ /* 0x000fc60003f64070 */
[----:B--2---:R-:W-:Y:S01]  /*3ed30*/  IMAD R40, R40, UR4, RZ ;  /* 0x0000000428287c24 */ /* 0x004fe2000f8e02ff */
[----:B------:R1:W-:Y:S01]  /*3ed40*/  STS.U8 [R7+UR8+0x23980], R85 ;  /* 0x0239805507007988 */ /* 0x0003e20008000008 */
[----:B------:R-:W2:Y:S03]  /*3ed50*/  LDCU UR4, c[0x0][0x3b0] ;  /* 0x00007600ff0477ac */ /* 0x000ea60008000800 */
[----:B0-----:R-:W-:Y:S02]  /*3ed60*/  SHF.R.S32.HI R8, RZ, 0x1f, R40 ;  /* 0x0000001fff087819 */ /* 0x001fe40000011428 */
[----:B------:R-:W-:-:S05]  /*3ed70*/  IADD3 R9, P4, PT, R40, R13, RZ ;  /* 0x0000000d28097210 */ /* 0x000fca0007f9e0ff */
[----:B------:R-:W-:Y:S02]  /*3ed80*/  IMAD.X R22, R8, 0x1, R12, P4 ;  /* 0x0000000108167824 */ /* 0x000fe400020e060c */
[----:B------:R-:W-:Y:S01]  /*3ed90*/  @!P3 IMAD.IADD R41, R41, 0x1, -R15 ;  /* 0x000000012929b824 */ /* 0x000fe200078e0a0f */
[----:B------:R0:W-:Y:S04]  /*3eda0*/  STL [R1+0x1618], R9 ;  /* 0x0016180901007387 */ /* 0x0001e80000100800 */
[----:B------:R-:W-:Y:S01]  /*3edb0*/  STL [R1+0x1614], R22 ;  /* 0x0016141601007387 */ /* 0x000fe20000100800 */
[----:B------:R-:W-:-:S03]  /*3edc0*/  ISETP.GE.AND P4, PT, R82, RZ, PT ;  /* 0x000000ff5200720c */ /* 0x000fc60003f86270 */
[----:B-1----:R-:W3:Y:S04]  /*3edd0*/  LDL.LU R85, [R1+0x90] ;  /* 0x0000900001557983 */ /* 0x002ee80000300800 */
[----:B------:R-:W3:Y:S01]  /*3ede0*/  LDL.LU R82, [R1+0x8c] ;  /* 0x00008c0001527983 */ /* 0x000ee20000300800 */
[----:B------:R-:W-:-:S03]  /*3edf0*/  ISETP.GT.U32.AND P3, PT, R15, R41, PT ;  /* 0x000000290f00720c */ /* 0x000fc60003f64070 */
[----:B------:R-:W3:Y:S01]  /*3ee00*/  LDL R87, [R1+0x1e34] ;  /* 0x001e340001577983 */ /* 0x000ee20000100800 */
[----:B------:R-:W-:Y:S01]  /*3ee10*/  PRMT R63, RZ, 0x7610, R63 ;  /* 0x00007610ff3f7816 */ /* 0x000fe2000000003f */
[----:B------:R-:W-:Y:S02]  /*3ee20*/  @P0 IMAD.MOV.U32 R8, RZ, RZ, R9 ;  /* 0x000000ffff080224 */ /* 0x000fe400078e0009 */
[----:B0-----:R-:W-:-:S05]  /*3ee30*/  @P0 IMAD.MOV.U32 R9, RZ, RZ, R22 ;  /* 0x000000ffff090224 */ /* 0x001fca00078e0016 */
[----:B------:R0:W3:Y:S01]  /*3ee40*/  @P0 LDG.E.U8 R63, desc[UR20][R8.64] ;  /* 0x00000014083f0981 */ /* 0x0000e2000c1e1100 */
[----:B------:R-:W-:-:S04]  /*3ee50*/  @!P3 IMAD.IADD R41, R41, 0x1, -R15 ;  /* 0x000000012929b824 */ /* 0x000fc800078e0a0f */
[----:B------:R-:W-:-:S05]  /*3ee60*/  @!P4 IMAD.MOV R41, RZ, RZ, -R41 ;  /* 0x000000ffff29c224 */ /* 0x000fca00078e0a29 */
[----:B------:R-:W-:Y:S02]  /*3ee70*/  SEL R41, R14, R41, !P1 ;  /* 0x000000290e297207 */ /* 0x000fe40004800000 */
[----:B0-----:R-:W-:-:S03]  /*3ee80*/  LOP3.LUT R8, R2, 0x40, RZ, 0x3c, !PT ;  /* 0x0000004002087812 */ /* 0x001fc600078e3cff */
[----:B--2---:R-:W-:Y:S01]  /*3ee90*/  IMAD R41, R41, UR4, RZ ;  /* 0x0000000429297c24 */ /* 0x004fe2000f8e02ff */
[----:B----4-:R-:W-:Y:S04]  /*3eea0*/  STS.U8 [R7+UR8+0x23d80], R83 ;  /* 0x023d805307007988 */ /* 0x010fe80008000008 */
[----:B------:R-:W-:Y:S02]  /*3eeb0*/  SHF.R.S32.HI R9, RZ, 0x1f, R41 ;  /* 0x0000001fff097819 */ /* 0x000fe40000011429 */
[----:B------:R-:W-:Y:S01]  /*3eec0*/  ISETP.GT.U32.AND P3, PT, R15, R42, PT ;  /* 0x0000002a0f00720c */ /* 0x000fe20003f64070 */
[----:B------:R-:W0:Y:S01]  /*3eed0*/  LDCU UR4, c[0x0][0x3b0] ;  /* 0x00007600ff0477ac */ /* 0x000e220008000800 */
[----:B---3--:R1:W-:Y:S04]  /*3eee0*/  STS.U8 [R8+UR8+0x20600], R10 ;  /* 0x0206000a08007988 */ /* 0x0083e80008000008 */
[----:B------:R2:W-:Y:S01]  /*3eef0*/  STS.U8 [R8+UR8+0x20200], R11 ;  /* 0x0202000b08007988 */ /* 0x0005e20008000008 */
[----:B-1----:R-:W-:-:S05]  /*3ef00*/  IADD3 R10, P4, PT, R41, R13, RZ ;  /* 0x0000000d290a7210 */ /* 0x002fca0007f9e0ff */
[----:B--2---:R-:W-:Y:S01]  /*3ef10*/  IMAD.X R11, R9, 0x1, R12, P4 ;  /* 0x00000001090b7824 */ /* 0x004fe200020e060c */
[----:B------:R1:W-:Y:S04]  /*3ef20*/  STL [R1+0x1620], R10 ;  /* 0x0016200a01007387 */ /* 0x0003e80000100800 */
[----:B------:R2:W-:Y:S04]  /*3ef30*/  STL [R1+0x161c], R11 ;  /* 0x00161c0b01007387 */ /* 0x0005e80000100800 */
[----:B------:R-:W3:Y:S04]  /*3ef40*/  LDL.LU R86, [R1+0x9c] ;  /* 0x00009c0001567983 */ /* 0x000ee80000300800 */
[----:B------:R-:W4:Y:S01]  /*3ef50*/  LDL.LU R83, [R1+0x98] ;  /* 0x0000980001537983 */ /* 0x000f220000300800 */
[----:B------:R-:W-:-:S05]  /*3ef60*/  @!P3 IMAD.IADD R42, R42, 0x1, -R15 ;  /* 0x000000012a2ab824 */ /* 0x000fca00078e0a0f */
[----:B------:R-:W-:Y:S02]  /*3ef70*/  ISETP.GT.U32.AND P3, PT, R15, R42, PT ;  /* 0x0000002a0f00720c */ /* 0x000fe40003f64070 */
[----:B------:R-:W-:Y:S02]  /*3ef80*/  ISETP.GE.AND P4, PT, R84, RZ, PT ;  /* 0x000000ff5400720c */ /* 0x000fe40003f86270 */
[----:B------:R-:W4:Y:S09]  /*3ef90*/  LDL R84, [R1+0x1e18] ;  /* 0x001e180001547983 */ /* 0x000f320000100800 */
[----:B------:R-:W-:Y:S01]  /*3efa0*/  @!P3 IMAD.IADD R42, R42, 0x1, -R15 ;  /* 0x000000012a2ab824 */ /* 0x000fe200078e0a0f */
[----:B------:R-:W-:-:S02]  /*3efb0*/  PRMT R41, RZ, 0x7610, R41 ;  /* 0x00007610ff297816 */ /* 0x000fc40000000029 */
[----:B------:R-:W-:-:S04]  /*3efc0*/  ISETP.GT.U32.AND P3, PT, R15, R43, PT ;  /* 0x0000002b0f00720c */ /* 0x000fc80003f64070 */
[----:B------:R1:W4:Y:S01]  /*3efd0*/  @P0 LDG.E.U8 R41, desc[UR20][R10.64] ;  /* 0x000000140a290981 */ /* 0x000322000c1e1100 */
[----:B------:R-:W-:-:S05]  /*3efe0*/  @!P4 IMAD.MOV R42, RZ, RZ, -R42 ;  /* 0x000000ffff2ac224 */ /* 0x000fca00078e0a2a */
[----:B------:R-:W-:-:S05]  /*3eff0*/  SEL R42, R14, R42, !P1 ;  /* 0x0000002a0e2a7207 */ /* 0x000fca0004800000 */
[----:B0-----:R-:W-:Y:S02]  /*3f000*/  IMAD R42, R42, UR4, RZ ;  /* 0x000000042a2a7c24 */ /* 0x001fe4000f8e02ff */
[----:B------:R-:W-:Y:S01]  /*3f010*/  @!P3 IMAD.IADD R43, R43, 0x1, -R15 ;  /* 0x000000012b2bb824 */ /* 0x000fe200078e0a0f */
[----:B------:R-:W0:Y:S02]  /*3f020*/  LDCU UR4, c[0x0][0x3b0] ;  /* 0x00007600ff0477ac */ /* 0x000e240008000800 */
[----:B------:R-:W-:Y:S02]  /*3f030*/  SHF.R.S32.HI R9, RZ, 0x1f, R42 ;  /* 0x0000001fff097819 */ /* 0x000fe4000001142a */
[----:B-1----:R-:W-:-:S05]  /*3f040*/  IADD3 R10, P4, PT, R42, R13, RZ ;  /* 0x0000000d2a0a7210 */ /* 0x002fca0007f9e0ff */
[----:B--2---:R-:W-:Y:S01]  /*3f050*/  IMAD.X R11, R9, 0x1, R12, P4 ;  /* 0x00000001090b7824 */ /* 0x004fe200020e060c */
[----:B------:R-:W-:Y:S04]  /*3f060*/  STL [R1+0x1628], R10 ;  /* 0x0016280a01007387 */ /* 0x000fe80000100800 */
[----:B------:R1:W-:Y:S04]  /*3f070*/  STS.U8 [R8+UR8+0x20a00], R85 ;  /* 0x020a005508007988 */ /* 0x0003e80008000008 */
[----:B------:R-:W-:Y:S04]  /*3f080*/  STL [R1+0x1624], R11 ;  /* 0x0016240b01007387 */ /* 0x000fe80000100800 */
[----:B------:R2:W-:Y:S01]  /*3f090*/  STS.U8 [R8+UR8+0x20e00], R82 ;  /* 0x020e005208007988 */ /* 0x0005e20008000008 */
[----:B------:R-:W-:-:S02]  /*3f0a0*/  ISETP.GT.U32.AND P3, PT, R15, R43, PT ;  /* 0x0000002b0f00720c */ /* 0x000fc40003f64070 */
[----:B------:R-:W-:Y:S01]  /*3f0b0*/  ISETP.GE.AND P4, PT, R87, RZ, PT ;  /* 0x000000ff5700720c */ /* 0x000fe20003f86270 */
[----:B-1----:R-:W4:Y:S04]  /*3f0c0*/  LDL.LU R85, [R1+0xa4] ;  /* 0x0000a40001557983 */ /* 0x002f280000300800 */
[----:B--2---:R-:W2:Y:S01]  /*3f0d0*/  LDL.LU R82, [R1+0xa0] ;  /* 0x0000a00001527983 */ /* 0x004ea20000300800 */
[----:B------:R-:W-:-:S03]  /*3f0e0*/  PRMT R40, RZ, 0x7610, R40 ;  /* 0x00007610ff287816 */ /* 0x000fc60000000028 */
[----:B------:R-:W2:Y:S02]  /*3f0f0*/  LDL R87, [R1+0x1e1c] ;  /* 0x001e1c0001577983 */ /* 0x000ea40000100800 */
[----:B------:R-:W-:-:S04]  /*3f100*/  @!P3 IMAD.IADD R43, R43, 0x1, -R15 ;  /* 0x000000012b2bb824 */ /* 0x000fc800078e0a0f */
[----:B------:R-:W-:Y:S01]  /*3f110*/  @!P4 IMAD.MOV R43, RZ, RZ, -R43 ;  /* 0x000000ffff2bc224 */ /* 0x000fe200078e0a2b */
[----:B------:R1:W2:Y:S04]  /*3f120*/  @P0 LDG.E.U8 R40, desc[UR20][R10.64] ;  /* 0x000000140a280981 */ /* 0x0002a8000c1e1100 */
[----:B------:R-:W-:-:S05]  /*3f130*/  SEL R43, R14, R43, !P1 ;  /* 0x0000002b0e2b7207 */ /* 0x000fca0004800000 */
[----:B0-----:R-:W-:Y:S01]  /*3f140*/  IMAD R43, R43, UR4, RZ ;  /* 0x000000042b2b7c24 */ /* 0x001fe2000f8e02ff */
[----:B------:R-:W-:Y:S01]  /*3f150*/  ISETP.GT.U32.AND P3, PT, R15, R44, PT ;  /* 0x0000002c0f00720c */ /* 0x000fe20003f64070 */
[----:B------:R-:W0:Y:S03]  /*3f160*/  LDCU UR4, c[0x0][0x3b0] ;  /* 0x00007600ff0477ac */ /* 0x000e260008000800 */
[----:B------:R-:W-:Y:S02]  /*3f170*/  SHF.R.S32.HI R9, RZ, 0x1f, R43 ;  /* 0x0000001fff097819 */ /* 0x000fe4000001142b */
[----:B-1----:R-:W-:-:S05]  /*3f180*/  IADD3 R10, P4, PT, R43, R13, RZ ;  /* 0x0000000d2b0a7210 */ /* 0x002fca0007f9e0ff */
[----:B------:R-:W-:Y:S01]  /*3f190*/  IMAD.X R11, R9, 0x1, R12, P4 ;  /* 0x00000001090b7824 */ /* 0x000fe200020e060c */
[----:B------:R-:W-:Y:S04]  /*3f1a0*/  STL [R1+0x1630], R10 ;  /* 0x0016300a01007387 */ /* 0x000fe80000100800 */
[----:B------:R-:W-:Y:S04]  /*3f1b0*/  STL [R1+0x162c], R11 ;  /* 0x00162c0b01007387 */ /* 0x000fe80000100800 */
[----:B---3--:R1:W-:Y:S04]  /*3f1c0*/  STS.U8 [R8+UR8+0x21200], R86 ;  /* 0x0212005608007988 */ /* 0x0083e80008000008 */
[----:B----4-:R3:W-:Y:S04]  /*3f1d0*/  STS.U8 [R8+UR8+0x21600], R83 ;  /* 0x0216005308007988 */ /* 0x0107e80008000008 */
[----:B-1----:R-:W4:Y:S04]  /*3f1e0*/  LDL.LU R86, [R1+0xac] ;  /* 0x0000ac0001567983 */ /* 0x002f280000300800 */
[----:B---3--:R-:W3:Y:S01]  /*3f1f0*/  LDL.LU R83, [R1+0xa8] ;  /* 0x0000a80001537983 */ /* 0x008ee20000300800 */
[----:B------:R-:W-:-:S05]  /*3f200*/  @!P3 IMAD.IADD R44, R44, 0x1, -R15 ;  /* 0x000000012c2cb824 */ /* 0x000fca00078e0a0f */
[----:B------:R-:W-:Y:S02]  /*3f210*/  ISETP.GT.U32.AND P3, PT, R15, R44, PT ;  /* 0x0000002c0f00720c */ /* 0x000fe40003f64070 */
[----:B------:R-:W-:Y:S02]  /*3f220*/  ISETP.GE.AND P4, PT, R84, RZ, PT ;  /* 0x000000ff5400720c */ /* 0x000fe40003f86270 */
[----:B------:R-:W4:Y:S09]  /*3f230*/  LDL R84, [R1+0x1e20] ;  /* 0x001e200001547983 */ /* 0x000f320000100800 */
[----:B------:R-:W-:-:S04]  /*3f240*/  @!P3 IMAD.IADD R44, R44, 0x1, -R15 ;  /* 0x000000012c2cb824 */ /* 0x000fc800078e0a0f */
[----:B------:R-:W-:Y:S01]  /*3f250*/  @!P4 IMAD.MOV R44, RZ, RZ, -R44 ;  /* 0x000000ffff2cc224 */ /* 0x000fe200078e0a2c */
[----:B------:R-:W-:-:S04]  /*3f260*/  PRMT R39, RZ, 0x7610, R39 ;  /* 0x00007610ff277816 */ /* 0x000fc80000000027 */
[----:B------:R-:W-:Y:S02]  /*3f270*/  SEL R44, R14, R44, !P1 ;  /* 0x0000002c0e2c7207 */ /* 0x000fe40004800000 */
[----:B------:R1:W4:Y:S03]  /*3f280*/  @P0 LDG.E.U8 R39, desc[UR20][R10.64] ;  /* 0x000000140a270981 */ /* 0x000326000c1e1100 */
[----:B0-----:R-:W-:Y:S01]  /*3f290*/  IMAD R44, R44, UR4, RZ ;  /* 0x000000042c2c7c24 */ /* 0x001fe2000f8e02ff */
[----:B------:R0:W-:Y:S04]  /*3f2a0*/  STS.U8 [R8+UR8+0x21a00], R85 ;  /* 0x021a005508007988 */ /* 0x0001e80008000008 */
[----:B------:R-:W-:-:S02]  /*3f2b0*/  SHF.R.S32.HI R9, RZ, 0x1f, R44 ;  /* 0x0000001fff097819 */ /* 0x000fc4000001142c */
[----:B-1----:R-:W-:Y:S01]  /*3f2c0*/  IADD3 R10, P4, PT, R44, R13, RZ ;  /* 0x0000000d2c0a7210 */ /* 0x002fe20007f9e0ff */
[----:B--2---:R1:W-:Y:S01]  /*3f2d0*/  STS.U8 [R8+UR8+0x21e00], R82 ;  /* 0x021e005208007988 */ /* 0x0043e20008000008 */
[----:B------:R-:W-:Y:S01]  /*3f2e0*/  ISETP.GT.U32.AND P3, PT, R15, R45, PT ;  /* 0x0000002d0f00720c */ /* 0x000fe20003f64070 */
[----:B------:R-:W2:Y:S02]  /*3f2f0*/  LDCU UR4, c[0x0][0x3b0] ;  /* 0x00007600ff0477ac */ /* 0x000ea40008000800 */
[----:B------:R-:W-:Y:S01]  /*3f300*/  IMAD.X R11, R9, 0x1, R12, P4 ;  /* 0x00000001090b7824 */ /* 0x000fe200020e060c */
[----:B------:R-:W-:Y:S04]  /*3f310*/  STL [R1+0x1638], R10 ;  /* 0x0016380a01007387 */ /* 0x000fe80000100800 */
[----:B------:R-:W-:Y:S04]  /*3f320*/  STL [R1+0x1634], R11 ;  /* 0x0016340b01007387 */ /* 0x000fe80000100800 */
[----:B0-----:R-:W4:Y:S04]  /*3f330*/  LDL.LU R85, [R1+0xb4] ;  /* 0x0000b40001557983 */ /* 0x001f280000300800 */
[----:B-1----:R-:W4:Y:S01]  /*3f340*/  LDL.LU R82, [R1+0xb0] ;  /* 0x0000b00001527983 */ /* 0x002f220000300800 */
[----:B------:R-:W-:Y:S01]  /*3f350*/  @!P3 IMAD.IADD R45, R45, 0x1, -R15 ;  /* 0x000000012d2db824 */ /* 0x000fe200078e0a0f */
[----:B------:R-:W-:-:S04]  /*3f360*/  ISETP.GE.AND P4, PT, R87, RZ, PT ;  /* 0x000000ff5700720c */ /* 0x000fc80003f86270 */
[----:B------:R-:W-:Y:S02]  /*3f370*/  ISETP.GT.U32.AND P3, PT, R15, R45, PT ;  /* 0x0000002d0f00720c */ /* 0x000fe40003f64070 */
[----:B------:R-:W-:-:S06]  /*3f380*/  PRMT R38, RZ, 0x7610, R38 ;  /* 0x00007610ff267816 */ /* 0x000fcc0000000026 */
[----:B------:R0:W4:Y:S05]  /*3f390*/  @P0 LDG.E.U8 R38, desc[UR20][R10.64] ;  /* 0x000000140a260981 */ /* 0x00012a000c1e1100 */
[----:B------:R-:W-:Y:S01]  /*3f3a0*/  @!P3 IMAD.IADD R45, R45, 0x1, -R15 ;  /* 0x000000012d2db824 */ /* 0x000fe200078e0a0f */
[----:B------:R-:W-:-:S03]  /*3f3b0*/  ISETP.GT.U32.AND P3, PT, R15, R46, PT ;  /* 0x0000002e0f00720c */ /* 0x000fc60003f64070 */
[----:B------:R-:W-:-:S05]  /*3f3c0*/  @!P4 IMAD.MOV R45, RZ, RZ, -R45 ;  /* 0x000000ffff2dc224 */ /* 0x000fca00078e0a2d */
[----:B------:R-:W-:Y:S01]  /*3f3d0*/  SEL R45, R14, R45, !P1 ;  /* 0x0000002d0e2d7207 */ /* 0x000fe20004800000 */
[----:B---3--:R1:W-:Y:S04]  /*3f3e0*/  STS.U8 [R8+UR8+0x22600], R83 ;  /* 0x0226005308007988 */ /* 0x0083e80008000008 */
[----:B-1----:R-:W3:Y:S01]  /*3f3f0*/  LDL R83, [R1+0x1e0c] ;  /* 0x001e0c0001537983 */ /* 0x002ee20000100800 */
[----:B--2---:R-:W-:Y:S02]  /*3f400*/  IMAD R45, R45, UR4, RZ ;  /* 0x000000042d2d7c24 */ /* 0x004fe4000f8e02ff */
[----:B------:R-:W-:Y:S01]  /*3f410*/  @!P3 IMAD.IADD R46, R46, 0x1, -R15 ;  /* 0x000000012e2eb824 */ /* 0x000fe200078e0a0f */
[----:B------:R-:W1:Y:S02]  /*3f420*/  LDCU UR4, c[0x0][0x3b0] ;  /* 0x00007600ff0477ac */ /* 0x000e640008000800 */
[----:B------:R-:W-:-:S02]  /*3f430*/  SHF.R.S32.HI R9, RZ, 0x1f, R45 ;  /* 0x0000001fff097819 */ /* 0x000fc4000001142d */
[----:B0-----:R-:W-:Y:S02]  /*3f440*/  IADD3 R10, P4, PT, R45, R13, RZ ;  /* 0x0000000d2d0a7210 */ /* 0x001fe40007f9e0ff */
[----:B------:R-:W-:-:S03]  /*3f450*/  ISETP.GT.U32.AND P3, PT, R15, R46, PT ;  /* 0x0000002e0f00720c */ /* 0x000fc60003f64070 */
[----:B------:R-:W-:Y:S01]  /*3f460*/  IMAD.X R11, R9, 0x1, R12, P4 ;  /* 0x00000001090b7824 */ /* 0x000fe200020e060c */
[----:B------:R0:W-:Y:S01]  /*3f470*/  STL [R1+0x1640], R10 ;  /* 0x0016400a01007387 */ /* 0x0001e20000100800 */
[----:B----4-:R-:W-:-:S03]  /*3f480*/  ISETP.GE.AND P4, PT, R84, RZ, PT ;  /* 0x000000ff5400720c */ /* 0x010fc60003f86270 */
[----:B------:R2:W-:Y:S04]  /*3f490*/  STL [R1+0x163c], R11 ;  /* 0x00163c0b01007387 */ /* 0x0005e80000100800 */
[----:B------:R-:W4:Y:S01]  /*3f4a0*/  LDL.LU R87, [R1+0xc0] ;  /* 0x0000c00001577983 */ /* 0x000f220000300800 */
[----:B------:R-:W-:Y:S01]  /*3f4b0*/  @!P3 IMAD.IADD R46, R46, 0x1, -R15 ;  /* 0x000000012e2eb824 */ /* 0x000fe200078e0a0f */
[----:B------:R-:W-:Y:S02]  /*3f4c0*/  PRMT R19, RZ, 0x7610, R19 ;  /* 0x00007610ff137816 */ /* 0x000fe40000000013 */
[----:B------:R-:W4:Y:S04]  /*3f4d0*/  LDL.LU R84, [R1+0xbc] ;  /* 0x0000bc0001547983 */ /* 0x000f280000300800 */
[----:B------:R0:W4:Y:S01]  /*3f4e0*/  @P0 LDG.E.U8 R19, desc[UR20][R10.64] ;  /* 0x000000140a130981 */ /* 0x000122000c1e1100 */
[----:B------:R-:W-:-:S05]  /*3f4f0*/  @!P4 IMAD.MOV R46, RZ, RZ, -R46 ;  /* 0x000000ffff2ec224 */ /* 0x000fca00078e0a2e */
[----:B------:R-:W-:-:S05]  /*3f500*/  SEL R46, R14, R46, !P1 ;  /* 0x0000002e0e2e7207 */ /* 0x000fca0004800000 */
[----:B-1----:R-:W-:Y:S01]  /*3f510*/  IMAD R46, R46, UR4, RZ ;  /* 0x000000042e2e7c24 */ /* 0x002fe2000f8e02ff */
[----:B------:R-:W-:Y:S04]  /*3f520*/  STS.U8 [R8+UR8+0x22200], R86 ;  /* 0x0222005608007988 */ /* 0x000fe80008000008 */
[----:B------:R1:W-:Y:S01]  /*3f530*/  STS.U8 [R8+UR8+0x22e00], R82 ;  /* 0x022e005208007988 */ /* 0x0003e20008000008 */
[----:B------:R-:W-:Y:S02]  /*3f540*/  SHF.R.S32.HI R9, RZ, 0x1f, R46 ;  /* 0x0000001fff097819 */ /* 0x000fe4000001142e */
[----:B0-----:R-:W-:Y:S01]  /*3f550*/  IADD3 R10, P4, PT, R46, R13, RZ ;  /* 0x0000000d2e0a7210 */ /* 0x001fe20007f9e0ff */
[----:B------:R0:W-:Y:S01]  /*3f560*/  STS.U8 [R8+UR8+0x22a00], R85 ;  /* 0x022a005508007988 */ /* 0x0001e20008000008 */
[----:B------:R-:W-:Y:S01]  /*3f570*/  ISETP.GT.U32.AND P3, PT, R15, R47, PT ;  /* 0x0000002f0f00720c */ /* 0x000fe20003f64070 */
[----:B------:R-:W0:Y:S02]  /*3f580*/  LDCU UR4, c[0x0][0x3b0] ;  /* 0x00007600ff0477ac */ /* 0x000e240008000800 */
[----:B--2---:R-:W-:Y:S01]  /*3f590*/  IMAD.X R11, R9, 0x1, R12, P4 ;  /* 0x00000001090b7824 */ /* 0x004fe200020e060c */
[----:B-1----:R-:W2:Y:S04]  /*3f5a0*/  LDL R82, [R1+0x1e10] ;  /* 0x001e100001527983 */ /* 0x002ea80000100800 */
[----:B------:R-:W-:Y:S04]  /*3f5b0*/  STL [R1+0x1648], R10 ;  /* 0x0016480a01007387 */ /* 0x000fe80000100800 */
[----:B------:R-:W-:Y:S04]  /*3f5c0*/  STL [R1+0x1644], R11 ;  /* 0x0016440b01007387 */ /* 0x000fe80000100800 */
[----:B------:R-:W2:Y:S04]  /*3f5d0*/  LDL.LU R86, [R1+0xd8] ;  /* 0x0000d80001567983 */ /* 0x000ea80000300800 */
[----:B0-----:R-:W2:Y:S01]  /*3f5e0*/  LDL.LU R85, [R1+0xd4] ;  /* 0x0000d40001557983 */ /* 0x001ea20000300800 */
[----:B------:R-:W-:-:S05]  /*3f5f0*/  @!P3 IMAD.IADD R47, R47, 0x1, -R15 ;  /* 0x000000012f2fb824 */ /* 0x000fca00078e0a0f */
[----:B------:R-:W-:Y:S02]  /*3f600*/  ISETP.GT.U32.AND P3, PT, R15, R47, PT ;  /* 0x0000002f0f00720c */ /* 0x000fe40003f64070 */
[----:B---3--:R-:W-:Y:S02]  /*3f610*/  ISETP.GE.AND P4, PT, R83, RZ, PT ;  /* 0x000000ff5300720c */ /* 0x008fe40003f86270 */
[----:B------:R-:W3:Y:S09]  /*3f620*/  LDL.LU R83, [R1+0xc8] ;  /* 0x0000c80001537983 */ /* 0x000ef20000300800 */
[----:B------:R-:W-:Y:S01]  /*3f630*/  @!P3 IMAD.IADD R47, R47, 0x1, -R15 ;  /* 0x000000012f2fb824 */ /* 0x000fe200078e0a0f */
[----:B----4-:R0:W-:Y:S03]  /*3f640*/  STS.U8 [R8+UR8+0x23200], R87 ;  /* 0x0232005708007988 */ /* 0x0101e60008000008 */
[----:B------:R-:W-:Y:S01]  /*3f650*/  @!P4 IMAD.MOV R47, RZ, RZ, -R47 ;  /* 0x000000ffff2fc224 */ /* 0x000fe200078e0a2f */
[----:B0-----:R-:W4:Y:S01]  /*3f660*/  LDL R87, [R1+0x1e14] ;  /* 0x001e140001577983 */ /* 0x001f220000100800 */
[----:B------:R-:W-:-:S03]  /*3f670*/  ISETP.GT.U32.AND P3, PT, R15, R48, PT ;  /* 0x000000300f00720c */ /* 0x000fc60003f64070 */
[----:B------:R-:W-:Y:S02]  /*3f680*/  SEL R47, R14, R47, !P1 ;  /* 0x0000002f0e2f7207 */ /* 0x000fe40004800000 */
[----:B------:R-:W-:-:S03]  /*3f690*/  PRMT R37, RZ, 0x7610, R37 ;  /* 0x00007610ff257816 */ /* 0x000fc60000000025 */
[----:B------:R-:W-:Y:S01]  /*3f6a0*/  IMAD R47, R47, UR4, RZ ;  /* 0x000000042f2f7c24 */ /* 0x000fe2000f8e02ff */
[----:B------:R0:W-:Y:S04]  /*3f6b0*/  STS.U8 [R8+UR8+0x23600], R84 ;  /* 0x0236005408007988 */ /* 0x0001e80008000008 */
[----:B------:R1:W4:Y:S01]  /*3f6c0*/  @P0 LDG.E.U8 R37, desc[UR20][R10.64] ;  /* 0x000000140a250981 */ /* 0x000322000c1e1100 */
[----:B------:R-:W0:Y:S01]  /*3f6d0*/  LDCU UR4, c[0x0][0x3b0] ;  /* 0x00007600ff0477ac */ /* 0x000e220008000800 */
[----:B------:R-:W-:Y:S01]  /*3f6e0*/  SHF.R.S32.HI R9, RZ, 0x1f, R47 ;  /* 0x0000001fff097819 */ /* 0x000fe2000001142f */
[----:B------:R-:W-:Y:S01]  /*3f6f0*/  @!P3 IMAD.IADD R48, R48, 0x1, -R15 ;  /* 0x000000013030b824 */ /* 0x000fe200078e0a0f */
[----:B-1----:R-:W-:-:S04]  /*3f700*/  IADD3 R10, P4, PT, R47, R13, RZ ;  /* 0x0000000d2f0a7210 */ /* 0x002fc80007f9e0ff */
[----:B------:R-:W-:Y:S01]  /*3f710*/  ISETP.GT.U32.AND P3, PT, R15, R48, PT ;  /* 0x000000300f00720c */ /* 0x000fe20003f64070 */
[----:B------:R-:W-:Y:S01]  /*3f720*/  IMAD.X R11, R9, 0x1, R12, P4 ;  /* 0x00000001090b7824 */ /* 0x000fe200020e060c */
[----:B------:R-:W-:Y:S04]  /*3f730*/  STL [R1+0x1650], R10 ;  /* 0x0016500a01007387 */ /* 0x000fe80000100800 */
[----:B------:R-:W-:Y:S04]  /*3f740*/  STL [R1+0x164c], R11 ;  /* 0x00164c0b01007387 */ /* 0x000fe80000100800 */
[----:B0-----:R-:W4:Y:S03]  /*3f750*/  LDL.LU R84, [R1+0xd0] ;  /* 0x0000d00001547983 */ /* 0x001f260000300800 */
[----:B------:R-:W-:Y:S01]  /*3f760*/  @!P3 IMAD.IADD R48, R48, 0x1, -R15 ;  /* 0x000000013030b824 */ /* 0x000fe200078e0a0f */
[----:B--2---:R-:W-:-:S02]  /*3f770*/  ISETP.GE.AND P4, PT, R82, RZ, PT ;  /* 0x000000ff5200720c */ /* 0x004fc40003f86270 */
[----:B------:R-:W2:Y:S04]  /*3f780*/  LDL.LU R82, [R1+0xc4] ;  /* 0x0000c40001527983 */ /* 0x000ea80000300800 */
[----:B------:R0:W-:Y:S04]  /*3f790*/  STS.U8 [R8+UR8+0x23a00], R86 ;  /* 0x023a005608007988 */ /* 0x0001e80008000008 */
[----:B0-----:R-:W2:Y:S03]  /*3f7a0*/  LDL R86, [R1+0x1e00] ;  /* 0x001e000001567983 */ /* 0x001ea60000100800 */
[----:B------:R-:W-:Y:S01]  /*3f7b0*/  @!P4 IMAD.MOV R48, RZ, RZ, -R48 ;  /* 0x000000ffff30c224 */ /* 0x000fe200078e0a30 */
[----:B------:R-:W-:-:S04]  /*3f7c0*/  PRMT R36, RZ, 0x7610, R36 ;  /* 0x00007610ff247816 */ /* 0x000fc80000000024 */
[----:B------:R-:W-:Y:S02]  /*3f7d0*/  SEL R48, R14, R48, !P1 ;  /* 0x000000300e307207 */ /* 0x000fe40004800000 */
[----:B------:R0:W2:Y:S03]  /*3f7e0*/  @P0 LDG.E.U8 R36, desc[UR20][R10.64] ;  /* 0x000000140a240981 */ /* 0x0000a6000c1e1100 */
[----:B------:R-:W-:Y:S01]  /*3f7f0*/  IMAD R48, R48, UR4, RZ ;  /* 0x0000000430307c24 */ /* 0x000fe2000f8e02ff */
[----:B------:R-:W-:Y:S01]  /*3f800*/  LOP3.LUT R9, R2, 0x50, RZ, 0x3c, !PT ;  /* 0x0000005002097812 */ /* 0x000fe200078e3cff */
[----:B------:R1:W-:Y:S01]  /*3f810*/  STS.U8 [R8+UR8+0x23e00], R85 ;  /* 0x023e005508007988 */ /* 0x0003e20008000008 */
[----:B------:R-:W-:Y:S01]  /*3f820*/  ISETP.GT.U32.AND P3, PT, R15, R49, PT ;  /* 0x000000310f00720c */ /* 0x000fe20003f64070 */
[----:B------:R-:W1:Y:S01]  /*3f830*/  LDCU UR4, c[0x0][0x3b0] ;  /* 0x00007600ff0477ac */ /* 0x000e620008000800 */
[----:B0-----:R-:W-:-:S02]  /*3f840*/  SHF.R.S32.HI R10, RZ, 0x1f, R48 ;  /* 0x0000001fff0a7819 */ /* 0x001fc40000011430 */
[----:B------:R-:W-:-:S05]  /*3f850*/  IADD3 R11, P4, PT, R48, R13, RZ ;  /* 0x0000000d300b7210 */ /* 0x000fca0007f9e0ff */
[----:B------:R-:W-:Y:S01]  /*3f860*/  IMAD.X R10, R10, 0x1, R12, P4 ;  /* 0x000000010a0a7824 */ /* 0x000fe200020e060c */
[----:B------:R-:W-:Y:S04]  /*3f870*/  STL [R1+0x1658], R11 ;  /* 0x0016580b01007387 */ /* 0x000fe80000100800 */
[----:B------:R-:W-:Y:S04]  /*3f880*/  STL [R1+0x1654], R10 ;  /* 0x0016540a01007387 */ /* 0x000fe80000100800 */
[----:B-1----:R-:W2:Y:S04]  /*3f890*/  LDL.LU R85, [R1+0xe0] ;  /* 0x0000e00001557983 */ /* 0x002ea80000300800 */
[----:B---3--:R0:W-:Y:S04]  /*3f8a0*/  STS.U8 [R9+UR8+0x20280], R83 ;  /* 0x0202805309007988 */ /* 0x0081e80008000008 */
[----:B0-----:R-:W3:Y:S01]  /*3f8b0*/  LDL.LU R83, [R1+0xdc] ;  /* 0x0000dc0001537983 */ /* 0x001ee20000300800 */
[----:B------:R-:W-:-:S05]  /*3f8c0*/  @!P3 IMAD.IADD R49, R49, 0x1, -R15 ;  /* 0x000000013131b824 */ /* 0x000fca00078e0a0f */
[----:B------:R-:W-:Y:S02]  /*3f8d0*/  ISETP.GT.U32.AND P3, PT, R15, R49, PT ;  /* 0x000000310f00720c */ /* 0x000fe40003f64070 */
[----:B----4-:R-:W-:Y:S02]  /*3f8e0*/  ISETP.GE.AND P4, PT, R87, RZ, PT ;  /* 0x000000ff5700720c */ /* 0x010fe40003f86270 */
[----:B------:R-:W4:Y:S09]  /*3f8f0*/  LDL R87, [R1+0x1dfc] ;  /* 0x001dfc0001577983 */ /* 0x000f320000100800 */
[----:B------:R-:W-:Y:S01]  /*3f900*/  @!P3 IMAD.IADD R49, R49, 0x1, -R15 ;  /* 0x000000013131b824 */ /* 0x000fe200078e0a0f */
[----:B------:R-:W-:-:S02]  /*3f910*/  @P0 LOP3.LUT R11, R11, R10, RZ, 0x3c, !PT ;  /* 0x0000000a0b0b0212 */ /* 0x000fc400078e3cff */
[----:B------:R-:W-:Y:S02]  /*3f920*/  ISETP.GT.U32.AND P3, PT, R15, R50, PT ;  /* 0x000000320f00720c */ /* 0x000fe40003f64070 */
[----:B------:R-:W-:Y:S01]  /*3f930*/  @P0 LOP3.LUT R10, R11, R10, RZ, 0x3c, !PT ;  /* 0x0000000a0b0a0212 */ /* 0x000fe200078e3cff */
[----:B------:R-:W-:Y:S01]  /*3f940*/  @!P4 IMAD.MOV R49, RZ, RZ, -R49 ;  /* 0x000000ffff31c224 */ /* 0x000fe200078e0a31 */
[----:B------:R-:W-:-:S04]  /*3f950*/  PRMT R35, RZ, 0x7610, R35 ;  /* 0x00007610ff237816 */ /* 0x000fc80000000023 */
[----:B------:R-:W-:Y:S02]  /*3f960*/  SEL R49, R14, R49, !P1 ;  /* 0x000000310e317207 */ /* 0x000fe40004800000 */
[----:B------:R-:W-:-:S03]  /*3f970*/  @P0 LOP3.LUT R11, R11, R10, RZ, 0x3c, !PT ;  /* 0x0000000a0b0b0212 */ /* 0x000fc600078e3cff */
[----:B------:R-:W-:Y:S02]  /*3f980*/  IMAD R49, R49, UR4, RZ ;  /* 0x0000000431317c24 */ /* 0x000fe4000f8e02ff */
[----:B------:R0:W4:Y:S01]  /*3f990*/  @P0 LDG.E.U8 R35, desc[UR20][R10.64] ;  /* 0x000000140a230981 */ /* 0x000122000c1e1100 */
[----:B------:R-:W-:Y:S01]  /*3f9a0*/  @!P3 IMAD.IADD R50, R50, 0x1, -R15 ;  /* 0x000000013232b824 */ /* 0x000fe200078e0a0f */
[----:B------:R-:W1:Y:S01]  /*3f9b0*/  LDCU UR4, c[0x0][0x3b0] ;  /* 0x00007600ff0477ac */ /* 0x000e620008000800 */
[----:B0-----:R-:W-:Y:S02]  /*3f9c0*/  SHF.R.S32.HI R10, RZ, 0x1f, R49 ;  /* 0x0000001fff0a7819 */ /* 0x001fe40000011431 */
[----:B------:R-:W-:Y:S02]  /*3f9d0*/  IADD3 R11, P4, PT, R49, R13, RZ ;  /* 0x0000000d310b7210 */ /* 0x000fe40007f9e0ff */
[----:B------:R-:W-:-:S03]  /*3f9e0*/  ISETP.GT.U32.AND P3, PT, R15, R50, PT ;  /* 0x000000320f00720c */ /* 0x000fc60003f64070 */
[----:B------:R-:W-:Y:S01]  /*3f9f0*/  IMAD.X R22, R10, 0x1, R12, P4 ;  /* 0x000000010a167824 */ /* 0x000fe200020e060c */
[----:B------:R-:W-:Y:S04]  /*3fa00*/  STL [R1+0x1660], R11 ;  /* 0x0016600b01007387 */ /* 0x000fe80000100800 */
[----:B------:R0:W-:Y:S04]  /*3fa10*/  STS.U8 [R9+UR8+0x20680], R84 ;  /* 0x0206805409007988 */ /* 0x0001e80008000008 */
[----:B------:R-:W-:Y:S04]  /*3fa20*/  STL [R1+0x165c], R22 ;  /* 0x00165c1601007387 */ /* 0x000fe80000100800 */
[----:B--2---:R2:W-:Y:S04]  /*3fa30*/  STS.U8 [R9+UR8+0x20a80], R82 ;  /* 0x020a805209007988 */ /* 0x0045e80008000008 */
[----:B0-----:R-:W4:Y:S04]  /*3fa40*/  LDL.LU R84, [R1+0xec] ;  /* 0x0000ec0001547983 */ /* 0x001f280000300800 */
[----:B--2---:R-:W2:Y:S01]  /*3fa50*/  LDL.LU R82, [R1+0xe8] ;  /* 0x0000e80001527983 */ /* 0x004ea20000300800 */
[----:B------:R-:W-:-:S03]  /*3fa60*/  ISETP.GE.AND P4, PT, R86, RZ, PT ;  /* 0x000000ff5600720c */ /* 0x000fc60003f86270 */
[----:B------:R-:W2:Y:S01]  /*3fa70*/  LDL R86, [R1+0x1df8] ;  /* 0x001df80001567983 */ /* 0x000ea20000100800 */
[----:B------:R-:W-:Y:S01]  /*3fa80*/  @!P3 IMAD.IADD R50, R50, 0x1, -R15 ;  /* 0x000000013232b824 */ /* 0x000fe200078e0a0f */
[----:B------:R-:W-:Y:S01]  /*3fa90*/  PRMT R34, RZ, 0x7610, R34 ;  /* 0x00007610ff227816 */ /* 0x000fe20000000022 */
[----:B------:R-:W-:-:S07]  /*3faa0*/  @P0 IMAD.MOV.U32 R10, RZ, RZ, R11 ;  /* 0x000000ffff0a0224 */ /* 0x000fce00078e000b */
[----:B------:R-:W-:Y:S02]  /*3fab0*/  @!P4 IMAD.MOV R50, RZ, RZ, -R50 ;  /* 0x000000ffff32c224 */ /* 0x000fe400078e0a32 */
[----:B------:R-:W-:-:S03]  /*3fac0*/  @P0 IMAD.MOV.U32 R11, RZ, RZ, R22 ;  /* 0x000000ffff0b0224 */ /* 0x000fc600078e0016 */
[----:B------:R-:W-:Y:S02]  /*3fad0*/  SEL R50, R14, R50, !P1 ;  /* 0x000000320e327207 */ /* 0x000fe40004800000 */
[----:B------:R0:W2:Y:S03]  /*3fae0*/  @P0 LDG.E.U8 R34, desc[UR20][R10.64] ;  /* 0x000000140a220981 */ /* 0x0000a6000c1e1100 */
[----:B-1----:R-:W-:Y:S01]  /*3faf0*/  IMAD R50, R50, UR4, RZ ;  /* 0x0000000432327c24 */ /* 0x002fe2000f8e02ff */
[----:B------:R1:W-:Y:S04]  /*3fb00*/  STS.U8 [R9+UR8+0x20e80], R85 ;  /* 0x020e805509007988 */ /* 0x0003e80008000008 */
[----:B0-----:R-:W-:-:S02]  /*3fb10*/  SHF.R.S32.HI R10, RZ, 0x1f, R50 ;  /* 0x0000001fff0a7819 */ /* 0x001fc40000011432 */
[----:B------:R-:W-:Y:S01]  /*3fb20*/  IADD3 R11, P4, PT, R50, R13, RZ ;  /* 0x0000000d320b7210 */ /* 0x000fe20007f9e0ff */
[----:B---3--:R0:W-:Y:S04]  /*3fb30*/  STS.U8 [R9+UR8+0x21280], R83 ;  /* 0x0212805309007988 */ /* 0x0081e80008000008 */
[----:B------:R-:W-:Y:S01]  /*3fb40*/  IMAD.X R22, R10, 0x1, R12, P4 ;  /* 0x000000010a167824 */ /* 0x000fe200020e060c */
[----:B------:R3:W-:Y:S01]  /*3fb50*/  STL [R1+0x1668], R11 ;  /* 0x0016680b01007387 */ /* 0x0007e20000100800 */
[----:B------:R-:W-:Y:S01]  /*3fb60*/  ISETP.GT.U32.AND P3, PT, R15, R51, PT ;  /* 0x000000330f00720c */ /* 0x000fe20003f64070 */
[----:B------:R-:W3:Y:S02]  /*3fb70*/  LDCU UR4, c[0x0][0x3b0] ;  /* 0x00007600ff0477ac */ /* 0x000ee40008000800 */
[----:B------:R3:W-:Y:S04]  /*3fb80*/  STL [R1+0x1664], R22 ;  /* 0x0016641601007387 */ /* 0x0007e80000100800 */
[----:B-1----:R-:W2:Y:S04]  /*3fb90*/  LDL.LU R85, [R1+0xf4] ;  /* 0x0000f40001557983 */ /* 0x002ea80000300800 */
[----:B0-----:R-:W2:Y:S02]  /*3fba0*/  LDL.LU R83, [R1+0x100] ;  /* 0x0001000001537983 */ /* 0x001ea40000300800 */
[----:B------:R-:W-:-:S05]  /*3fbb0*/  @!P3 IMAD.IADD R51, R51, 0x1, -R15 ;  /* 0x000000013333b824 */ /* 0x000fca00078e0a0f */
[----:B------:R-:W-:Y:S02]  /*3fbc0*/  ISETP.GT.U32.AND P3, PT, R15, R51, PT ;  /* 0x000000330f00720c */ /* 0x000fe40003f64070 */
[----:B----4-:R-:W-:Y:S02]  /*3fbd0*/  ISETP.GE.AND P4, PT, R87, RZ, PT ;  /* 0x000000ff5700720c */ /* 0x010fe40003f86270 */
[----:B------:R-:W-:Y:S01]  /*3fbe0*/  PRMT R33, RZ, 0x7610, R33 ;  /* 0x00007610ff217816 */ /* 0x000fe20000000021 */
[----:B------:R-:W-:-:S08]  /*3fbf0*/  @P0 IMAD.MOV.U32 R10, RZ, RZ, R11 ;  /* 0x000000ffff0a0224 */ /* 0x000fd000078e000b */
[----:B------:R-:W-:Y:S01]  /*3fc00*/  @!P3 IMAD.IADD R51, R51, 0x1, -R15 ;  /* 0x000000013333b824 */ /* 0x000fe200078e0a0f */
[----:B------:R-:W4:Y:S03]  /*3fc10*/  LDL R87, [R1+0x1de8] ;  /* 0x001de80001577983 */ /* 0x000f260000100800 */
[----:B------:R-:W-:Y:S01]  /*3fc20*/  @!P4 IMAD.MOV R51, RZ, RZ, -R51 ;  /* 0x000000ffff33c224 */ /* 0x000fe200078e0a33 */
[----:B------:R-:W-:-:S04]  /*3fc30*/  ISETP.GT.U32.AND P3, PT, R15, R52, PT ;  /* 0x000000340f00720c */ /* 0x000fc80003f64070 */
[----:B------:R-:W-:Y:S01]  /*3fc40*/  SEL R51, R14, R51, !P1 ;  /* 0x000000330e337207 */ /* 0x000fe20004800000 */
[----:B---3--:R-:W-:-:S04]  /*3fc50*/  @P0 IMAD.MOV.U32 R11, RZ, RZ, R22 ;  /* 0x000000ffff0b0224 */ /* 0x008fc800078e0016 */
[----:B------:R-:W-:Y:S01]  /*3fc60*/  IMAD R51, R51, UR4, RZ ;  /* 0x0000000433337c24 */ /* 0x000fe2000f8e02ff */
[----:B------:R0:W3:Y:S01]  /*3fc70*/  @P0 LDG.E.U8 R33, desc[UR20][R10.64] ;  /* 0x000000140a210981 */ /* 0x0000e2000c1e1100 */
[----:B------:R-:W1:Y:S02]  /*3fc80*/  LDCU UR4, c[0x0][0x3b0] ;  /* 0x00007600ff0477ac */ /* 0x000e640008000800 */
[----:B------:R-:W-:Y:S01]  /*3fc90*/  @!P3 IMAD.IADD R52, R52, 0x1, -R15 ;  /* 0x000000013434b824 */ /* 0x000fe200078e0a0f */
[----:B0-----:R-:W-:Y:S02]  /*3fca0*/  SHF.R.S32.HI R10, RZ, 0x1f, R51 ;  /* 0x0000001fff0a7819 */ /* 0x001fe40000011433 */
[----:B------:R-:W-:Y:S02]  /*3fcb0*/  IADD3 R11, P4, PT, R51, R13, RZ ;  /* 0x0000000d330b7210 */ /* 0x000fe40007f9e0ff */
[----:B------:R-:W-:-:S03]  /*3fcc0*/  ISETP.GT.U32.AND P3, PT, R15, R52, PT ;  /* 0x000000340f00720c */ /* 0x000fc60003f64070 */
[----:B------:R-:W-:Y:S01]  /*3fcd0*/  IMAD.X R22, R10, 0x1, R12, P4 ;  /* 0x000000010a167824 */ /* 0x000fe200020e060c */
[----:B------:R-:W-:Y:S04]  /*3fce0*/  STL [R1+0x1670], R11 ;  /* 0x0016700b01007387 */ /* 0x000fe80000100800 */
[----:B------:R0:W-:Y:S04]  /*3fcf0*/  STS.U8 [R9+UR8+0x21680], R84 ;  /* 0x0216805409007988 */ /* 0x0001e80008000008 */
[----:B------:R-:W-:Y:S04]  /*3fd00*/  STL [R1+0x166c], R22 ;  /* 0x00166c1601007387 */ /* 0x000fe80000100800 */
[----:B--2---:R2:W-:Y:S01]  /*3fd10*/  STS.U8 [R9+UR8+0x21a80], R82 ;  /* 0x021a805209007988 */ /* 0x0045e20008000008 */
[----:B------:R-:W-:-:S03]  /*3fd20*/  ISETP.GE.AND P4, PT, R86, RZ, PT ;  /* 0x000000ff5600720c */ /* 0x000fc60003f86270 */
[----:B0-----:R-:W3:Y:S04]  /*3fd30*/  LDL.LU R84, [R1+0x108] ;  /* 0x0001080001547983 */ /* 0x001ee80000300800 */
[----:B--2---:R-:W2:Y:S01]  /*3fd40*/  LDL.LU R82, [R1+0x104] ;  /* 0x0001040001527983 */ /* 0x004ea20000300800 */
[----:B------:R-:W-:-:S05]  /*3fd50*/  @!P3 IMAD.IADD R52, R52, 0x1, -R15 ;  /* 0x000000013434b824 */ /* 0x000fca00078e0a0f */
[----:B------:R-:W-:Y:S01]  /*3fd60*/  @!P4 IMAD.MOV R52, RZ, RZ, -R52 ;  /* 0x000000ffff34c224 */ /* 0x000fe200078e0a34 */
[----:B------:R-:W-:Y:S01]  /*3fd70*/  PRMT R32, RZ, 0x7610, R32 ;  /* 0x00007610ff207816 */ /* 0x000fe20000000020 */
[----:B------:R-:W-:-:S03]  /*3fd80*/  @P0 IMAD.MOV.U32 R10, RZ, RZ, R11 ;  /* 0x000000ffff0a0224 */ /* 0x000fc600078e000b */
[----:B------:R-:W-:Y:S01]  /*3fd90*/  SEL R52, R14, R52, !P1 ;  /* 0x000000340e347207 */ /* 0x000fe20004800000 */
[----:B------:R-:W-:-:S04]  /*3fda0*/  @P0 IMAD.MOV.U32 R11, RZ, RZ, R22 ;  /* 0x000000ffff0b0224 */ /* 0x000fc800078e0016 */
[----:B-1----:R-:W-:Y:S01]  /*3fdb0*/  IMAD R52, R52, UR4, RZ ;  /* 0x0000000434347c24 */ /* 0x002fe2000f8e02ff */
[----:B------:R0:W3:Y:S04]  /*3fdc0*/  @P0 LDG.E.U8 R32, desc[UR20][R10.64] ;  /* 0x000000140a200981 */ /* 0x0000e8000c1e1100 */
[----:B------:R1:W-:Y:S01]  /*3fdd0*/  STS.U8 [R9+UR8+0x21e80], R85 ;  /* 0x021e805509007988 */ /* 0x0003e20008000008 */
[----:B0-----:R-:W-:Y:S02]  /*3fde0*/  SHF.R.S32.HI R10, RZ, 0x1f, R52 ;  /* 0x0000001fff0a7819 */ /* 0x001fe40000011434 */
[----:B------:R-:W-:Y:S01]  /*3fdf0*/  IADD3 R11, P4, PT, R52, R13, RZ ;  /* 0x0000000d340b7210 */ /* 0x000fe20007f9e0ff */
[----:B------:R0:W-:Y:S01]  /*3fe00*/  STS.U8 [R9+UR8+0x22280], R83 ;  /* 0x0222805309007988 */ /* 0x0001e20008000008 */
[----:B------:R-:W-:Y:S01]  /*3fe10*/  ISETP.GT.U32.AND P3, PT, R15, R53, PT ;  /* 0x000000350f00720c */ /* 0x000fe20003f64070 */
[----:B------:R-:W0:Y:S02]  /*3fe20*/  LDCU UR4, c[0x0][0x3b0] ;  /* 0x00007600ff0477ac */ /* 0x000e240008000800 */
[----:B------:R-:W-:Y:S01]  /*3fe30*/  IMAD.X R22, R10, 0x1, R12, P4 ;  /* 0x000000010a167824 */ /* 0x000fe200020e060c */
[----:B-1----:R-:W3:Y:S04]  /*3fe40*/  LDL R85, [R1+0x1de4] ;  /* 0x001de40001557983 */ /* 0x002ee80000100800 */
[----:B------:R1:W-:Y:S04]  /*3fe50*/  STL [R1+0x1678], R11 ;  /* 0x0016780b01007387 */ /* 0x0003e80000100800 */
[----:B------:R-:W-:Y:S04]  /*3fe60*/  STL [R1+0x1674], R22 ;  /* 0x0016741601007387 */ /* 0x000fe80000100800 */
[----:B------:R-:W3:Y:S04]  /*3fe70*/  LDL.LU R86, [R1+0x11c] ;  /* 0x00011c0001567983 */ /* 0x000ee80000300800 */
[----:B0-----:R-:W3:Y:S01]  /*3fe80*/  LDL.LU R83, [R1+0x118] ;  /* 0x0001180001537983 */ /* 0x001ee20000300800 */
[----:B------:R-:W-:-:S05]  /*3fe90*/  @!P3 IMAD.IADD R53, R53, 0x1, -R15 ;  /* 0x000000013535b824 */ /* 0x000fca00078e0a0f */
[----:B------:R-:W-:Y:S02]  /*3fea0*/  ISETP.GT.U32.AND P3, PT, R15, R53, PT ;  /* 0x000000350f00720c */ /* 0x000fe40003f64070 */
[----:B----4-:R-:W-:-:S11]  /*3feb0*/  ISETP.GE.AND P4, PT, R87, RZ, PT ;  /* 0x000000ff5700720c */ /* 0x010fd60003f86270 */
[----:B------:R-:W-:-:S04]  /*3fec0*/  @!P3 IMAD.IADD R53, R53, 0x1, -R15 ;  /* 0x000000013535b824 */ /* 0x000fc800078e0a0f */
[----:B------:R-:W-:Y:S01]  /*3fed0*/  @!P4 IMAD.MOV R53, RZ, RZ, -R53 ;  /* 0x000000ffff35c224 */ /* 0x000fe200078e0a35 */
[----:B------:R-:W-:Y:S01]  /*3fee0*/  PRMT R31, RZ, 0x7610, R31 ;  /* 0x00007610ff1f7816 */ /* 0x000fe2000000001f */
[----:B------:R-:W-:-:S03]  /*3fef0*/  @P0 IMAD.MOV.U32 R10, RZ, RZ, R11 ;  /* 0x000000ffff0a0224 */ /* 0x000fc600078e000b */
[----:B------:R-:W-:Y:S01]  /*3ff00*/  SEL R53, R14, R53, !P1 ;  /* 0x000000350e357207 */ /* 0x000fe20004800000 */
[----:B-1----:R-:W-:-:S04]  /*3ff10*/  @P0 IMAD.MOV.U32 R11, RZ, RZ, R22 ;  /* 0x000000ffff0b0224 */ /* 0x002fc800078e0016 */
[----:B------:R-:W-:Y:S01]  /*3ff20*/  IMAD R53, R53, UR4, RZ ;  /* 0x0000000435357c24 */ /* 0x000fe2000f8e02ff */
[----:B------:R0:W4:Y:S04]  /*3ff30*/  @P0 LDG.E.U8 R31, desc[UR20][R10.64] ;  /* 0x000000140a1f0981 */ /* 0x000128000c1e1100 */
[----:B--2---:R1:W-:Y:S04]  /*3ff40*/  STS.U8 [R9+UR8+0x22a80], R82 ;  /* 0x022a805209007988 */ /* 0x0043e80008000008 */
[----:B---3--:R2:W-:Y:S01]  /*3ff50*/  STS.U8 [R9+UR8+0x22680], R84 ;  /* 0x0226805409007988 */ /* 0x0085e20008000008 */
[----:B------:R-:W-:Y:S01]  /*3ff60*/  ISETP.GT.U32.AND P3, PT, R15, R54, PT ;  /* 0x000000360f00720c */ /* 0x000fe20003f64070 */
[----:B------:R-:W3:Y:S02]  /*3ff70*/  LDCU UR4, c[0x0][0x3b0] ;  /* 0x00007600ff0477ac */ /* 0x000ee40008000800 */
[----:B-1----:R-:W4:Y:S01]  /*3ff80*/  LDL R82, [R1+0x1de0] ;  /* 0x001de00001527983 */ /* 0x002f220000100800 */
[----:B0-----:R-:W-:-:S02]  /*3ff90*/  SHF.R.S32.HI R10, RZ, 0x1f, R53 ;  /* 0x0000001fff0a7819 */ /* 0x001fc40000011435 */
[----:B------:R-:W-:-:S05]  /*3ffa0*/  IADD3 R11, P4, PT, R53, R13, RZ ;  /* 0x0000000d350b7210 */ /* 0x000fca0007f9e0ff */
[----:B------:R-:W-:Y:S01]  /*3ffb0*/  IMAD.X R22, R10, 0x1, R12, P4 ;  /* 0x000000010a167824 */ /* 0x000fe200020e060c */
[----:B------:R-:W-:Y:S04]  /*3ffc0*/  STL [R1+0x1680], R11 ;  /* 0x0016800b01007387 */ /* 0x000fe80000100800 */
[----:B------:R-:W-:Y:S04]  /*3ffd0*/  STL [R1+0x167c], R22 ;  /* 0x00167c1601007387 */ /* 0x000fe80000100800 */
[----:B--2---:R-:W2:Y:S01]  /*3ffe0*/  LDL.LU R84, [R1+0x130] ;  /* 0x0001300001547983 */ /* 0x004ea20000300800 */
[----:B------:R-:W-:Y:S01]  /*3fff0*/  @!P3 IMAD.IADD R54, R54, 0x1, -R15 ;  /* 0x000000013636b824 */ /* 0x000fe200078e0a0f */
[----:B------:R-:W-:-:S02]  /*40000*/  ISETP.GE.AND P4, PT, R85, RZ, PT ;  /* 0x000000ff5500720c */ /* 0x000fc40003f86270 */
[----:B------:R-:W2:Y:S04]  /*40010*/  LDL.LU R85, [R1+0x12c] ;  /* 0x00012c0001557983 */ /* 0x000ea80000300800 */
[----:B------:R0:W-:Y:S04]  /*40020*/  STS.U8 [R9+UR8+0x23280], R83 ;  /* 0x0232805309007988 */ /* 0x0001e80008000008 */
[----:B0-----:R-:W2:Y:S01]  /*40030*/  LDL R83, [R1+0x1ddc] ;  /* 0x001ddc0001537983 */ /* 0x001ea20000100800 */
[----:B------:R-:W-:Y:S02]  /*40040*/  ISETP.GT.U32.AND P3, PT, R15, R54, PT ;  /* 0x000000360f00720c */ /* 0x000fe40003f64070 */
[----:B------:R-:W-:-:S11]  /*40050*/  PRMT R18, RZ, 0x7610, R18 ;  /* 0x00007610ff127816 */ /* 0x000fd60000000012 */
[----:B------:R-:W-:-:S04]  /*40060*/  @!P3 IMAD.IADD R54, R54, 0x1, -R15 ;  /* 0x000000013636b824 */ /* 0x000fc800078e0a0f */
[----:B------:R-:W-:Y:S01]  /*40070*/  @!P4 IMAD.MOV R54, RZ, RZ, -R54 ;  /* 0x000000ffff36c224 */ /* 0x000fe200078e0a36 */
[----:B------:R-:W-:Y:S01]  /*40080*/  ISETP.GT.U32.AND P3, PT, R15, R55, PT ;  /* 0x000000370f00720c */ /* 0x000fe20003f64070 */
[----:B------:R-:W-:-:S03]  /*40090*/  @P0 IMAD.MOV.U32 R10, RZ, RZ, R11 ;  /* 0x000000ffff0a0224 */ /* 0x000fc600078e000b */
[----:B------:R-:W-:Y:S01]  /*400a0*/  SEL R54, R14, R54, !P1 ;  /* 0x000000360e367207 */ /* 0x000fe20004800000 */
[----:B------:R-:W-:-:S04]  /*400b0*/  @P0 IMAD.MOV.U32 R11, RZ, RZ, R22 ;  /* 0x000000ffff0b0224 */ /* 0x000fc800078e0016 */
[----:B---3--:R-:W-:Y:S01]  /*400c0*/  IMAD R54, R54, UR4, RZ ;  /* 0x0000000436367c24 */ /* 0x008fe2000f8e02ff */
[----:B------:R0:W3:Y:S04]  /*400d0*/  @P0 LDG.E.U8 R18, desc[UR20][R10.64] ;  /* 0x000000140a120981 */ /* 0x0000e8000c1e1100 */
[----:B------:R1:W-:Y:S01]  /*400e0*/  STS.U8 [R9+UR8+0x22e80], R86 ;  /* 0x022e805609007988 */ /* 0x0003e20008000008 */
[----:B------:R-:W1:Y:S01]  /*400f0*/  LDCU UR4, c[0x0][0x3b0] ;  /* 0x00007600ff0477ac */ /* 0x000e620008000800 */
[----:B------:R-:W-:Y:S01]  /*40100*/  @!P3 IMAD.IADD R55, R55, 0x1, -R15 ;  /* 0x000000013737b824 */ /* 0x000fe200078e0a0f */
[----:B0-----:R-:W-:Y:S02]  /*40110*/  SHF.R.S32.HI R10, RZ, 0x1f, R54 ;  /* 0x0000001fff0a7819 */ /* 0x001fe40000011436 */
[----:B------:R-:W-:-:S02]  /*40120*/  IADD3 R11, P4, PT, R54, R13, RZ ;  /* 0x0000000d360b7210 */ /* 0x000fc40007f9e0ff */
[----:B------:R-:W-:-:S03]  /*40130*/  ISETP.GT.U32.AND P3, PT, R15, R55, PT ;  /* 0x000000370f00720c */ /* 0x000fc60003f64070 */
[----:B------:R-:W-:Y:S01]  /*40140*/  IMAD.X R22, R10, 0x1, R12, P4 ;  /* 0x000000010a167824 */ /* 0x000fe200020e060c */
[----:B------:R0:W-:Y:S04]  /*40150*/  STL [R1+0x1688], R11 ;  /* 0x0016880b01007387 */ /* 0x0001e80000100800 */
[----:B------:R-:W-:Y:S04]  /*40160*/  STL [R1+0x1684], R22 ;  /* 0x0016841601007387 */ /* 0x000fe80000100800 */
[----:B------:R-:W3:Y:S04]  /*40170*/  LDL.LU R87, [R1+0x140] ;  /* 0x0001400001577983 */ /* 0x000ee80000300800 */
[----:B-1----:R-:W3:Y:S01]  /*40180*/  LDL.LU R86, [R1+0x114] ;  /* 0x0001140001567983 */ /* 0x002ee20000300800 */
[----:B----4-:R-:W-:-:S03]  /*40190*/  ISETP.GE.AND P4, PT, R82, RZ, PT ;  /* 0x000000ff5200720c */ /* 0x010fc60003f86270 */
[----:B------:R-:W4:Y:S01]  /*401a0*/  LDL.LU R82, [R1+0x110] ;  /* 0x0001100001527983 */ /* 0x000f220000300800 */
[----:B------:R-:W-:Y:S01]  /*401b0*/  @!P3 IMAD.IADD R55, R55, 0x1, -R15 ;  /* 0x000000013737b824 */ /* 0x000fe200078e0a0f */
[----:B------:R-:W-:Y:S01]  /*401c0*/  PRMT R30, RZ, 0x7610, R30 ;  /* 0x00007610ff1e7816 */ /* 0x000fe2000000001e */
[----:B------:R-:W-:-:S07]  /*401d0*/  @P0 IMAD.MOV.U32 R10, RZ, RZ, R11 ;  /* 0x000000ffff0a0224 */ /* 0x000fce00078e000b */
[----:B------:R-:W-:Y:S02]  /*401e0*/  @!P4 IMAD.MOV R55, RZ, RZ, -R55 ;  /* 0x000000ffff37c224 */ /* 0x000fe400078e0a37 */
[----:B0-----:R-:W-:-:S03]  /*401f0*/  @P0 IMAD.MOV.U32 R11, RZ, RZ, R22 ;  /* 0x000000ffff0b0224 */ /* 0x001fc600078e0016 */
[----:B------:R-:W-:Y:S02]  /*40200*/  SEL R55, R14, R55, !P1 ;  /* 0x000000370e377207 */ /* 0x000fe40004800000 */
[----:B------:R0:W4:Y:S03]  /*40210*/  @P0 LDG.E.U8 R30, desc[UR20][R10.64] ;  /* 0x000000140a1e0981 */ /* 0x000126000c1e1100 */
[----:B------:R-:W-:Y:S01]  /*40220*/  IMAD R55, R55, UR4, RZ ;  /* 0x0000000437377c24 */ /* 0x000fe2000f8e02ff */
[----:B--2---:R1:W-:Y:S04]  /*40230*/  STS.U8 [R9+UR8+0x23680], R84 ;  /* 0x0236805409007988 */ /* 0x0043e80008000008 */
[----:B------:R2:W-:Y:S01]  /*40240*/  STS.U8 [R9+UR8+0x23a80], R85 ;  /* 0x023a805509007988 */ /* 0x0005e20008000008 */
[----:B0-----:R-:W-:-:S02]  /*40250*/  SHF.R.S32.HI R10, RZ, 0x1f, R55 ;  /* 0x0000001fff0a7819 */ /* 0x001fc40000011437 */
[----:B------:R-:W-:Y:S01]  /*40260*/  IADD3 R11, P4, PT, R55, R13, RZ ;  /* 0x0000000d370b7210 */ /* 0x000fe20007f9e0ff */
[----:B-1----:R-:W4:Y:S01]  /*40270*/  LDL R84, [R1+0x1dd8] ;  /* 0x001dd80001547983 */ /* 0x002f220000100800 */
[----:B------:R-:W-:Y:S02]  /*40280*/  ISETP.GT.U32.AND P3, PT, R15, R56, PT ;  /* 0x000000380f00720c */ /* 0x000fe40003f64070 */
[----:B------:R-:W-:Y:S01]  /*40290*/  PRMT R29, RZ, 0x7610, R29 ;  /* 0x00007610ff1d7816 */ /* 0x000fe2000000001d */
[----:B------:R-:W0:Y:S01]  /*402a0*/  LDCU UR4, c[0x0][0x3b0] ;  /* 0x00007600ff0477ac */ /* 0x000e220008000800 */
[----:B------:R-:W-:Y:S01]  /*402b0*/  IMAD.X R22, R10, 0x1, R12, P4 ;  /* 0x000000010a167824 */ /* 0x000fe200020e060c */
[----:B------:R1:W-:Y:S01]  /*402c0*/  STL [R1+0x1690], R11 ;  /* 0x0016900b01007387 */ /* 0x0003e20000100800 */
[----:B------:R-:W-:-:S03]  /*402d0*/  ISETP.GE.AND P4, PT, R83, RZ, PT ;  /* 0x000000ff5300720c */ /* 0x000fc60003f86270 */
[----:B------:R-:W-:Y:S04]  /*402e0*/  STL [R1+0x168c], R22 ;  /* 0x00168c1601007387 */ /* 0x000fe80000100800 */
[----:B--2---:R-:W2:Y:S04]  /*402f0*/  LDL.LU R85, [R1+0x128] ;  /* 0x0001280001557983 */ /* 0x004ea80000300800 */
[----:B------:R-:W2:Y:S01]  /*40300*/  LDL.LU R83, [R1+0x124] ;  /* 0x0001240001537983 */ /* 0x000ea20000300800 */
[----:B------:R-:W-:Y:S02]  /*40310*/  @P0 IMAD.MOV.U32 R10, RZ, RZ, R11 ;  /* 0x000000ffff0a0224 */ /* 0x000fe400078e000b */
[----:B------:R-:W-:-:S02]  /*40320*/  @!P3 IMAD.IADD R56, R56, 0x1, -R15 ;  /* 0x000000013838b824 */ /* 0x000fc400078e0a0f */
[----:B-1----:R-:W-:-:S03]  /*40330*/  @P0 IMAD.MOV.U32 R11, RZ, RZ, R22 ;  /* 0x000000ffff0b0224 */ /* 0x002fc600078e0016 */
[----:B------:R-:W-:Y:S02]  /*40340*/  ISETP.GT.U32.AND P3, PT, R15, R56, PT ;  /* 0x000000380f00720c */ /* 0x000fe40003f64070 */
[----:B------:R1:W2:Y:S02]  /*40350*/  @P0 LDG.E.U8 R29, desc[UR20][R10.64] ;  /* 0x000000140a1d0981 */ /* 0x0002a4000c1e1100 */
[----:B-1----:R-:W-:-:S09]  /*40360*/  LOP3.LUT R10, R2, 0x60, RZ, 0x3c, !PT ;  /* 0x00000060020a7812 */ /* 0x002fd200078e3cff */
[----:B------:R-:W-:-:S04]  /*40370*/  @!P3 IMAD.IADD R56, R56, 0x1, -R15 ;  /* 0x000000013838b824 */ /* 0x000fc800078e0a0f */
[----:B------:R-:W-:-:S05]  /*40380*/  @!P4 IMAD.MOV R56, RZ, RZ, -R56 ;  /* 0x000000ffff38c224 */ /* 0x000fca00078e0a38 */
[----:B------:R-:W-:Y:S01]  /*40390*/  SEL R56, R14, R56, !P1 ;  /* 0x000000380e387207 */ /* 0x000fe20004800000 */
[----:B---3--:R-:W-:Y:S04]  /*403a0*/  STS.U8 [R9+UR8+0x23e80], R87 ;  /* 0x023e805709007988 */ /* 0x008fe80008000008 */
[----:B----4-:R1:W-:Y:S04]  /*403b0*/  STS.U8 [R10+UR8+0x20700], R82 ;  /* 0x020700520a007988 */ /* 0x0103e80008000008 */
[----:B-1----:R-:W3:Y:S01]  /*403c0*/  LDL R82, [R1+0x1dd4] ;  /* 0x001dd40001527983 */ /* 0x002ee20000100800 */
[----:B0-----:R-:W-:-:S03]  /*403d0*/  IMAD R56, R56, UR4, RZ ;  /* 0x0000000438387c24 */ /* 0x001fc6000f8e02ff */
[----:B------:R0:W-:Y:S01]  /*403e0*/  STS.U8 [R10+UR8+0x20300], R86 ;  /* 0x020300560a007988 */ /* 0x0001e20008000008 */
[----:B------:R-:W-:Y:S01]  /*403f0*/  ISETP.GT.U32.AND P3, PT, R15, R57, PT ;  /* 0x000000390f00720c */ /* 0x000fe20003f64070 */
[----:B------:R-:W1:Y:S01]  /*40400*/  LDCU UR4, c[0x0][0x3b0] ;  /* 0x00007600ff0477ac */ /* 0x000e620008000800 */
[----:B------:R-:W-:Y:S02]  /*40410*/  SHF.R.S32.HI R11, RZ, 0x1f, R56 ;  /* 0x0000001fff0b7819 */ /* 0x000fe40000011438 */
[----:B------:R-:W-:-:S05]  /*40420*/  IADD3 R22, P4, PT, R56, R13, RZ ;  /* 0x0000000d38167210 */ /* 0x000fca0007f9e0ff */
[----:B------:R-:W-:Y:S01]  /*40430*/  IMAD.X R23, R11, 0x1, R12, P4 ;  /* 0x000000010b177824 */ /* 0x000fe200020e060c */
[----:B------:R-:W-:Y:S04]  /*40440*/  STL [R1+0x1698], R22 ;  /* 0x0016981601007387 */ /* 0x000fe80000100800 */
[----:B------:R-:W-:Y:S04]  /*40450*/  STL [R1+0x1694], R23 ;  /* 0x0016941701007387 */ /* 0x000fe80000100800 */
[----:B------:R-:W4:Y:S04]  /*40460*/  LDL.LU R87, [R1+0x13c] ;  /* 0x00013c0001577983 */ /* 0x000f280000300800 */
[----:B0-----:R-:W4:Y:S04]  /*40470*/  LDL.LU R86, [R1+0x138] ;  /* 0x0001380001567983 */ /* 0x001f280000300800 */
[----:B--2---:R0:W-:Y:S04]  /*40480*/  STS.U8 [R10+UR8+0x20f00], R83 ;  /* 0x020f00530a007988 */ /* 0x0041e80008000008 */
[----:B0-----:R-:W2:Y:S01]  /*40490*/  LDL R83, [R1+0x1dc4] ;  /* 0x001dc40001537983 */ /* 0x001ea20000100800 */
[----:B------:R-:W-:Y:S01]  /*404a0*/  @!P3 IMAD.IADD R57, R57, 0x1, -R15 ;  /* 0x000000013939b824 */ /* 0x000fe200078e0a0f */
[----:B------:R-:W-:-:S02]  /*404b0*/  ISETP.GE.AND P4, PT, R84, RZ, PT ;  /* 0x000000ff5400720c */ /* 0x000fc40003f86270 */
[----:B------:R-:W-:Y:S01]  /*404c0*/  PRMT R28, RZ, 0x7610, R28 ;  /* 0x00007610ff1c7816 */ /* 0x000fe2000000001c */
[----:B------:R0:W-:Y:S04]  /*404d0*/  STS.U8 [R10+UR8+0x20b00], R85 ;  /* 0x020b00550a007988 */ /* 0x0001e80008000008 */
[----:B------:R-:W4:Y:S01]  /*404e0*/  LDL.LU R84, [R1+0x144] ;  /* 0x0001440001547983 */ /* 0x000f220000300800 */
[----:B------:R-:W-:-:S03]  /*404f0*/  ISETP.GT.U32.AND P3, PT, R15, R57, PT ;  /* 0x000000390f00720c */ /* 0x000fc60003f64070 */
[----:B------:R1:W4:Y:S04]  /*40500*/  @P0 LDG.E.U8 R28, desc[UR20][R22.64] ;  /* 0x00000014161c0981 */ /* 0x000328000c1e1100 */
[----:B0-----:R-:W4:Y:S06]  /*40510*/  LDL R85, [R1+0x1dc0] ;  /* 0x001dc00001557983 */ /* 0x001f2c0000100800 */
[----:B------:R-:W-:Y:S01]  /*40520*/  @!P3 IMAD.IADD R57, R57, 0x1, -R15 ;  /* 0x000000013939b824 */ /* 0x000fe200078e0a0f */
[----:B------:R-:W-:-:S03]  /*40530*/  ISETP.GT.U32.AND P3, PT, R15, R58, PT ;  /* 0x0000003a0f00720c */ /* 0x000fc60003f64070 */
[----:B------:R-:W-:-:S05]  /*40540*/  @!P4 IMAD.MOV R57, RZ, RZ, -R57 ;  /* 0x000000ffff39c224 */ /* 0x000fca00078e0a39 */
[----:B------:R-:W-:-:S05]  /*40550*/  SEL R57, R14, R57, !P1 ;  /* 0x000000390e397207 */ /* 0x000fca0004800000 */
[----:B-1----:R-:W-:Y:S02]  /*40560*/  IMAD R57, R57, UR4, RZ ;  /* 0x0000000439397c24 */ /* 0x002fe4000f8e02ff */
[----:B------:R-:W-:Y:S01]  /*40570*/  @!P3 IMAD.IADD R58, R58, 0x1, -R15 ;  /* 0x000000013a3ab824 */ /* 0x000fe200078e0a0f */
[----:B------:R-:W0:Y:S02]  /*40580*/  LDCU UR4, c[0x0][0x3b0] ;  /* 0x00007600ff0477ac */ /* 0x000e240008000800 */
[----:B------:R-:W-:Y:S02]  /*40590*/  SHF.R.S32.HI R11, RZ, 0x1f, R57 ;  /* 0x0000001fff0b7819 */ /* 0x000fe40000011439 */
[----:B------:R-:W-:Y:S02]  /*405a0*/  IADD3 R22, P4, PT, R57, R13, RZ ;  /* 0x0000000d39167210 */ /* 0x000fe40007f9e0ff */
[----:B------:R-:W-:-:S03]  /*405b0*/  ISETP.GT.U32.AND P3, PT, R15, R58, PT ;  /* 0x0000003a0f00720c */ /* 0x000fc60003f64070 */
[----:B------:R-:W-:Y:S01]  /*405c0*/  IMAD.X R23, R11, 0x1, R12, P4 ;  /* 0x000000010b177824 */ /* 0x000fe200020e060c */
[----:B---3--:R-:W-:-:S09]  /*405d0*/  ISETP.GE.AND P4, PT, R82, RZ, PT ;  /* 0x000000ff5200720c */ /* 0x008fd20003f86270 */
[----:B------:R-:W-:Y:S01]  /*405e0*/  @!P3 IMAD.IADD R58, R58, 0x1, -R15 ;  /* 0x000000013a3ab824 */ /* 0x000fe200078e0a0f */
[----:B------:R-:W-:Y:S01]  /*405f0*/  PRMT R27, RZ, 0x7610, R27 ;  /* 0x00007610ff1b7816 */ /* 0x000fe2000000001b */
[----:B------:R1:W-:Y:S05]  /*40600*/  STL [R1+0x16a0], R22 ;  /* 0x0016a01601007387 */ /* 0x0003ea0000100800 */
[----:B------:R1:W3:Y:S01]  /*40610*/  @P0 LDG.E.U8 R27, desc[UR20][R22.64] ;  /* 0x00000014161b0981 */ /* 0x0002e2000c1e1100 */
[----:B------:R-:W-:-:S05]  /*40620*/  @!P4 IMAD.MOV R58, RZ, RZ, -R58 ;  /* 0x000000ffff3ac224 */ /* 0x000fca00078e0a3a */
[----:B------:R-:W-:Y:S02]  /*40630*/  SEL R58, R14, R58, !P1 ;  /* 0x0000003a0e3a7207 */ /* 0x000fe40004800000 */
[----:B------:R-:W-:-:S03]  /*40640*/  ISETP.GT.U32.AND P4, PT, R15, R59, PT ;  /* 0x0000003b0f00720c */ /* 0x000fc60003f84070 */
[----:B0-----:R-:W-:Y:S01]  /*40650*/  IMAD R58, R58, UR4, RZ ;  /* 0x000000043a3a7c24 */ /* 0x001fe2000f8e02ff */
[----:B------:R0:W-:Y:S04]  /*40660*/  STL [R1+0x169c], R23 ;  /* 0x00169c1701007387 */ /* 0x0001e80000100800 */
[----:B------:R-:W3:Y:S01]  /*40670*/  LDL.LU R82, [R1+0x194] ;  /* 0x0001940001527983 */ /* 0x000ee20000300800 */
[----:B------:R-:W-:Y:S01]  /*40680*/  ISETP.GT.U32.AND P3, PT, R15, R60, PT ;  /* 0x0000003c0f00720c */ /* 0x000fe20003f64070 */
[----:B------:R-:W2:Y:S01]  /*40690*/  LDCU UR4, c[0x0][0x3b0] ;  /* 0x00007600ff0477ac */ /* 0x000ea20008000800 */
[----:B------:R-:W-:Y:S02]  /*406a0*/  SHF.R.S32.HI R11, RZ, 0x1f, R58 ;  /* 0x0000001fff0b7819 */ /* 0x000fe4000001143a */
[----:B-1----:R-:W-:-:S05]  /*406b0*/  IADD3 R22, P5, PT, R58, R13, RZ ;  /* 0x0000000d3a167210 */ /* 0x002fca0007fbe0ff */
[----:B0-----:R-:W-:Y:S01]  /*406c0*/  IMAD.X R23, R11, 0x1, R12, P5 ;  /* 0x000000010b177824 */ /* 0x001fe200028e060c */
[----:B------:R0:W-:Y:S01]  /*406d0*/  STL [R1+0x16a8], R22 ;  /* 0x0016a81601007387 */ /* 0x0001e20000100800 */
[----:B------:R-:W-:-:S03]  /*406e0*/  @!P4 IMAD.IADD R59, R59, 0x1, -R15 ;  /* 0x000000013b3bc824 */ /* 0x000fc600078e0a0f */
[----:B------:R-:W-:Y:S01]  /*406f0*/  STL [R1+0x16a4], R23 ;  /* 0x0016a41701007387 */ /* 0x000fe20000100800 */
[----:B--2---:R-:W-:-:S03]  /*40700*/  ISETP.GE.AND P4, PT, R83, RZ, PT ;  /* 0x000000ff5300720c */ /* 0x004fc60003f86270 */
[----:B------:R-:W2:Y:S01]  /*40710*/  LDL.LU R83, [R1+0x1a0] ;  /* 0x0001a00001537983 */ /* 0x000ea20000300800 */
[----:B------:R-:W-:-:S05]  /*40720*/  @!P3 IMAD.IADD R60, R60, 0x1, -R15 ;  /* 0x000000013c3cb824 */ /* 0x000fca00078e0a0f */
[C---:B------:R-:W-:Y:S02]  /*40730*/  ISETP.GT.U32.AND P3, PT, R15.reuse, R60, PT ;  /* 0x0000003c0f00720c */ /* 0x040fe40003f64070 */
[----:B------:R-:W-:-:S11]  /*40740*/  ISETP.GT.U32.AND P5, PT, R15, R59, PT ;  /* 0x0000003b0f00720c */ /* 0x000fd60003fa4070 */
[----:B------:R-:W-:Y:S01]  /*40750*/  @!P3 IMAD.IADD R60, R60, 0x1, -R15 ;  /* 0x000000013c3cb824 */ /* 0x000fe200078e0a0f */
[----:B----4-:R-:W-:-:S03]  /*40760*/  ISETP.GE.AND P3, PT, R85, RZ, PT ;  /* 0x000000ff5500720c */ /* 0x010fc60003f66270 */
[----:B------:R-:W-:Y:S01]  /*40770*/  @!P4 IMAD.MOV R60, RZ, RZ, -R60 ;  /* 0x000000ffff3cc224 */ /* 0x000fe200078e0a3c */
[----:B------:R-:W-:-:S04]  /*40780*/  PRMT R26, RZ, 0x7610, R26 ;  /* 0x00007610ff1a7816 */ /* 0x000fc8000000001a */
[----:B------:R-:W-:Y:S01]  /*40790*/  SEL R60, R14, R60, !P1 ;  /* 0x0000003c0e3c7207 */ /* 0x000fe20004800000 */
[----:B------:R-:W-:Y:S01]  /*407a0*/  @!P5 IMAD.IADD R59, R59, 0x1, -R15 ;  /* 0x000000013b3bd824 */ /* 0x000fe200078e0a0f */
[----:B------:R0:W4:Y:S03]  /*407b0*/  @P0 LDG.E.U8 R26, desc[UR20][R22.64] ;  /* 0x00000014161a0981 */ /* 0x000126000c1e1100 */
[----:B------:R-:W-:Y:S02]  /*407c0*/  IMAD R60, R60, UR4, RZ ;  /* 0x000000043c3c7c24 */ /* 0x000fe4000f8e02ff */
[----:B------:R-:W-:Y:S01]  /*407d0*/  @!P3 IMAD.MOV R59, RZ, RZ, -R59 ;  /* 0x000000ffff3bb224 */ /* 0x000fe200078e0a3b */
[----:B------:R1:W-:Y:S04]  /*407e0*/  STS.U8 [R10+UR8+0x21700], R86 ;  /* 0x021700560a007988 */ /* 0x0003e80008000008 */
[----:B------:R1:W-:Y:S01]  /*407f0*/  STS.U8 [R10+UR8+0x21b00], R84 ;  /* 0x021b00540a007988 */ /* 0x0003e20008000008 */
[----:B------:R-:W-:-:S02]  /*40800*/  PRMT R25, RZ, 0x7610, R25 ;  /* 0x00007610ff197816 */ /* 0x000fc40000000019 */
[----:B------:R-:W-:Y:S01]  /*40810*/  SHF.R.S32.HI R11, RZ, 0x1f, R60 ;  /* 0x0000001fff0b7819 */ /* 0x000fe2000001143c */
[----:B------:R-:W-:Y:S01]  /*40820*/  STS.U8 [R10+UR8+0x21300], R87 ;  /* 0x021300570a007988 */ /* 0x000fe20008000008 */
[----:B0-----:R-:W-:Y:S02]  /*40830*/  IADD3 R22, P3, PT, R60, R13, RZ ;  /* 0x0000000d3c167210 */ /* 0x001fe40007f7e0ff */
[----:B------:R-:W-:Y:S01]  /*40840*/  PRMT R17, RZ, 0x7610, R17 ;  /* 0x00007610ff117816 */ /* 0x000fe20000000011 */
[----:B------:R-:W0:Y:S01]  /*40850*/  LDCU UR4, c[0x0][0x3b0] ;  /* 0x00007600ff0477ac */ /* 0x000e220008000800 */
[----:B-1----:R-:W4:Y:S04]  /*40860*/  LDL.LU R86, [R1+0x1a8] ;  /* 0x0001a80001567983 */ /* 0x002f280000300800 */
[----:B------:R-:W4:Y:S04]  /*40870*/  LDL.LU R46, [R1+0x1a4] ;  /* 0x0001a400012e7983 */ /* 0x000f280000300800 */
[----:B------:R-:W4:Y:S04]  /*40880*/  LDL.LU R45, [R1+0x19c] ;  /* 0x00019c00012d7983 */ /* 0x000f280000300800 */
[----:B------:R-:W4:Y:S01]  /*40890*/  LDL.LU R90, [R1+0x198] ;  /* 0x00019800015a7983 */ /* 0x000f220000300800 */
[----:B------:R-:W-:-:S03]  /*408a0*/  IMAD.X R23, R11, 0x1, R12, P3 ;  /* 0x000000010b177824 */ /* 0x000fc600018e060c */
[----:B------:R-:W4:Y:S04]  /*408b0*/  LDL.LU R92, [R1+0x190] ;  /* 0x00019000015c7983 */ /* 0x000f280000300800 */
[----:B------:R-:W4:Y:S04]  /*408c0*/  LDL.LU R91, [R1+0x170] ;  /* 0x00017000015b7983 */ /* 0x000f280000300800 */
[----:B------:R-:W4:Y:S04]  /*408d0*/  LDL.LU R84, [R1+0x148] ;  /* 0x0001480001547983 */ /* 0x000f280000300800 */
[----:B------:R-:W-:Y:S04]  /*408e0*/  STL [R1+0x16b0], R22 ;  /* 0x0016b01601007387 */ /* 0x000fe80000100800 */
[----:B------:R-:W-:Y:S04]  /*408f0*/  STL [R1+0x16ac], R23 ;  /* 0x0016ac1701007387 */ /* 0x000fe80000100800 */
[----:B------:R-:W4:Y:S04]  /*40900*/  LDL.LU R93, [R1+0x168] ;  /* 0x00016800015d7983 */ /* 0x000f280000300800 */
[----:B------:R-:W4:Y:S04]  /*40910*/  LDL.LU R85, [R1+0x164] ;  /* 0x0001640001557983 */ /* 0x000f280000300800 */
[----:B------:R-:W4:Y:S04]  /*40920*/  LDL.LU R88, [R1+0x160] ;  /* 0x0001600001587983 */ /* 0x000f280000300800 */
[----:B---3--:R1:W-:Y:S04]  /*40930*/  STS.U8 [R10+UR8+0x22300], R82 ;  /* 0x022300520a007988 */ /* 0x0083e80008000008 */
[----:B--2---:R2:W-:Y:S04]  /*40940*/  STS.U8 [R10+UR8+0x22700], R83 ;  /* 0x022700530a007988 */ /* 0x0045e80008000008 */
[----:B-1----:R-:W3:Y:S01]  /*40950*/  LDL.LU R82, [R1+0x15c] ;  /* 0x00015c0001527983 */ /* 0x002ee20000300800 */
[----:B------:R-:W-:-:S03]  /*40960*/  SEL R59, R14, R59, !P1 ;  /* 0x0000003b0e3b7207 */ /* 0x000fc60004800000 */
[----:B------:R1:W3:Y:S04]  /*40970*/  @P0 LDG.E.U8 R25, desc[UR20][R22.64] ;  /* 0x0000001416190981 */ /* 0x0002e8000c1e1100 */
[----:B--2---:R-:W2:Y:S01]  /*40980*/  LDL.LU R83, [R1+0x158] ;  /* 0x0001580001537983 */ /* 0x004ea20000300800 */
[----:B------:R-:W-:-:S03]  /*40990*/  IMAD R59, R59, UR5, RZ ;  /* 0x000000053b3b7c24 */ /* 0x000fc6000f8e02ff */
[----:B------:R-:W2:Y:S04]  /*409a0*/  LDL.LU R89, [R1+0x154] ;  /* 0x0001540001597983 */ /* 0x000ea80000300800 */
[----:B------:R-:W2:Y:S01]  /*409b0*/  LDL.LU R44, [R1+0x150] ;  /* 0x00015000012c7983 */ /* 0x000ea20000300800 */
[----:B------:R-:W-:Y:S01]  /*409c0*/  PRMT R24, RZ, 0x7610, R24 ;  /* 0x00007610ff187816 */ /* 0x000fe20000000018 */
[----:B------:R-:W0:Y:S01]  /*409d0*/  LDCU UR5, c[0x0][0x3b0] ;  /* 0x00007600ff0577ac */ /* 0x000e220008000800 */
[----:B------:R-:W-:Y:S02]  /*409e0*/  SHF.R.S32.HI R11, RZ, 0x1f, R59 ;  /* 0x0000001fff0b7819 */ /* 0x000fe4000001143b */
[----:B-1----:R-:W-:-:S05]  /*409f0*/  IADD3 R22, P3, PT, R59, R13, RZ ;  /* 0x0000000d3b167210 */ /* 0x002fca0007f7e0ff */
[----:B------:R-:W-:Y:S01]  /*40a00*/  STL [R1+0x16c0], R22 ;  /* 0x0016c01601007387 */ /* 0x000fe20000100800 */
[----:B------:R-:W-:-:S03]  /*40a10*/  IMAD.X R11, R11, 0x1, R12, P3 ;  /* 0x000000010b0b7824 */ /* 0x000fc600018e060c */
[----:B------:R-:W2:Y:S04]  /*40a20*/  LDL.LU R43, [R1+0x18c] ;  /* 0x00018c00012b7983 */ /* 0x000ea80000300800 */
[----:B------:R-:W2:Y:S04]  /*40a30*/  LDL.LU R42, [R1+0x188] ;  /* 0x00018800012a7983 */ /* 0x000ea80000300800 */
[----:B------:R-:W2:Y:S01]  /*40a40*/  LDL.LU R87, [R1+0x184] ;  /* 0x0001840001577983 */ /* 0x000ea20000300800 */
[----:B------:R-:W-:-:S05]  /*40a50*/  @P0 IMAD.MOV.U32 R23, RZ, RZ, R11 ;  /* 0x000000ffff170224 */ /* 0x000fca00078e000b */
[----:B------:R-:W2:Y:S04]  /*40a60*/  @P0 LDG.E.U8 R17, desc[UR20][R22.64] ;  /* 0x0000001416110981 */ /* 0x000ea8000c1e1100 */
[----:B----4-:R1:W-:Y:S04]  /*40a70*/  STS.U8 [R10+UR8+0x22b00], R86 ;  /* 0x022b00560a007988 */ /* 0x0103e80008000008 */
[----:B------:R4:W-:Y:S04]  /*40a80*/  STS.U8 [R10+UR8+0x23700], R90 ;  /* 0x0237005a0a007988 */ /* 0x0009e80008000008 */
[----:B------:R-:W-:Y:S04]  /*40a90*/  STS.U8 [R10+UR8+0x22f00], R46 ;  /* 0x022f002e0a007988 */ /* 0x000fe80008000008 */
[----:B------:R0:W-:Y:S04]  /*40aa0*/  STS.U8 [R10+UR8+0x23b00], R92 ;  /* 0x023b005c0a007988 */ /* 0x0001e80008000008 */
[----:B------:R0:W-:Y:S04]  /*40ab0*/  STS.U8 [R10+UR8+0x23f00], R91 ;  /* 0x023f005b0a007988 */ /* 0x0001e80008000008 */
[----:B------:R0:W-:Y:S04]  /*40ac0*/  STS.U8 [R10+UR8+0x21f00], R84 ;  /* 0x021f00540a007988 */ /* 0x0001e80008000008 */
[----:B-1----:R-:W2:Y:S04]  /*40ad0*/  LDL.LU R86, [R1+0x180] ;  /* 0x0001800001567983 */ /* 0x002ea80000300800 */
[----:B------:R1:W-:Y:S04]  /*40ae0*/  STL [R1+0x16bc], R11 ;  /* 0x0016bc0b01007387 */ /* 0x0003e80000100800 */
[----:B----4-:R-:W4:Y:S04]  /*40af0*/  LDL.LU R90, [R1+0x17c] ;  /* 0x00017c00015a7983 */ /* 0x010f280000300800 */
[----:B0-----:R-:W4:Y:S04]  /*40b00*/  LDL.LU R92, [R1+0x178] ;  /* 0x00017800015c7983 */ /* 0x001f280000300800 */
[----:B------:R-:W4:Y:S04]  /*40b10*/  LDL.LU R91, [R1+0x174] ;  /* 0x00017400015b7983 */ /* 0x000f280000300800 */
[----:B------:R-:W-:Y:S04]  /*40b20*/  STS.U8 [R10+UR8+0x23300], R45 ;  /* 0x0233002d0a007988 */ /* 0x000fe80008000008 */
[----:B------:R-:W4:Y:S01]  /*40b30*/  LDL.LU R84, [R1+0x16c] ;  /* 0x00016c0001547983 */ /* 0x000f220000300800 */
[----:B-1----:R-:W-:-:S05]  /*40b40*/  LOP3.LUT R11, R2, 0x70, RZ, 0x3c, !PT ;  /* 0x00000070020b7812 */ /* 0x002fca00078e3cff */
[----:B------:R0:W-:Y:S04]  /*40b50*/  STS.U8 [R11+UR8+0x20780], R85 ;  /* 0x020780550b007988 */ /* 0x0001e80008000008 */
[----:B------:R1:W-:Y:S04]  /*40b60*/  STS.U8 [R11+UR8+0x20380], R93 ;  /* 0x0203805d0b007988 */ /* 0x0003e80008000008 */
[----:B------:R-:W-:Y:S04]  /*40b70*/  STS.U8 [R11+UR8+0x20b80], R88 ;  /* 0x020b80580b007988 */ /* 0x000fe80008000008 */
[----:B0-----:R-:W4:Y:S04]  /*40b80*/  LDL.LU R85, [R1+0x14c] ;  /* 0x00014c0001557983 */ /* 0x001f280000300800 */
[----:B-1----:R-:W4:Y:S04]  /*40b90*/  LDL.LU R93, [R1+0x1f08] ;  /* 0x001f0800015d7983 */ /* 0x002f280000300800 */
[----:B---3--:R0:W-:Y:S04]  /*40ba0*/  STS.U8 [R11+UR8+0x20f80], R82 ;  /* 0x020f80520b007988 */ /* 0x0081e80008000008 */
[----:B0-----:R-:W3:Y:S04]  /*40bb0*/  LDL.LU R82, [R1+0x1edc] ;  /* 0x001edc0001527983 */ /* 0x001ee80000300800 */
[----:B--2---:R0:W-:Y:S04]  /*40bc0*/  STS.U8 [R11+UR8+0x21380], R83 ;  /* 0x021380530b007988 */ /* 0x0041e80008000008 */
[----:B------:R-:W2:Y:S04]  /*40bd0*/  LDL.LU R88, [R1+0x1ea0] ;  /* 0x001ea00001587983 */ /* 0x000ea80000300800 */
[----:B0-----:R-:W2:Y:S04]  /*40be0*/  LDL.LU R83, [R1+0x1e04] ;  /* 0x001e040001537983 */ /* 0x001ea80000300800 */
[----:B------:R0:W-:Y:S04]  /*40bf0*/  STS.U8 [R11+UR8+0x21780], R89 ;  /* 0x021780590b007988 */ /* 0x0001e80008000008 */
[----:B------:R1:W-:Y:S04]  /*40c00*/  STS.U8 [R11+UR8+0x21f80], R43 ;  /* 0x021f802b0b007988 */ /* 0x0003e80008000008 */
[----:B------:R1:W-:Y:S04]  /*40c10*/  STS.U8 [R11+UR8+0x22380], R42 ;  /* 0x0223802a0b007988 */ /* 0x0003e80008000008 */
[----:B0-----:R-:W2:Y:S04]  /*40c20*/  LDL.LU R89, [R1+0x1dac] ;  /* 0x001dac0001597983 */ /* 0x001ea80000300800 */
[----:B------:R-:W2:Y:S04]  /*40c30*/  LDL.LU R50, [R1+0x1d94] ;  /* 0x001d940001327983 */ /* 0x000ea80000300800 */
[----:B------:R-:W2:Y:S04]  /*40c40*/  LDL.LU R49, [R1+0x1d64] ;  /* 0x001d640001317983 */ /* 0x000ea80000300800 */
[----:B------:R-:W2:Y:S04]  /*40c50*/  LDL.LU R48, [R1+0x1d40] ;  /* 0x001d400001307983 */ /* 0x000ea80000300800 */
[----:B------:R-:W2:Y:S04]  /*40c60*/  LDL.LU R47, [R1+0x1d24] ;  /* 0x001d2400012f7983 */ /* 0x000ea80000300800 */
[----:B------:R-:W2:Y:S04]  /*40c70*/  LDL.LU R46, [R1+0x1d00] ;  /* 0x001d0000012e7983 */ /* 0x000ea80000300800 */
[----:B------:R-:W2:Y:S04]  /*40c80*/  LDL.LU R45, [R1+0x1ce0] ;  /* 0x001ce000012d7983 */ /* 0x000ea80000300800 */
[----:B-1----:R-:W2:Y:S04]  /*40c90*/  LDL.LU R43, [R1+0x1cc4] ;  /* 0x001cc400012b7983 */ /* 0x002ea80000300800 */
[----:B------:R0:W-:Y:S04]  /*40ca0*/  STS.U8 [R11+UR8+0x22780], R87 ;  /* 0x022780570b007988 */ /* 0x0001e80008000008 */
[----:B------:R-:W2:Y:S04]  /*40cb0*/  LDL.LU R42, [R1+0x1cac] ;  /* 0x001cac00012a7983 */ /* 0x000ea80000300800 */
[----:B------:R-:W-:Y:S04]  /*40cc0*/  STS.U8 [R11+UR8+0x21b80], R44 ;  /* 0x021b802c0b007988 */ /* 0x000fe80008000008 */
[----:B0-----:R-:W2:Y:S04]  /*40cd0*/  LDL.LU R87, [R1+0x1c94] ;  /* 0x001c940001577983 */ /* 0x001ea80000300800 */
[----:B------:R0:W-:Y:S04]  /*40ce0*/  STS.U8 [R11+UR8+0x22b80], R86 ;  /* 0x022b80560b007988 */ /* 0x0001e80008000008 */
[----:B----4-:R1:W-:Y:S04]  /*40cf0*/  STS.U8 [R11+UR8+0x22f80], R90 ;  /* 0x022f805a0b007988 */ /* 0x0103e80008000008 */
[----:B------:R-:W-:Y:S04]  /*40d00*/  STS.U8 [R11+UR8+0x23380], R92 ;  /* 0x0233805c0b007988 */ /* 0x000fe80008000008 */
[----:B------:R-:W-:Y:S04]  /*40d10*/  STS.U8 [R11+UR8+0x23780], R91 ;  /* 0x0237805b0b007988 */ /* 0x000fe80008000008 */
[----:B------:R4:W-:Y:S04]  /*40d20*/  STS.U8 [R11+UR8+0x23b80], R84 ;  /* 0x023b80540b007988 */ /* 0x0009e80008000008 */
[----:B0-----:R-:W2:Y:S04]  /*40d30*/  LDL.LU R86, [R1+0x1c78] ;  /* 0x001c780001567983 */ /* 0x001ea80000300800 */
[----:B-1----:R-:W2:Y:S04]  /*40d40*/  LDL.LU R90, [R1+0x1c58] ;  /* 0x001c5800015a7983 */ /* 0x002ea80000300800 */
[----:B----4-:R-:W4:Y:S04]  /*40d50*/  LDL.LU R84, [R1+0x1c34] ;  /* 0x001c340001547983 */ /* 0x010f280000300800 */
[----:B------:R-:W4:Y:S04]  /*40d60*/  LDL.LU R92, [R1+0x1c18] ;  /* 0x001c1800015c7983 */ /* 0x000f280000300800 */
[----:B------:R0:W-:Y:S04]  /*40d70*/  STS.U8 [R11+UR8+0x23f80], R85 ;  /* 0x023f80550b007988 */ /* 0x0001e80008000008 */
[----:B0-----:R-:W4:Y:S04]  /*40d80*/  LDL.LU R85, [R1+0x1bf4] ;  /* 0x001bf40001557983 */ /* 0x001f280000300800 */
[----:B---3--:R0:W-:Y:S04]  /*40d90*/  STS.U8 [R2+UR8+0x400], R82 ;  /* 0x0004005202007988 */ /* 0x0081e80008000008 */
[----:B0-----:R-:W3:Y:S04]  /*40da0*/  LDL.LU R82, [R1+0x1bd4] ;  /* 0x001bd40001527983 */ /* 0x001ee80000300800 */
[----:B--2---:R0:W-:Y:S04]  /*40db0*/  STS.U8 [R2+UR8+0xc00], R83 ;  /* 0x000c005302007988 */ /* 0x0041e80008000008 */
[----:B0-----:R-:W2:Y:S04]  /*40dc0*/  LDL.LU R83, [R1+0x1bb0] ;  /* 0x001bb00001537983 */ /* 0x001ea80000300800 */
[----:B------:R-:W2:Y:S04]  /*40dd0*/  LDL.LU R44, [R1+0x1b90] ;  /* 0x001b9000012c7983 */ /* 0x000ea80000300800 */
[----:B------:R0:W-:Y:S04]  /*40de0*/  STS.U8 [R2+UR8], R93 ;  /* 0x0000005d02007988 */ /* 0x0001e80008000008 */
[----:B------:R-:W2:Y:S04]  /*40df0*/  LDL.LU R91, [R1+0x1b70] ;  /* 0x001b7000015b7983 */ /* 0x000ea80000300800 */
[----:B------:R1:W-:Y:S04]  /*40e00*/  STS.U8 [R2+UR8+0x800], R88 ;  /* 0x0008005802007988 */ /* 0x0003e80008000008 */
[----:B0-----:R-:W2:Y:S04]  /*40e10*/  LDL.LU R93, [R1+0x19a4] ;  /* 0x0019a400015d7983 */ /* 0x001ea80000300800 */
[----:B-1----:R-:W2:Y:S04]  /*40e20*/  LDL.LU R88, [R1+0x16d8] ;  /* 0x0016d80001587983 */ /* 0x002ea80000300800 */
[----:B------:R0:W-:Y:S04]  /*40e30*/  STS.U8 [R2+UR8+0x1000], R89 ;  /* 0x0010005902007988 */ /* 0x0001e80008000008 */
[----:B------:R1:W-:Y:S04]  /*40e40*/  STS.U8 [R2+UR8+0x2c00], R43 ;  /* 0x002c002b02007988 */ /* 0x0003e80008000008 */
[----:B------:R0:W-:Y:S04]  /*40e50*/  STS.U8 [R2+UR8+0x3000], R42 ;  /* 0x0030002a02007988 */ /* 0x0001e80008000008 */
[----:B------:R1:W-:Y:S04]  /*40e60*/  STS.U8 [R2+UR8+0x3400], R87 ;  /* 0x0034005702007988 */ /* 0x0003e80008000008 */
[----:B0-----:R-:W2:Y:S04]  /*40e70*/  LDL.LU R89, [R1+0x16d4] ;  /* 0x0016d40001597983 */ /* 0x001ea80000300800 */
[----:B-1----:R-:W2:Y:S04]  /*40e80*/  LDL.LU R43, [R1+0x16d0] ;  /* 0x0016d000012b7983 */ /* 0x002ea80000300800 */
[----:B------:R-:W2:Y:S04]  /*40e90*/  LDL.LU R42, [R1+0x16cc] ;  /* 0x0016cc00012a7983 */ /* 0x000ea80000300800 */
[----:B------:R-:W2:Y:S04]  /*40ea0*/  LDL.LU R87, [R1+0x16c8] ;  /* 0x0016c80001577983 */ /* 0x000ea80000300800 */
[----:B------:R0:W-:Y:S04]  /*40eb0*/  STS.U8 [R2+UR8+0x3800], R86 ;  /* 0x0038005602007988 */ /* 0x0001e80008000008 */
[----:B------:R-:W-:Y:S04]  /*40ec0*/  STS.U8 [R2+UR8+0x3c00], R90 ;  /* 0x003c005a02007988 */ /* 0x000fe80008000008 */
[----:B----4-:R1:W-:Y:S04]  /*40ed0*/  STS.U8 [R2+UR8+0x4000], R84 ;  /* 0x0040005402007988 */ /* 0x0103e80008000008 */
[----:B------:R-:W-:Y:S04]  /*40ee0*/  STS.U8 [R2+UR8+0x4400], R92 ;  /* 0x0044005c02007988 */ /* 0x000fe80008000008 */
[----:B0-----:R-:W4:Y:S04]  /*40ef0*/  LDL.LU R86, [R1+0x16c4] ;  /* 0x0016c40001567983 */ /* 0x001f280000300800 */
[----:B-1----:R-:W4:Y:S04]  /*40f00*/  LDL.LU R84, [R1+0x16b8] ;  /* 0x0016b80001547983 */ /* 0x002f280000300800 */
[----:B------:R-:W4:Y:S04]  /*40f10*/  LDL.LU R90, [R1+0x16b4] ;  /* 0x0016b400015a7983 */ /* 0x000f280000300800 */
[----:B------:R0:W-:Y:S04]  /*40f20*/  STS.U8 [R2+UR8+0x4800], R85 ;  /* 0x0048005502007988 */ /* 0x0001e80008000008 */
[----:B0-----:R-:W4:Y:S04]  /*40f30*/  LDL.LU R85, [R1+0x6f4] ;  /* 0x0006f40001557983 */ /* 0x001f280000300800 */
[----:B------:R-:W4:Y:S04]  /*40f40*/  LDL.LU R92, [R1+0x6f0] ;  /* 0x0006f000015c7983 */ /* 0x000f280000300800 */
[----:B---3--:R0:W-:Y:S04]  /*40f50*/  STS.U8 [R2+UR8+0x4c00], R82 ;  /* 0x004c005202007988 */ /* 0x0081e80008000008 */
[----:B0-----:R-:W3:Y:S04]  /*40f60*/  LDL.LU R82, [R1+0x6ec] ;  /* 0x0006ec0001527983 */ /* 0x001ee80000300800 */
[----:B--2---:R0:W-:Y:S04]  /*40f70*/  STS.U8 [R2+UR8+0x5000], R83 ;  /* 0x0050005302007988 */ /* 0x0041e80008000008 */
[----:B0-----:R-:W2:Y:S04]  /*40f80*/  LDL.LU R83, [R1+0x6e8] ;  /* 0x0006e80001537983 */ /* 0x001ea80000300800 */
[----:B------:R0:W-:Y:S04]  /*40f90*/  STS.U8 [R2+UR8+0x1400], R50 ;  /* 0x0014003202007988 */ /* 0x0001e80008000008 */
[----:B------:R1:W-:Y:S04]  /*40fa0*/  STS.U8 [R2+UR8+0x1800], R49 ;  /* 0x0018003102007988 */ /* 0x0003e80008000008 */
        /* <DEDUP_REMOVED lines=8> */
[----:B------:R-:W2:Y:S04]  /*41030*/  LDL.LU R46, [R1+0x384] ;  /* 0x00038400012e7983 */ /* 0x000ea80000300800 */
[----:B------:R0:W-:Y:S04]  /*41040*/  STS.U8 [R2+UR8+0x5800], R91 ;  /* 0x0058005b02007988 */ /* 0x0001e80008000008 */
[----:B------:R-:W2:Y:S04]  /*41050*/  LDL.LU R45, [R1+0x364] ;  /* 0x00036400012d7983 */ /* 0x000ea80000300800 */
[----:B------:R1:W-:Y:S04]  /*41060*/  STS.U8 [R2+UR8+0x5c00], R93 ;  /* 0x005c005d02007988 */ /* 0x0003e80008000008 */
[----:B------:R1:W-:Y:S04]  /*41070*/  STS.U8 [R2+UR8+0x6000], R88 ;  /* 0x0060005802007988 */ /* 0x0003e80008000008 */
[----:B0-----:R-:W2:Y:S04]  /*41080*/  LDL.LU R91, [R1+0x344] ;  /* 0x00034400015b7983 */ /* 0x001ea80000300800 */
[----:B-1----:R-:W2:Y:S04]  /*41090*/  LDL.LU R93, [R1+0x328] ;  /* 0x00032800015d7983 */ /* 0x002ea80000300800 */
[----:B------:R-:W2:Y:S04]  /*410a0*/  LDL.LU R88, [R1+0x300] ;  /* 0x0003000001587983 */ /* 0x000ea80000300800 */
[----:B------:R0:W-:Y:S04]  /*410b0*/  STS.U8 [R2+UR8+0x6400], R89 ;  /* 0x0064005902007988 */ /* 0x0001e80008000008 */
[----:B------:R1:W-:Y:S04]  /*410c0*/  STS.U8 [R2+UR8+0x5400], R44 ;  /* 0x0054002c02007988 */ /* 0x0003e80008000008 */
[----:B------:R0:W-:Y:S04]  /*410d0*/  STS.U8 [R2+UR8+0x7000], R87 ;  /* 0x0070005702007988 */ /* 0x0001e80008000008 */
[----:B----4-:R4:W-:Y:S04]  /*410e0*/  STS.U8 [R2+UR8+0x7400], R86 ;  /* 0x0074005602007988 */ /* 0x0109e80008000008 */
[----:B------:R4:W-:Y:S04]  /*410f0*/  STS.U8 [R2+UR8+0x7800], R84 ;  /* 0x0078005402007988 */ /* 0x0009e80008000008 */
[----:B0-----:R-:W2:Y:S04]  /*41100*/  LDL.LU R89, [R1+0x2e4] ;  /* 0x0002e40001597983 */ /* 0x001ea80000300800 */
[----:B-1----:R-:W2:Y:S04]  /*41110*/  LDL.LU R44, [R1+0x2c0] ;  /* 0x0002c000012c7983 */ /* 0x002ea80000300800 */
[----:B------:R-:W2:Y:S04]  /*41120*/  LDL.LU R87, [R1+0x29c] ;  /* 0x00029c0001577983 */ /* 0x000ea80000300800 */
[----:B----4-:R-:W4:Y:S04]  /*41130*/  LDL.LU R86, [R1+0x284] ;  /* 0x0002840001567983 */ /* 0x010f280000300800 */
[----:B------:R-:W4:Y:S04]  /*41140*/  LDL.LU R84, [R1+0x264] ;  /* 0x0002640001547983 */ /* 0x000f280000300800 */
[----:B------:R-:W-:Y:S04]  /*41150*/  STS.U8 [R2+UR8+0x6800], R43 ;  /* 0x0068002b02007988 */ /* 0x000fe80008000008 */
[----:B------:R-:W-:Y:S04]  /*41160*/  STS.U8 [R2+UR8+0x6c00], R42 ;  /* 0x006c002a02007988 */ /* 0x000fe80008000008 */
[----:B------:R-:W-:Y:S04]  /*41170*/  STS.U8 [R2+UR8+0x7c00], R90 ;  /* 0x007c005a02007988 */ /* 0x000fe80008000008 */
[----:B------:R0:W-:Y:S04]  /*41180*/  STS.U8 [R2+UR8+0x8000], R85 ;  /* 0x0080005502007988 */ /* 0x0001e80008000008 */
[----:B------:R-:W-:Y:S04]  /*41190*/  STS.U8 [R2+UR8+0x8400], R92 ;  /* 0x0084005c02007988 */ /* 0x000fe80008000008 */
[----:B0-----:R-:W4:Y:S04]  /*411a0*/  LDL.LU R85, [R1+0x244] ;  /* 0x0002440001557983 */ /* 0x001f280000300800 */
[----:B---3--:R0:W-:Y:S04]  /*411b0*/  STS.U8 [R2+UR8+0x8800], R82 ;  /* 0x0088005202007988 */ /* 0x0081e80008000008 */
[----:B0-----:R-:W3:Y:S04]  /*411c0*/  LDL.LU R82, [R1+0x224] ;  /* 0x0002240001527983 */ /* 0x001ee80000300800 */
[----:B------:R-:W3:Y:S04]  /*411d0*/  LDL.LU R43, [R1+0x204] ;  /* 0x00020400012b7983 */ /* 0x000ee80000300800 */
[----:B------:R-:W3:Y:S04]  /*411e0*/  LDL.LU R42, [R1+0x1e8] ;  /* 0x0001e800012a7983 */ /* 0x000ee80000300800 */
[----:B------:R-:W3:Y:S04]  /*411f0*/  LDL.LU R90, [R1+0x1e0] ;  /* 0x0001e000015a7983 */ /* 0x000ee80000300800 */
[----:B--2---:R0:W-:Y:S04]  /*41200*/  STS.U8 [R2+UR8+0x8c00], R83 ;  /* 0x008c005302007988 */ /* 0x0041e80008000008 */
[----:B------:R-:W2:Y:S04]  /*41210*/  LDL.LU R92, [R1+0x1cc] ;  /* 0x0001cc00015c7983 */ /* 0x000ea80000300800 */
[----:B0-----:R-:W2:Y:S04]  /*41220*/  LDL.LU R83, [R1+0x1ac] ;  /* 0x0001ac0001537983 */ /* 0x001ea80000300800 */
[----:B------:R0:W-:Y:S04]  /*41230*/  STS.U8 [R2+UR8+0xa800], R91 ;  /* 0x00a8005b02007988 */ /* 0x0001e80008000008 */
[----:B------:R1:W-:Y:S04]  /*41240*/  STS.U8 [R2+UR8+0xac00], R93 ;  /* 0x00ac005d02007988 */ /* 0x0003e80008000008 */
[----:B------:R1:W-:Y:S04]  /*41250*/  STS.U8 [R2+UR8+0xb000], R88 ;  /* 0x00b0005802007988 */ /* 0x0003e80008000008 */
[----:B0-----:R-:W2:Y:S04]  /*41260*/  LDL.LU R91, [R1+0x1efc] ;  /* 0x001efc00015b7983 */ /* 0x001ea80000300800 */
[----:B-1----:R-:W2:Y:S04]  /*41270*/  LDL.LU R93, [R1+0x1ed8] ;  /* 0x001ed800015d7983 */ /* 0x002ea80000300800 */
[----:B------:R-:W2:Y:S04]  /*41280*/  LDL R88, [R1+0x1dbc] ;  /* 0x001dbc0001587983 */ /* 0x000ea80000100800 */
[----:B------:R0:W-:Y:S04]  /*41290*/  STS.U8 [R2+UR8+0xb400], R89 ;  /* 0x00b4005902007988 */ /* 0x0001e80008000008 */
[----:B------:R1:W-:Y:S04]  /*412a0*/  STS.U8 [R2+UR8+0xbc00], R87 ;  /* 0x00bc005702007988 */ /* 0x0003e80008000008 */
[----:B----4-:R4:W-:Y:S04]  /*412b0*/  STS.U8 [R2+UR8+0xc000], R86 ;  /* 0x00c0005602007988 */ /* 0x0109e80008000008 */
[----:B------:R1:W-:Y:S04]  /*412c0*/  STS.U8 [R2+UR8+0xc400], R84 ;  /* 0x00c4005402007988 */ /* 0x0003e80008000008 */
[----:B------:R-:W-:Y:S04]  /*412d0*/  STS.U8 [R2+UR8+0xe400], R0 ;  /* 0x00e4000002007988 */ /* 0x000fe80008000008 */
        /* <DEDUP_REMOVED lines=8> */
[----:B------:R-:W3:Y:S04]  /*41360*/  LDL.LU R0, [R1+0x2600] ;  /* 0x0026000001007983 */ /* 0x000ee80000300800 */
[----:B--2---:R0:W-:Y:S04]  /*41370*/  STS.U8 [R2+UR8+0xe000], R83 ;  /* 0x00e0005302007988 */ /* 0x0041e80008000008 */
[----:B0-----:R-:W2:Y:S01]  /*41380*/  LDL R83, [R1+0x1db4] ;  /* 0x001db40001537983 */ /* 0x001ea20000100800 */
[----:B------:R-:W-:-:S13]  /*41390*/  ISETP.GT.U32.AND P3, PT, R15, R61, PT ;  /* 0x0000003d0f00720c */ /* 0x000fda0003f64070 */
[----:B------:R-:W-:Y:S01]  /*413a0*/  @!P3 IMAD.IADD R61, R61, 0x1, -R15 ;  /* 0x000000013d3db824 */ /* 0x000fe200078e0a0f */
[----:B------:R-:W-:-:S04]  /*413b0*/  ISETP.GE.AND P4, PT, R88, RZ, PT ;  /* 0x000000ff5800720c */ /* 0x000fc80003f86270 */
[----:B------:R-:W-:-:S13]  /*413c0*/  ISETP.GT.U32.AND P3, PT, R15, R61, PT ;  /* 0x0000003d0f00720c */ /* 0x000fda0003f64070 */
[----:B------:R-:W-:Y:S01]  /*413d0*/  @!P3 IMAD.IADD R61, R61, 0x1, -R15 ;  /* 0x000000013d3db824 */ /* 0x000fe200078e0a0f */
[----:B------:R-:W-:-:S03]  /*413e0*/  ISETP.GT.U32.AND P3, PT, R15, R62, PT ;  /* 0x0000003e0f00720c */ /* 0x000fc60003f64070 */
[----:B------:R-:W-:-:S05]  /*413f0*/  @!P4 IMAD.MOV R61, RZ, RZ, -R61 ;  /* 0x000000ffff3dc224 */ /* 0x000fca00078e0a3d */
[----:B------:R-:W-:Y:S01]  /*41400*/  SEL R61, R14, R61, !P1 ;  /* 0x0000003d0e3d7207 */ /* 0x000fe20004800000 */
[----:B------:R0:W-:Y:S04]  /*41410*/  STS.U8 [R2+UR8+0xf800], R18 ;  /* 0x00f8001202007988 */ /* 0x0001e80008000008 */
[----:B------:R-:W-:Y:S02]  /*41420*/  IMAD R61, R61, UR4, RZ ;  /* 0x000000043d3d7c24 */ /* 0x000fe4000f8e02ff */
[----:B------:R-:W-:Y:S01]  /*41430*/  @!P3 IMAD.IADD R62, R62, 0x1, -R15 ;  /* 0x000000013e3eb824 */ /* 0x000fe200078e0a0f */
[----:B------:R1:W-:Y:S04]  /*41440*/  STS.U8 [R2+UR8+0xfc00], R17 ;  /* 0x00fc001102007988 */ /* 0x0003e80008000008 */
[----:B------:R1:W-:Y:S01]  /*41450*/  STS.U8 [R2+UR8+0xf400], R19 ;  /* 0x00f4001302007988 */ /* 0x0003e20008000008 */
[----:B------:R-:W2:Y:S01]  /*41460*/  LDCU UR4, c[0x0][0x3b0] ;  /* 0x00007600ff0477ac */ /* 0x000ea20008000800 */
[----:B0-----:R-:W-:-:S02]  /*41470*/  IADD3 R18, P4, PT, R61, R13, RZ ;  /* 0x0000000d3d127210 */ /* 0x001fc40007f9e0ff */
[----:B------:R-:W-:Y:S02]  /*41480*/  ISETP.GT.U32.AND P3, PT, R15, R62, PT ;  /* 0x0000003e0f00720c */ /* 0x000fe40003f64070 */
[----:B-1----:R-:W-:-:S05]  /*41490*/  SHF.R.S32.HI R17, RZ, 0x1f, R61 ;  /* 0x0000001fff117819 */ /* 0x002fca000001143d */
[----:B------:R-:W-:Y:S01]  /*414a0*/  IMAD.X R19, R17, 0x1, R12, P4 ;  /* 0x0000000111137824 */ /* 0x000fe200020e060c */
[----:B------:R3:W-:Y:S05]  /*414b0*/  STS.U8 [R2+UR8+0xf000], R20 ;  /* 0x00f0001402007988 */ /* 0x0007ea0008000008 */
[----:B------:R-:W-:Y:S01]  /*414c0*/  @!P3 IMAD.IADD R62, R62, 0x1, -R15 ;  /* 0x000000013e3eb824 */ /* 0x000fe200078e0a0f */
[----:B------:R-:W-:Y:S04]  /*414d0*/  STS.U8 [R2+UR8+0x9000], R50 ;  /* 0x0090003202007988 */ /* 0x000fe80008000008 */
        /* <DEDUP_REMOVED lines=16> */
[----:B----4-:R-:W-:Y:S04]  /*415e0*/  STS.U8 [R5+UR8+0x1080], R86 ;  /* 0x0010805605007988 */ /* 0x010fe80008000008 */
[----:B------:R-:W-:Y:S04]  /*415f0*/  STS.U8 [R5+UR8+0x1480], R84 ;  /* 0x0014805405007988 */ /* 0x000fe80008000008 */
[----:B------:R-:W-:Y:S04]  /*41600*/  STS.U8 [R5+UR8+0x1880], R85 ;  /* 0x0018805505007988 */ /* 0x000fe80008000008 */
[----:B------:R0:W-:Y:S04]  /*41610*/  STL [R1+0x16c8], R18 ;  /* 0x0016c81201007387 */ /* 0x0001e80000100800 */
[----:B------:R1:W-:Y:S01]  /*41620*/  STL [R1+0x16c4], R19 ;  /* 0x0016c41301007387 */ /* 0x0003e20000100800 */
[----:B------:R-:W-:-:S02]  /*41630*/  PRMT R23, RZ, 0x7610, R23 ;  /* 0x00007610ff177816 */ /* 0x000fc40000000017 */
[----:B------:R-:W-:Y:S01]  /*41640*/  PRMT R22, RZ, 0x7610, R22 ;  /* 0x00007610ff167816 */ /* 0x000fe20000000016 */
[----:B---3--:R-:W-:Y:S01]  /*41650*/  VIADD R20, R0, 0x1f7 ;  /* 0x000001f700147836 */ /* 0x008fe20000000000 */
[----:B--2---:R-:W-:-:S04]  /*41660*/  ISETP.GE.AND P4, PT, R83, RZ, PT ;  /* 0x000000ff5300720c */ /* 0x004fc80003f86270 */
[----:B------:R-:W-:Y:S01]  /*41670*/  IABS R17, R20 ;  /* 0x0000001400117213 */ /* 0x000fe20000000000 */
[----:B------:R-:W-:Y:S04]  /*41680*/  STS.U8 [R5+UR8+0x1c80], R82 ;  /* 0x001c805205007988 */ /* 0x000fe80008000008 */
[----:B------:R0:W2:Y:S04]  /*41690*/  @P0 LDG.E.U8 R24, desc[UR20][R18.64] ;  /* 0x0000001412180981 */ /* 0x0000a8000c1e1100 */
[----:B------:R-:W-:Y:S02]  /*416a0*/  @!P4 IMAD.MOV R62, RZ, RZ, -R62 ;  /* 0x000000ffff3ec224 */ /* 0x000fe400078e0a3e */
[----:B0-----:R-:W-:-:S03]  /*416b0*/  IMAD.HI.U32 R18, R16, R17, RZ ;  /* 0x0000001110127227 */ /* 0x001fc600078e00ff */
[----:B------:R-:W-:Y:S01]  /*416c0*/  SEL R62, R14, R62, !P1 ;  /* 0x0000003e0e3e7207 */ /* 0x000fe20004800000 */
[----:B------:R-:W-:-:S04]  /*416d0*/  IMAD.MOV R18, RZ, RZ, -R18 ;  /* 0x000000ffff127224 */ /* 0x000fc800078e0a12 */
[----:B------:R-:W-:Y:S02]  /*416e0*/  IMAD R62, R62, UR4, RZ ;  /* 0x000000043e3e7c24 */ /* 0x000fe4000f8e02ff */
[----:B------:R-:W-:Y:S01]  /*416f0*/  IMAD R17, R15, R18, R17 ;  /* 0x000000120f117224 */ /* 0x000fe200078e0211 */
[----:B------:R-:W-:Y:S01]  /*41700*/  STL [R1+0x1bf4], R20 ;  /* 0x001bf41401007387 */ /* 0x000fe20000100800 */
[----:B------:R-:W-:Y:S01]  /*41710*/  ISETP.GE.AND P4, PT, R20, RZ, PT ;  /* 0x000000ff1400720c */ /* 0x000fe20003f86270 */
[----:B------:R-:W0:Y:S01]  /*41720*/  LDCU UR4, c[0x0][0x3b0] ;  /* 0x00007600ff0477ac */ /* 0x000e220008000800 */
[----:B-1----:R-:W-:Y:S02]  /*41730*/  SHF.R.S32.HI R19, RZ, 0x1f, R62 ;  /* 0x0000001fff137819 */ /* 0x002fe4000001143e */
[----:B------:R-:W-:-:S05]  /*41740*/  IADD3 R21, P3, PT, R62, R13, RZ ;  /* 0x0000000d3e157210 */ /* 0x000fca0007f7e0ff */
[----:B------:R-:W-:Y:S01]  /*41750*/  IMAD.X R42, R19, 0x1, R12, P3 ;  /* 0x00000001132a7824 */ /* 0x000fe200018e060c */
[----:B------:R-:W-:Y:S01]  /*41760*/  ISETP.GT.U32.AND P3, PT, R15, R17, PT ;  /* 0x000000110f00720c */ /* 0x000fe20003f64070 */
[----:B------:R1:W-:Y:S01]  /*41770*/  STL [R1+0x16d0], R21 ;  /* 0x0016d01501007387 */ /* 0x0003e20000100800 */
[----:B------:R-:W-:Y:S02]  /*41780*/  @P0 IMAD.MOV.U32 R18, RZ, RZ, R21 ;  /* 0x000000ffff120224 */ /* 0x000fe400078e0015 */
[----:B------:R-:W-:-:S05]  /*41790*/  @P0 IMAD.MOV.U32 R19, RZ, RZ, R42 ;  /* 0x000000ffff130224 */ /* 0x000fca00078e002a */
[----:B------:R3:W4:Y:S01]  /*417a0*/  @P0 LDG.E.U8 R23, desc[UR20][R18.64] ;  /* 0x0000001412170981 */ /* 0x000722000c1e1100 */
[----:B-1----:R-:W-:-:S03]  /*417b0*/  VIADD R21, R0, 0x1fb ;  /* 0x000001fb00157836 */ /* 0x002fc60000000000 */
[----:B------:R-:W-:Y:S02]  /*417c0*/  @!P3 IMAD.IADD R17, R17, 0x1, -R15 ;  /* 0x000000011111b824 */ /* 0x000fe400078e0a0f */
[----:B---3--:R-:W-:-:S03]  /*417d0*/  IABS R18, R21 ;  /* 0x0000001500127213 */ /* 0x008fc60000000000 */
[----:B------:R-:W-:Y:S02]  /*417e0*/  ISETP.GT.U32.AND P3, PT, R15, R17, PT ;  /* 0x000000110f00720c */ /* 0x000fe40003f64070 */
[----:B------:R-:W-:-:S04]  /*417f0*/  IMAD.HI.U32 R19, R16, R18, RZ ;  /* 0x0000001210137227 */ /* 0x000fc800078e00ff */
[----:B------:R-:W-:-:S04]  /*41800*/  IMAD.MOV R19, RZ, RZ, -R19 ;  /* 0x000000ffff137224 */ /* 0x000fc800078e0a13 */
[----:B------:R-:W-:-:S03]  /*41810*/  IMAD R18, R15, R19, R18 ;  /* 0x000000130f127224 */ /* 0x000fc600078e0212 */
[----:B------:R-:W-:Y:S02]  /*41820*/  @!P3 IMAD.IADD R17, R17, 0x1, -R15 ;  /* 0x000000011111b824 */ /* 0x000fe400078e0a0f */
[----:B------:R-:W-:Y:S02]  /*41830*/  ISETP.GT.U32.AND P3, PT, R15, R18, PT ;  /* 0x000000120f00720c */ /* 0x000fe40003f64070 */
[----:B------:R-:W-:-:S05]  /*41840*/  @!P4 IMAD.MOV R17, RZ, RZ, -R17 ;  /* 0x000000ffff11c224 */ /* 0x000fca00078e0a11 */
[----:B------:R-:W-:-:S06]  /*41850*/  SEL R17, R14, R17, !P1 ;  /* 0x000000110e117207 */ /* 0x000fcc0004800000 */
[----:B------:R-:W-:Y:S02]  /*41860*/  @!P3 IMAD.IADD R18, R18, 0x1, -R15 ;  /* 0x000000011212b824 */ /* 0x000fe400078e0a0f */
[----:B0-----:R-:W-:Y:S01]  /*41870*/  IMAD R17, R17, UR4, RZ ;  /* 0x0000000411117c24 */ /* 0x001fe2000f8e02ff */
[----:B------:R-:W-:Y:S01]  /*41880*/  ISETP.GE.AND P4, PT, R21, RZ, PT ;  /* 0x000000ff1500720c */ /* 0x000fe20003f86270 */
[----:B------:R-:W0:Y:S01]  /*41890*/  LDCU UR4, c[0x0][0x3b0] ;  /* 0x00007600ff0477ac */ /* 0x000e220008000800 */
[----:B------:R-:W-:Y:S02]  /*418a0*/  ISETP.GT.U32.AND P3, PT, R15, R18, PT ;  /* 0x000000120f00720c */ /* 0x000fe40003f64070 */
[----:B------:R-:W-:Y:S02]  /*418b0*/  SHF.R.S32.HI R19, RZ, 0x1f, R17 ;  /* 0x0000001fff137819 */ /* 0x000fe40000011411 */
[----:B------:R-:W-:Y:S01]  /*418c0*/  IADD3 R20, P5, PT, R17, R13, RZ ;  /* 0x0000000d11147210 */ /* 0x000fe20007fbe0ff */
[----:B------:R-:W-:Y:S01]  /*418d0*/  STL [R1+0x16cc], R42 ;  /* 0x0016cc2a01007387 */ /* 0x000fe20000100800 */
[----:B------:R-:W-:-:S03]  /*418e0*/  VIADD R45, R0, 0x1fc ;  /* 0x000001fc002d7836 */ /* 0x000fc60000000000 */
[----:B------:R-:W-:Y:S01]  /*418f0*/  IMAD.X R17, R19, 0x1, R12, P5 ;  /* 0x0000000113117824 */ /* 0x000fe200028e060c */
[----:B------:R1:W-:Y:S04]  /*41900*/  STL [R1+0x1bd4], R21 ;  /* 0x001bd41501007387 */ /* 0x0003e80000100800 */
[----:B------:R-:W-:Y:S01]  /*41910*/  STL [R1+0x16b8], R20 ;  /* 0x0016b81401007387 */ /* 0x000fe20000100800 */
[----:B------:R-:W-:-:S03]  /*41920*/  @!P3 IMAD.IADD R18, R18, 0x1, -R15 ;  /* 0x000000011212b824 */ /* 0x000fc600078e0a0f */
[----:B------:R3:W-:Y:S01]  /*41930*/  STL [R1+0x16b4], R17 ;  /* 0x0016b41101007387 */ /* 0x0007e20000100800 */
[----:B------:R-:W-:Y:S02]  /*41940*/  @!P4 IMAD.MOV R18, RZ, RZ, -R18 ;  /* 0x000000ffff12c224 */ /* 0x000fe400078e0a12 */
[----:B-1----:R-:W-:Y:S02]  /*41950*/  @P0 IMAD.MOV.U32 R21, RZ, RZ, R17 ;  /* 0x000000ffff150224 */ /* 0x002fe400078e0011 */
[----:B------:R-:W-:-:S03]  /*41960*/  VIADD R46, R0, 0x1fd ;  /* 0x000001fd002e7836 */ /* 0x000fc60000000000 */
[----:B------:R1:W2:Y:S01]  /*41970*/  @P0 LDG.E.U8 R22, desc[UR20][R20.64] ;  /* 0x0000001414160981 */ /* 0x0002a2000c1e1100 */
[----:B---3--:R-:W-:Y:S02]  /*41980*/  IABS R17, R45 ;  /* 0x0000002d00117213 */ /* 0x008fe40000000000 */
[----:B------:R-:W-:Y:S02]  /*41990*/  IABS R19, R46 ;  /* 0x0000002e00137213 */ /* 0x000fe40000000000 */
[----:B-1----:R-:W-:Y:S01]  /*419a0*/  SEL R20, R14, R18, !P1 ;  /* 0x000000120e147207 */ /* 0x002fe20004800000 */
[----:B------:R-:W-:-:S04]  /*419b0*/  IMAD.HI.U32 R18, R16, R17, RZ ;  /* 0x0000001110127227 */ /* 0x000fc800078e00ff */
[----:B0-----:R-:W-:Y:S02]  /*419c0*/  IMAD R20, R20, UR4, RZ ;  /* 0x0000000414147c24 */ /* 0x001fe4000f8e02ff */
[----:B------:R-:W-:Y:S02]  /*419d0*/  IMAD.MOV R18, RZ, RZ, -R18 ;  /* 0x000000ffff127224 */ /* 0x000fe400078e0a12 */
[----:B------:R-:W-:Y:S01]  /*419e0*/  VIADD R44, R0, 0x1ff ;  /* 0x000001ff002c7836 */ /* 0x000fe20000000000 */
[----:B------:R0:W-:Y:S01]  /*419f0*/  STL [R1+0x1bb0], R45 ;  /* 0x001bb02d01007387 */ /* 0x0001e20000100800 */
[----:B------:R-:W1:Y:S01]  /*41a00*/  LDCU UR4, c[0x0][0x3b0] ;  /* 0x00007600ff0477ac */ /* 0x000e620008000800 */
[----:B------:R-:W-:Y:S01]  /*41a10*/  IMAD R18, R15, R18, R17 ;  /* 0x000000120f127224 */ /* 0x000fe200078e0211 */
[----:B------:R-:W-:Y:S02]  /*41a20*/  SHF.R.S32.HI R21, RZ, 0x1f, R20 ;  /* 0x0000001fff157819 */ /* 0x000fe40000011414 */
[----:B------:R-:W-:Y:S01]  /*41a30*/  IADD3 R42, P3, PT, R20, R13, RZ ;  /* 0x0000000d142a7210 */ /* 0x000fe20007f7e0ff */
[----:B------:R-:W-:-:S04]  /*41a40*/  IMAD.HI.U32 R17, R16, R19, RZ ;  /* 0x0000001310117227 */ /* 0x000fc800078e00ff */
[----:B------:R-:W-:Y:S02]  /*41a50*/  IMAD.MOV R17, RZ, RZ, -R17 ;  /* 0x000000ffff117224 */ /* 0x000fe400078e0a11 */
[----:B------:R-:W-:Y:S01]  /*41a60*/  IMAD.X R43, R21, 0x1, R12, P3 ;  /* 0x00000001152b7824 */ /* 0x000fe200018e060c */
[C---:B------:R-:W-:Y:S01]  /*41a70*/  ISETP.GT.U32.AND P3, PT, R15.reuse, R18, PT ;  /* 0x000000120f00720c */ /* 0x040fe20003f64070 */
[----:B------:R-:W-:-:S05]  /*41a80*/  IMAD R17, R15, R17, R19 ;  /* 0x000000110f117224 */ /* 0x000fca00078e0213 */
[----:B------:R-:W-:Y:S02]  /*41a90*/  ISETP.GT.U32.AND P4, PT, R15, R17, PT ;  /* 0x000000110f00720c */ /* 0x000fe40003f84070 */
[----:B------:R-:W-:-:S05]  /*41aa0*/  IABS R19, R44 ;  /* 0x0000002c00137213 */ /* 0x000fca0000000000 */
[----:B------:R-:W-:Y:S02]  /*41ab0*/  @!P3 IMAD.IADD R18, R18, 0x1, -R15 ;  /* 0x000000011212b824 */ /* 0x000fe400078e0a0f */
[----:B------:R-:W-:-:S03]  /*41ac0*/  IMAD.HI.U32 R20, R16, R19, RZ ;  /* 0x0000001310147227 */ /* 0x000fc600078e00ff */
[----:B------:R-:W-:Y:S01]  /*41ad0*/  ISETP.GT.U32.AND P3, PT, R15, R18, PT ;  /* 0x000000120f00720c */ /* 0x000fe20003f64070 */
[----:B------:R-:W-:Y:S01]  /*41ae0*/  @!P4 IMAD.IADD R17, R17, 0x1, -R15 ;  /* 0x000000011111c824 */ /* 0x000fe200078e0a0f */
[----:B------:R-:W-:Y:S01]  /*41af0*/  ISETP.GE.AND P4, PT, R45, RZ, PT ;  /* 0x000000ff2d00720c */ /* 0x000fe20003f86270 */
[----:B------:R-:W-:Y:S02]  /*41b00*/  IMAD.MOV R20, RZ, RZ, -R20 ;  /* 0x000000ffff147224 */ /* 0x000fe400078e0a14 */
[----:B0-----:R-:W-:Y:S01]  /*41b10*/  VIADD R45, R0, 0x1fe ;  /* 0x000001fe002d7836 */ /* 0x001fe20000000000 */
[C---:B------:R-:W-:Y:S01]  /*41b20*/  ISETP.GT.U32.AND P5, PT, R15.reuse, R17, PT ;  /* 0x000000110f00720c */ /* 0x040fe20003fa4070 */
[----:B------:R-:W-:-:S03]  /*41b30*/  IMAD R19, R15, R20, R19 ;  /* 0x000000140f137224 */ /* 0x000fc600078e0213 */
[----:B------:R-:W-:-:S03]  /*41b40*/  IABS R20, R45 ;  /* 0x0000002d00147213 */ /* 0x000fc60000000000 */
[----:B------:R-:W-:Y:S01]  /*41b50*/  @!P3 IMAD.IADD R18, R18, 0x1, -R15 ;  /* 0x000000011212b824 */ /* 0x000fe200078e0a0f */
[----:B------:R-:W-:Y:S01]  /*41b60*/  ISETP.GE.AND P3, PT, R46, RZ, PT ;  /* 0x000000ff2e00720c */ /* 0x000fe20003f66270 */
[----:B------:R-:W-:-:S04]  /*41b70*/  IMAD.HI.U32 R16, R16, R20, RZ ;  /* 0x0000001410107227 */ /* 0x000fc800078e00ff */
[----:B------:R-:W-:Y:S02]  /*41b80*/  IMAD.MOV R16, RZ, RZ, -R16 ;  /* 0x000000ffff107224 */ /* 0x000fe400078e0a10 */
[----:B------:R-:W-:Y:S02]  /*41b90*/  @!P4 IMAD.MOV R18, RZ, RZ, -R18 ;  /* 0x000000ffff12c224 */ /* 0x000fe400078e0a12 */
[----:B------:R-:W-:Y:S02]  /*41ba0*/  @!P5 IMAD.IADD R17, R17, 0x1, -R15 ;  /* 0x000000011111d824 */ /* 0x000fe400078e0a0f */
[----:B------:R-:W-:Y:S01]  /*41bb0*/  IMAD R16, R15, R16, R20 ;  /* 0x000000100f107224 */ /* 0x000fe200078e0214 */
[----:B------:R-:W-:Y:S01]  /*41bc0*/  SEL R18, R14, R18, !P1 ;  /* 0x000000120e127207 */ /* 0x000fe20004800000 */
[----:B------:R-:W-:-:S03]  /*41bd0*/  @!P3 IMAD.MOV R17, RZ, RZ, -R17 ;  /* 0x000000ffff11b224 */ /* 0x000fc600078e0a11 */
[C---:B------:R-:W-:Y:S02]  /*41be0*/  ISETP.GT.U32.AND P3, PT, R15.reuse, R16, PT ;  /* 0x000000100f00720c */ /* 0x040fe40003f64070 */
[----:B------:R-:W-:Y:S02]  /*41bf0*/  ISETP.GT.U32.AND P4, PT, R15, R19, PT ;  /* 0x000000130f00720c */ /* 0x000fe40003f84070 */
[----:B------:R-:W-:Y:S01]  /*41c00*/  PRMT R21, RZ, 0x7610, R21 ;  /* 0x00007610ff157816 */ /* 0x000fe20000000015 */
[----:B-1----:R-:W-:Y:S01]  /*41c10*/  IMAD R18, R18, UR4, RZ ;  /* 0x0000000412127c24 */ /* 0x002fe2000f8e02ff */
[----:B------:R-:W-:Y:S01]  /*41c20*/  SEL R17, R14, R17, !P1 ;  /* 0x000000110e117207 */ /* 0x000fe20004800000 */
[----:B------:R-:W-:Y:S04]  /*41c30*/  STL [R1+0x1b90], R46 ;  /* 0x001b902e01007387 */ /* 0x000fe80000100800 */
[----:B------:R0:W-:Y:S04]  /*41c40*/  STL [R1+0x16d8], R42 ;  /* 0x0016d82a01007387 */ /* 0x0001e80000100800 */
[----:B------:R0:W3:Y:S01]  /*41c50*/  @P0 LDG.E.U8 R21, desc[UR20][R42.64] ;  /* 0x000000142a150981 */ /* 0x0000e2000c1e1100 */
[----:B------:R-:W-:Y:S01]  /*41c60*/  SHF.R.S32.HI R20, RZ, 0x1f, R18 ;  /* 0x0000001fff147819 */ /* 0x000fe20000011412 */
[----:B------:R-:W-:-:S02]  /*41c70*/  IMAD R17, R17, UR5, RZ ;  /* 0x0000000511117c24 */ /* 0x000fc4000f8e02ff */
[----:B------:R1:W-:Y:S01]  /*41c80*/  STL [R1+0x16d4], R43 ;  /* 0x0016d42b01007387 */ /* 0x0003e20000100800 */
[--C-:B------:R-:W-:Y:S01]  /*41c90*/  @!P3 IMAD.IADD R16, R16, 0x1, -R15.reuse ;  /* 0x000000011010b824 */ /* 0x100fe200078e0a0f */
[----:B------:R-:W4:Y:S01]  /*41ca0*/  LDCU UR4, c[0x0][0x3b0] ;  /* 0x00007600ff0477ac */ /* 0x000f220008000800 */
[-C--:B0-----:R-:W-:Y:S01]  /*41cb0*/  IADD3 R42, P5, PT, R18, R13.reuse, RZ ;  /* 0x0000000d122a7210 */ /* 0x081fe20007fbe0ff */
[----:B------:R-:W-:Y:S01]  /*41cc0*/  @!P4 IMAD.IADD R19, R19, 0x1, -R15 ;  /* 0x000000011313c824 */ /* 0x000fe200078e0a0f */
[----:B------:R-:W-:Y:S01]  /*41cd0*/  IADD3 R46, P4, PT, R17, R13, RZ ;  /* 0x0000000d112e7210 */ /* 0x000fe20007f9e0ff */
[----:B------:R-:W0:Y:S02]  /*41ce0*/  LDCU UR5, c[0x0][0x3b0] ;  /* 0x00007600ff0577ac */ /* 0x000e240008000800 */
[--C-:B-1----:R-:W-:Y:S01]  /*41cf0*/  IMAD.X R43, R20, 0x1, R12.reuse, P5 ;  /* 0x00000001142b7824 */ /* 0x102fe200028e060c */
[----:B------:R-:W-:Y:S02]  /*41d00*/  SHF.R.S32.HI R20, RZ, 0x1f, R17 ;  /* 0x0000001fff147819 */ /* 0x000fe40000011411 */
[----:B------:R-:W-:Y:S01]  /*41d10*/  ISETP.GT.U32.AND P3, PT, R15, R16, PT ;  /* 0x000000100f00720c */ /* 0x000fe20003f64070 */
[----:B------:R-:W-:Y:S04]  /*41d20*/  STL [R1+0x19a4], R44 ;  /* 0x0019a42c01007387 */ /* 0x000fe80000100800 */
[----:B------:R-:W-:Y:S01]  /*41d30*/  STL [R1+0x1b70], R45 ;  /* 0x001b702d01007387 */ /* 0x000fe20000100800 */
[----:B------:R-:W-:Y:S01]  /*41d40*/  IMAD.X R47, R20, 0x1, R12, P4 ;  /* 0x00000001142f7824 */ /* 0x000fe200020e060c */
[----:B------:R-:W-:-:S02]  /*41d50*/  PRMT R18, RZ, 0x7610, R18 ;  /* 0x00007610ff127816 */ /* 0x000fc40000000012 */
[----:B------:R-:W-:Y:S04]  /*41d60*/  STL [R1+0x6ec], R42 ;  /* 0x0006ec2a01007387 */ /* 0x000fe80000100800 */
[----:B------:R1:W-:Y:S04]  /*41d70*/  STL [R1+0x6d8], R43 ;  /* 0x0006d82b01007387 */ /* 0x0003e80000100800 */
[----:B------:R-:W-:Y:S04]  /*41d80*/  STL [R1+0x6f4], R46 ;  /* 0x0006f42e01007387 */ /* 0x000fe80000100800 */
[----:B------:R0:W-:Y:S04]  /*41d90*/  STL [R1+0x6f0], R47 ;  /* 0x0006f02f01007387 */ /* 0x0001e80000100800 */
[----:B------:R-:W2:Y:S04]  /*41da0*/  LDL.LU R50, [R1+0x1d7c] ;  /* 0x001d7c0001327983 */ /* 0x000ea80000300800 */
[----:B------:R1:W3:Y:S04]  /*41db0*/  @P0 LDG.E.U8 R18, desc[UR20][R42.64] ;  /* 0x000000142a120981 */ /* 0x0002e8000c1e1100 */
[----:B------:R-:W3:Y:S04]  /*41dc0*/  LDL.LU R49, [R1+0x1d58] ;  /* 0x001d580001317983 */ /* 0x000ee80000300800 */
[----:B------:R-:W3:Y:S01]  /*41dd0*/  LDL.LU R48, [R1+0x1d34] ;  /* 0x001d340001307983 */ /* 0x000ee20000300800 */
[----:B------:R-:W-:Y:S01]  /*41de0*/  ISETP.GE.AND P4, PT, R45, RZ, PT ;  /* 0x000000ff2d00720c */ /* 0x000fe20003f86270 */
[----:B------:R-:W-:Y:S01]  /*41df0*/  @!P3 IMAD.IADD R16, R16, 0x1, -R15 ;  /* 0x000000011010b824 */ /* 0x000fe200078e0a0f */
[----:B------:R-:W-:Y:S01]  /*41e00*/  ISETP.GE.AND P3, PT, R44, RZ, PT ;  /* 0x000000ff2c00720c */ /* 0x000fe20003f66270 */
[----:B-1----:R-:W-:-:S02]  /*41e10*/  @P0 IMAD.MOV.U32 R43, RZ, RZ, R47 ;  /* 0x000000ffff2b0224 */ /* 0x002fc400078e002f */
[----:B------:R-:W-:Y:S01]  /*41e20*/  @P0 IMAD.MOV.U32 R42, RZ, RZ, R46 ;  /* 0x000000ffff2a0224 */ /* 0x000fe200078e002e */
[----:B0-----:R-:W3:Y:S04]  /*41e30*/  LDL.LU R47, [R1+0x1d14] ;  /* 0x001d1400012f7983 */ /* 0x001ee80000300800 */
[----:B------:R-:W3:Y:S04]  /*41e40*/  LDL.LU R46, [R1+0x1cf4] ;  /* 0x001cf400012e7983 */ /* 0x000ee80000300800 */
        /* <DEDUP_REMOVED lines=13> */
[----:B------:R-:W3:Y:S01]  /*41f20*/  LDL.LU R83, [R1+0x1b38] ;  /* 0x001b380001537983 */ /* 0x000ee20000300800 */
[----:B------:R-:W-:Y:S01]  /*41f30*/  ISETP.GT.U32.AND P5, PT, R15, R19, PT ;  /* 0x000000130f00720c */ /* 0x000fe20003fa4070 */
[----:B------:R-:W-:-:S05]  /*41f40*/  @!P4 IMAD.MOV R16, RZ, RZ, -R16 ;  /* 0x000000ffff10c224 */ /* 0x000fca00078e0a10 */
[----:B------:R-:W-:-:S07]  /*41f50*/  SEL R16, R14, R16, !P1 ;  /* 0x000000100e107207 */ /* 0x000fce0004800000 */
[----:B------:R-:W-:-:S04]  /*41f60*/  @!P5 IMAD.IADD R19, R19, 0x1, -R15 ;  /* 0x000000011313d824 */ /* 0x000fc800078e0a0f */
[----:B------:R-:W-:Y:S02]  /*41f70*/  @!P3 IMAD.MOV R19, RZ, RZ, -R19 ;  /* 0x000000ffff13b224 */ /* 0x000fe400078e0a13 */
[----:B----4-:R-:W-:Y:S01]  /*41f80*/  IMAD R16, R16, UR4, RZ ;  /* 0x0000000410107c24 */ /* 0x010fe2000f8e02ff */
[----:B------:R-:W-:Y:S02]  /*41f90*/  PRMT R17, RZ, 0x7610, R17 ;  /* 0x00007610ff117816 */ /* 0x000fe40000000011 */
[----:B------:R-:W-:Y:S02]  /*41fa0*/  SEL R14, R14, R19, !P1 ;  /* 0x000000130e0e7207 */ /* 0x000fe40004800000 */
[----:B------:R-:W-:Y:S02]  /*41fb0*/  SHF.R.S32.HI R19, RZ, 0x1f, R16 ;  /* 0x0000001fff137819 */ /* 0x000fe40000011410 */
[----:B------:R-:W-:Y:S01]  /*41fc0*/  IADD3 R20, P1, PT, R16, R13, RZ ;  /* 0x0000000d10147210 */ /* 0x000fe20007f3e0ff */
[----:B------:R0:W4:Y:S01]  /*41fd0*/  @P0 LDG.E.U8 R17, desc[UR20][R42.64] ;  /* 0x000000142a110981 */ /* 0x000122000c1e1100 */
[----:B------:R-:W-:-:S03]  /*41fe0*/  IMAD R15, R14, UR5, RZ ;  /* 0x000000050e0f7c24 */ /* 0x000fc6000f8e02ff */
[--C-:B0-----:R-:W-:Y:S02]  /*41ff0*/  IMAD.X R42, R19, 0x1, R12.reuse, P1 ;  /* 0x00000001132a7824 */ /* 0x101fe400008e060c */
[----:B------:R-:W-:Y:S02]  /*42000*/  IADD3 R13, P1, PT, R15, R13, RZ ;  /* 0x0000000d0f0d7210 */ /* 0x000fe40007f3e0ff */
[----:B------:R-:W-:Y:S01]  /*42010*/  SHF.R.S32.HI R15, RZ, 0x1f, R15 ;  /* 0x0000001fff0f7819 */ /* 0x000fe2000001140f */
[----:B------:R-:W-:Y:S04]  /*42020*/  STL [R1+0x6e0], R20 ;  /* 0x0006e01401007387 */ /* 0x000fe80000100800 */
[----:B------:R-:W-:Y:S01]  /*42030*/  STL [R1+0x6dc], R42 ;  /* 0x0006dc2a01007387 */ /* 0x000fe20000100800 */
[----:B------:R-:W-:-:S03]  /*42040*/  IMAD.X R16, R15, 0x1, R12, P1 ;  /* 0x000000010f107824 */ /* 0x000fc600008e060c */
[----:B------:R-:W-:Y:S04]  /*42050*/  STL [R1+0x6e8], R13 ;  /* 0x0006e80d01007387 */ /* 0x000fe80000100800 */
[----:B------:R-:W-:Y:S04]  /*42060*/  STL [R1+0x6e4], R16 ;  /* 0x0006e41001007387 */ /* 0x000fe80000100800 */
[----:B------:R-:W4:Y:S04]  /*42070*/  LDL.LU R61, [R1+0x1b1c] ;  /* 0x001b1c00013d7983 */ /* 0x000f280000300800 */
        /* <DEDUP_REMOVED lines=11> */
[----:B--2---:R0:W-:Y:S04]  /*42130*/  STS.U8 [R5+UR8+0x2080], R50 ;  /* 0x0020803205007988 */ /* 0x0041e80008000008 */
[----:B---3--:R1:W-:Y:S04]  /*42140*/  STS.U8 [R5+UR8+0x2480], R49 ;  /* 0x0024803105007988 */ /* 0x0083e80008000008 */
[----:B------:R2:W-:Y:S04]  /*42150*/  STS.U8 [R5+UR8+0x2880], R48 ;  /* 0x0028803005007988 */ /* 0x0005e80008000008 */
[----:B0-----:R-:W3:Y:S04]  /*42160*/  LDL.LU R50, [R1+0x19cc] ;  /* 0x0019cc0001327983 */ /* 0x001ee80000300800 */
[----:B-1----:R-:W3:Y:S04]  /*42170*/  LDL.LU R49, [R1+0x19b0] ;  /* 0x0019b00001317983 */ /* 0x002ee80000300800 */
[----:B------:R0:W-:Y:S04]  /*42180*/  STS.U8 [R5+UR8+0x2c80], R47 ;  /* 0x002c802f05007988 */ /* 0x0001e80008000008 */
[----:B--2---:R-:W2:Y:S04]  /*42190*/  LDL.LU R48, [R1+0x3a0] ;  /* 0x0003a00001307983 */ /* 0x004ea80000300800 */
        /* <DEDUP_REMOVED lines=27> */
[----:B0-----:R-:W2:Y:S04]  /*42350*/  LDL.LU R84, [R1+0x200] ;  /* 0x0002000001547983 */ /* 0x001ea80000300800 */
[----:B-1----:R-:W2:Y:S04]  /*42360*/  LDL.LU R85, [R1+0x1dc] ;  /* 0x0001dc0001557983 */ /* 0x002ea80000300800 */
[----:B------:R-:W2:Y:S04]  /*42370*/  LDL.LU R82, [R1+0x1bc] ;  /* 0x0001bc0001527983 */ /* 0x000ea80000300800 */
[----:B------:R-:W2:Y:S04]  /*42380*/  LDL.LU R83, [R1+0xfc] ;  /* 0x0000fc0001537983 */ /* 0x000ea80000300800 */
[----:B----4-:R0:W-:Y:S04]  /*42390*/  STS.U8 [R5+UR8+0x7c80], R58 ;  /* 0x007c803a05007988 */ /* 0x0101e80008000008 */
[----:B------:R1:W-:Y:S04]  /*423a0*/  STS.U8 [R5+UR8+0x8080], R57 ;  /* 0x0080803905007988 */ /* 0x0003e80008000008 */
[----:B------:R4:W-:Y:S04]  /*423b0*/  STS.U8 [R5+UR8+0x8480], R56 ;  /* 0x0084803805007988 */ /* 0x0009e80008000008 */
[----:B------:R0:W-:Y:S04]  /*423c0*/  STS.U8 [R5+UR8+0x8880], R55 ;  /* 0x0088803705007988 */ /* 0x0001e80008000008 */
[----:B------:R1:W-:Y:S04]  /*423d0*/  STS.U8 [R5+UR8+0x8c80], R54 ;  /* 0x008c803605007988 */ /* 0x0003e80008000008 */
[----:B------:R4:W-:Y:S04]  /*423e0*/  STS.U8 [R5+UR8+0x9080], R53 ;  /* 0x0090803505007988 */ /* 0x0009e80008000008 */
[----:B0-----:R-:W2:Y:S04]  /*423f0*/  LDL.LU R58, [R1+0x1f44] ;  /* 0x001f4400013a7983 */ /* 0x001ea80000300800 */
[----:B-1----:R-:W2:Y:S04]  /*42400*/  LDL.LU R57, [R1+0x1f2c] ;  /* 0x001f2c0001397983 */ /* 0x002ea80000300800 */
[----:B----4-:R-:W4:Y:S04]  /*42410*/  LDL.LU R56, [R1+0x1f14] ;  /* 0x001f140001387983 */ /* 0x010f280000300800 */
[----:B------:R-:W4:Y:S04]  /*42420*/  LDL.LU R55, [R1+0x1ef4] ;  /* 0x001ef40001377983 */ /* 0x000f280000300800 */
[----:B------:R-:W4:Y:S04]  /*42430*/  LDL.LU R54, [R1+0x1ed4] ;  /* 0x001ed40001367983 */ /* 0x000f280000300800 */
[----:B------:R0:W-:Y:S04]  /*42440*/  STS.U8 [R5+UR8+0x9480], R52 ;  /* 0x0094803405007988 */ /* 0x0001e80008000008 */
[----:B------:R-:W4:Y:S04]  /*42450*/  LDL.LU R53, [R1+0x1e40] ;  /* 0x001e400001357983 */ /* 0x000f280000300800 */
[----:B------:R1:W-:Y:S04]  /*42460*/  STS.U8 [R5+UR8+0x9880], R51 ;  /* 0x0098803305007988 */ /* 0x0003e80008000008 */
[----:B0-----:R-:W4:Y:S04]  /*42470*/  LDL.LU R52, [R1+0x1dd0] ;  /* 0x001dd00001347983 */ /* 0x001f280000300800 */
[----:B-1----:R-:W4:Y:S04]  /*42480*/  LDL.LU R51, [R1+0x1d9c] ;  /* 0x001d9c0001337983 */ /* 0x002f280000300800 */
[----:B---3--:R0:W-:Y:S04]  /*42490*/  STS.U8 [R5+UR8+0x9c80], R50 ;  /* 0x009c803205007988 */ /* 0x0081e80008000008 */
[----:B------:R1:W-:Y:S04]  /*424a0*/  STS.U8 [R5+UR8+0xa080], R49 ;  /* 0x00a0803105007988 */ /* 0x0003e80008000008 */
[----:B--2---:R2:W-:Y:S04]  /*424b0*/  STS.U8 [R5+UR8+0xa480], R48 ;  /* 0x00a4803005007988 */ /* 0x0045e80008000008 */
        /* <DEDUP_REMOVED lines=36> */
[----:B------:R1:W-:Y:S04]  /*42700*/  STS.U8 [R5+UR8+0x7080], R71 ;  /* 0x0070804705007988 */ /* 0x0003e80008000008 */
[----:B------:R0:W-:Y:S04]  /*42710*/  STS.U8 [R5+UR8+0x7480], R59 ;  /* 0x0074803b05007988 */ /* 0x0001e80008000008 */
[----:B------:R0:W-:Y:S04]  /*42720*/  STS.U8 [R5+UR8+0x7880], R60 ;  /* 0x0078803c05007988 */ /* 0x0001e80008000008 */
[----:B------:R-:W-:Y:S04]  /*42730*/  STS.U8 [R5+UR8+0xe880], R80 ;  /* 0x00e8805005007988 */ /* 0x000fe80008000008 */
[----:B------:R-:W-:Y:S04]  /*42740*/  STS.U8 [R5+UR8+0xec80], R73 ;  /* 0x00ec804905007988 */ /* 0x000fe80008000008 */
[----:B------:R-:W-:Y:S04]  /*42750*/  STS.U8 [R5+UR8+0xf080], R65 ;  /* 0x00f0804105007988 */ /* 0x000fe80008000008 */
[----:B------:R-:W-:Y:S04]  /*42760*/  STS.U8 [R5+UR8+0xf480], R37 ;  /* 0x00f4802505007988 */ /* 0x000fe80008000008 */
[----:B0-----:R-:W2:Y:S04]  /*42770*/  LDL.LU R61, [R1+0x1b18] ;  /* 0x001b1800013d7983 */ /* 0x001ea80000300800 */
[----:B-1----:R-:W2:Y:S04]  /*42780*/  LDL.LU R71, [R1+0x1afc] ;  /* 0x001afc0001477983 */ /* 0x002ea80000300800 */
[----:B------:R-:W-:Y:S04]  /*42790*/  STS.U8 [R5+UR8+0xf880], R30 ;  /* 0x00f8801e05007988 */ /* 0x000fe80008000008 */
[----:B------:R-:W-:Y:S04]  /*427a0*/  STS.U8 [R5+UR8+0xfc80], R24 ;  /* 0x00fc801805007988 */ /* 0x000fe80008000008 */
[----:B------:R-:W2:Y:S04]  /*427b0*/  LDL.LU R59, [R1+0x1ae0] ;  /* 0x001ae000013b7983 */ /* 0x000ea80000300800 */
[----:B------:R-:W2:Y:S04]  /*427c0*/  LDL.LU R60, [R1+0x1ac4] ;  /* 0x001ac400013c7983 */ /* 0x000ea80000300800 */
[----:B------:R0:W-:Y:S04]  /*427d0*/  STS.U8 [R6+UR8+0x100], R58 ;  /* 0x0001003a06007988 */ /* 0x0001e80008000008 */
[----:B------:R1:W-:Y:S04]  /*427e0*/  STS.U8 [R6+UR8+0x500], R57 ;  /* 0x0005003906007988 */ /* 0x0003e80008000008 */
[----:B----4-:R4:W-:Y:S04]  /*427f0*/  STS.U8 [R6+UR8+0x900], R56 ;  /* 0x0009003806007988 */ /* 0x0109e80008000008 */
        /* <DEDUP_REMOVED lines=240> */
[----:B------:R-:W2:Y:S01]  /*43700*/  LDL.LU R60, [R1+0x1abc] ;  /* 0x001abc00013c7983 */ /* 0x000ea20000300800 */
[----:B------:R-:W-:Y:S01]  /*43710*/  PRMT R14, RZ, 0x7610, R14 ;  /* 0x00007610ff0e7816 */ /* 0x000fe2000000000e */
[----:B------:R-:W-:-:S02]  /*43720*/  @P0 IMAD.MOV.U32 R43, RZ, RZ, R42 ;  /* 0x000000ffff2b0224 */ /* 0x000fc400078e002a */
[----:B------:R-:W-:Y:S01]  /*43730*/  @P0 IMAD.MOV.U32 R42, RZ, RZ, R20 ;  /* 0x000000ffff2a0224 */ /* 0x000fe200078e0014 */
[----:B------:R0:W-:Y:S04]  /*43740*/  STS.U8 [R8+UR8+0x200], R58 ;  /* 0x0002003a08007988 */ /* 0x0001e80008000008 */
[----:B------:R1:W-:Y:S04]  /*43750*/  STS.U8 [R8+UR8+0x600], R57 ;  /* 0x0006003908007988 */ /* 0x0003e80008000008 */
[----:B----4-:R4:W-:Y:S04]  /*43760*/  STS.U8 [R8+UR8+0xa00], R56 ;  /* 0x000a003808007988 */ /* 0x0109e80008000008 */
[----:B------:R0:W-:Y:S04]  /*43770*/  STS.U8 [R8+UR8+0xe00], R55 ;  /* 0x000e003708007988 */ /* 0x0001e80008000008 */
[----:B------:R0:W-:Y:S04]  /*43780*/  STS.U8 [R8+UR8+0x1200], R54 ;  /* 0x0012003608007988 */ /* 0x0001e80008000008 */
[----:B------:R1:W-:Y:S04]  /*43790*/  STS.U8 [R8+UR8+0x1600], R53 ;  /* 0x0016003508007988 */ /* 0x0003e80008000008 */
[----:B------:R4:W2:Y:S04]  /*437a0*/  @P0 LDG.E.U8 R14, desc[UR20][R42.64] ;  /* 0x000000142a0e0981 */ /* 0x0008a8000c1e1100 */
[----:B0-----:R-:W2:Y:S04]  /*437b0*/  LDL.LU R58, [R1+0x1aa0] ;  /* 0x001aa000013a7983 */ /* 0x001ea80000300800 */
[----:B-1----:R-:W2:Y:S04]  /*437c0*/  LDL.LU R57, [R1+0x1a84] ;  /* 0x001a840001397983 */ /* 0x002ea80000300800 */
[----:B----4-:R-:W4:Y:S04]  /*437d0*/  LDL.LU R56, [R1+0x1a68] ;  /* 0x001a680001387983 */ /* 0x010f280000300800 */
[----:B------:R-:W4:Y:S04]  /*437e0*/  LDL.LU R55, [R1+0x1a4c] ;  /* 0x001a4c0001377983 */ /* 0x000f280000300800 */
[----:B------:R-:W4:Y:S04]  /*437f0*/  LDL.LU R54, [R1+0x1a30] ;  /* 0x001a300001367983 */ /* 0x000f280000300800 */
[----:B------:R0:W-:Y:S04]  /*43800*/  STS.U8 [R8+UR8+0x1a00], R52 ;  /* 0x001a003408007988 */ /* 0x0001e80008000008 */
[----:B------:R-:W4:Y:S04]  /*43810*/  LDL.LU R53, [R1+0x1a14] ;  /* 0x001a140001357983 */ /* 0x000f280000300800 */
[----:B------:R1:W-:Y:S01]  /*43820*/  STS.U8 [R8+UR8+0x1e00], R51 ;  /* 0x001e003308007988 */ /* 0x0003e20008000008 */
[----:B------:R-:W-:Y:S01]  /*43830*/  PRMT R12, RZ, 0x7610, R12 ;  /* 0x00007610ff0c7816 */ /* 0x000fe2000000000c */
[----:B------:R-:W-:-:S02]  /*43840*/  @P0 IMAD.MOV.U32 R42, RZ, RZ, R13 ;  /* 0x000000ffff2a0224 */ /* 0x000fc400078e000d */
[----:B------:R-:W-:Y:S01]  /*43850*/  @P0 IMAD.MOV.U32 R43, RZ, RZ, R16 ;  /* 0x000000ffff2b0224 */ /* 0x000fe200078e0010 */
[----:B0-----:R-:W4:Y:S04]  /*43860*/  LDL.LU R52, [R1+0x19f8] ;  /* 0x0019f80001347983 */ /* 0x001f280000300800 */
[----:B-1----:R-:W4:Y:S04]  /*43870*/  LDL.LU R51, [R1+0x19dc] ;  /* 0x0019dc0001337983 */ /* 0x002f280000300800 */
[----:B------:R-:W4:Y:S04]  /*43880*/  @P0 LDG.E.U8 R12, desc[UR20][R42.64] ;  /* 0x000000142a0c0981 */ /* 0x000f28000c1e1100 */
        /* <DEDUP_REMOVED lines=94> */
[----:B------:R0:W-:Y:S04]  /*43e70*/  STS.U8 [R8+UR8+0x7e00], R58 ;  /* 0x007e003a08007988 */ /* 0x0001e80008000008 */
[----:B------:R-:W-:Y:S04]  /*43e80*/  STS.U8 [R8+UR8+0xea00], R77 ;  /* 0x00ea004d08007988 */ /* 0x000fe80008000008 */
[----:B------:R-:W-:Y:S04]  /*43e90*/  STS.U8 [R8+UR8+0xee00], R69 ;  /* 0x00ee004508007988 */ /* 0x000fe80008000008 */
[----:B------:R-:W-:Y:S04]  /*43ea0*/  STS.U8 [R8+UR8+0xf200], R41 ;  /* 0x00f2002908007988 */ /* 0x000fe80008000008 */
[----:B0-----:R-:W2:Y:S04]  /*43eb0*/  LDL.LU R61, [R1+0x1b28] ;  /* 0x001b2800013d7983 */ /* 0x001ea80000300800 */
[----:B-1----:R-:W2:Y:S04]  /*43ec0*/  LDL.LU R71, [R1+0x1b0c] ;  /* 0x001b0c0001477983 */ /* 0x002ea80000300800 */
[----:B------:R-:W-:Y:S04]  /*43ed0*/  STS.U8 [R8+UR8+0xf600], R34 ;  /* 0x00f6002208007988 */ /* 0x000fe80008000008 */
[----:B------:R-:W2:Y:S04]  /*43ee0*/  LDL.LU R59, [R1+0x1af0] ;  /* 0x001af000013b7983 */ /* 0x000ea80000300800 */
        /* <DEDUP_REMOVED lines=57> */
[----:B0-----:R-:W2:Y:S04]  /*44280*/  LDL.LU R3, [R1+0x25fc] ;  /* 0x0025fc0001037983 */ /* 0x001ea80000300800 */
        /* <DEDUP_REMOVED lines=121> */
[----:B0-----:R0:W5:Y:S04]  /*44a20*/  LDL.LU R4, [R1+0x25f8] ;  /* 0x0025f80001047983 */ /* 0x0011680000300800 */
[----:B------:R1:W-:Y:S04]  /*44a30*/  STS.U8 [R10+UR8+0x8300], R56 ;  /* 0x008300380a007988 */ /* 0x0003e80008000008 */
[----:B----4-:R4:W-:Y:S04]  /*44a40*/  STS.U8 [R10+UR8+0x8700], R55 ;  /* 0x008700370a007988 */ /* 0x0109e80008000008 */
[----:B------:R0:W-:Y:S04]  /*44a50*/  STS.U8 [R10+UR8+0x8b00], R54 ;  /* 0x008b00360a007988 */ /* 0x0001e80008000008 */
[----:B------:R0:W-:Y:S04]  /*44a60*/  STS.U8 [R10+UR8+0x8f00], R53 ;  /* 0x008f00350a007988 */ /* 0x0001e80008000008 */
[----:B-1----:R-:W2:Y:S04]  /*44a70*/  LDL.LU R56, [R1+0x1f30] ;  /* 0x001f300001387983 */ /* 0x002ea80000300800 */
[----:B----4-:R-:W4:Y:S04]  /*44a80*/  LDL.LU R55, [R1+0x1f18] ;  /* 0x001f180001377983 */ /* 0x010f280000300800 */
[----:B0-----:R-:W4:Y:S04]  /*44a90*/  LDL.LU R54, [R1+0x1ef8] ;  /* 0x001ef80001367983 */ /* 0x001f280000300800 */
[----:B------:R0:W-:Y:S04]  /*44aa0*/  STS.U8 [R10+UR8+0x9300], R52 ;  /* 0x009300340a007988 */ /* 0x0001e80008000008 */
[----:B------:R-:W4:Y:S04]  /*44ab0*/  LDL.LU R53, [R1+0x1ee0] ;  /* 0x001ee00001357983 */ /* 0x000f280000300800 */
[----:B------:R1:W-:Y:S04]  /*44ac0*/  STS.U8 [R10+UR8+0x9700], R51 ;  /* 0x009700330a007988 */ /* 0x0003e80008000008 */
[----:B0-----:R-:W4:Y:S04]  /*44ad0*/  LDL.LU R52, [R1+0x1e74] ;  /* 0x001e740001347983 */ /* 0x001f280000300800 */
[----:B-1----:R-:W4:Y:S04]  /*44ae0*/  LDL.LU R51, [R1+0x1dec] ;  /* 0x001dec0001337983 */ /* 0x002f280000300800 */
[----:B------:R-:W-:Y:S04]  /*44af0*/  STS.U8 [R10+UR8+0x6b00], R61 ;  /* 0x006b003d0a007988 */ /* 0x000fe80008000008 */
        /* <DEDUP_REMOVED lines=56> */
[----:B----4-:R1:W-:Y:S04]  /*44e80*/  STS.U8 [R11+UR8+0x780], R55 ;  /* 0x000780370b007988 */ /* 0x0103e80008000008 */
[----:B------:R4:W-:Y:S04]  /*44e90*/  STS.U8 [R11+UR8+0xb80], R54 ;  /* 0x000b80360b007988 */ /* 0x0009e80008000008 */
[----:B------:R4:W-:Y:S04]  /*44ea0*/  STS.U8 [R11+UR8+0xf80], R53 ;  /* 0x000f80350b007988 */ /* 0x0009e80008000008 */
[----:B0-----:R-:W2:Y:S04]  /*44eb0*/  LDL.LU R56, [R1+0x1a94] ;  /* 0x001a940001387983 */ /* 0x001ea80000300800 */
[----:B-1----:R-:W2:Y:S04]  /*44ec0*/  LDL.LU R55, [R1+0x1a78] ;  /* 0x001a780001377983 */ /* 0x002ea80000300800 */
[----:B----4-:R-:W4:Y:S04]  /*44ed0*/  LDL.LU R54, [R1+0x1a5c] ;  /* 0x001a5c0001367983 */ /* 0x010f280000300800 */
        /* <DEDUP_REMOVED lines=43> */
[----:B------:R-:W-:Y:S04]  /*45190*/  STS.U8 [R11+UR8+0x6780], R61 ;  /* 0x0067803d0b007988 */ /* 0x000fe80008000008 */
[----:B------:R0:W-:Y:S04]  /*451a0*/  STS.U8 [R11+UR8+0xe380], R3 ;  /* 0x00e380030b007988 */ /* 0x0001e80008000008 */
[----:B0-----:R0:W5:Y:S04]  /*451b0*/  LDL.LU R3, [R1+0x25f4] ;  /* 0x0025f40001037983 */ /* 0x0011680000300800 */
[----:B------:R0:W-:Y:S04]  /*451c0*/  STS.U8 [R11+UR8+0x6b80], R71 ;  /* 0x006b80470b007988 */ /* 0x0001e80008000008 */
        /* <DEDUP_REMOVED lines=9> */
[----:B----4-:R0:W-:Y:S04]  /*45260*/  STS.U8 [R11+UR8+0x8780], R54 ;  /* 0x008780360b007988 */ /* 0x0101e80008000008 */
[----:B------:R0:W-:Y:S04]  /*45270*/  STS.U8 [R11+UR8+0xf380], R38 ;  /* 0x00f380260b007988 */ /* 0x0001e80008000008 */
[----:B------:R0:W-:Y:S04]  /*45280*/  STS.U8 [R11+UR8+0x8b80], R53 ;  /* 0x008b80350b007988 */ /* 0x0001e80008000008 */
[----:B------:R0:W-:Y:S04]  /*45290*/  STS.U8 [R11+UR8+0xf780], R31 ;  /* 0x00f7801f0b007988 */ /* 0x0001e80008000008 */
[----:B------:R0:W-:Y:S04]  /*452a0*/  STS.U8 [R11+UR8+0xfb80], R22 ;  /* 0x00fb80160b007988 */ /* 0x0001e80008000008 */
[----:B------:R0:W-:Y:S04]  /*452b0*/  STS.U8 [R11+UR8+0xff80], R12 ;  /* 0x00ff800c0b007988 */ /* 0x0001e80008000008 */
[----:B------:R0:W-:Y:S04]  /*452c0*/  STS.U8 [R11+UR8+0x8f80], R52 ;  /* 0x008f80340b007988 */ /* 0x0001e80008000008 */
[----:B------:R0:W-:Y:S01]  /*452d0*/  STS.U8 [R11+UR8+0x9380], R51 ;  /* 0x009380330b007988 */ /* 0x0001e20008000008 */
[----:B------:R-:W-:-:S04]  /*452e0*/  UISETP.NE.U32.AND UP1, UPT, UR14, URZ, UPT ;  /* 0x000000ff0e00728c */ /* 0x000fc8000bf25070 */
[----:B------:R-:W-:Y:S02]  /*452f0*/  UISETP.LT.OR UP4, UPT, UR11, 0x80, UP1 ;  /* 0x000000800b00788c */ /* 0x000fe40008f81670 */
[----:B------:R-:W-:Y:S02]  /*45300*/  UISETP.GE.AND UP2, UPT, UR11, 0x80, UPT ;  /* 0x000000800b00788c */ /* 0x000fe4000bf46270 */
[----:B------:R-:W-:Y:S01]  /*45310*/  UISETP.GE.AND UP3, UPT, UR11, 0x100, UPT ;  /* 0x000001000b00788c */ /* 0x000fe2000bf66270 */
[----:B---3--:R0:W-:Y:S04]  /*45320*/  STS.U8 [R11+UR8+0x9780], R50 ;  /* 0x009780320b007988 */ /* 0x0081e80008000008 */
[----:B------:R0:W-:Y:S04]  /*45330*/  STS.U8 [R11+UR8+0x9b80], R49 ;  /* 0x009b80310b007988 */ /* 0x0001e80008000008 */
[----:B--2---:R0:W-:Y:S04]  /*45340*/  STS.U8 [R11+UR8+0x9f80], R48 ;  /* 0x009f80300b007988 */ /* 0x0041e80008000008 */
        /* <DEDUP_REMOVED lines=15> */
[----:B------:R0:W-:Y:S01]  /*45440*/  STS.U8 [R11+UR8+0xdf80], R83 ;  /* 0x00df80530b007988 */ /* 0x0001e20008000008 */
[----:B------:R1:W-:Y:S06]  /*45450*/  MEMBAR.ALL.CTA ;  /* 0x0000000000007992 */ /* 0x0003ec0000008000 */
[----:B-1----:R-:W1:Y:S02]  /*45460*/  FENCE.VIEW.ASYNC.S ;  /* 0x00000000000073c6 */ /* 0x002e640000000000 */
[----:B-1----:R-:W-:Y:S06]  /*45470*/  BAR.SYNC.DEFER_BLOCKING 0x0 ;  /* 0x0000000000007b1d */ /* 0x002fec0000010000 */
[----:B------:R-:W-:Y:S05]  /*45480*/  BRA.U UP4, `(.L_x_6) ;  /* 0x0000000104d87547 */ /* 0x000fea000b800000 */
[----:B------:R-:W-:Y:S02]  /*45490*/  USHF.R.U32.HI UR14, URZ, 0x4, UR8 ;  /* 0x00000004ff0e7899 */ /* 0x000fe40008011608 */
[----:B------:R-:W-:Y:S02]  /*454a0*/  UIADD3 UR5, UPT, UPT, UR8, 0x20000, URZ ;  /* 0x0002000008057890 */ /* 0x000fe4000fffe0ff */
[----:B------:R-:W-:Y:S02]  /*454b0*/  USGXT.U32 UR14, UR14, 0xe ;  /* 0x0000000e0e0e789a */ /* 0x000fe40008000000 */
[----:B------:R-:W-:Y:S02]  /*454c0*/  USHF.R.U32.HI UR5, URZ, 0x4, UR5 ;  /* 0x00000004ff057899 */ /* 0x000fe40008011605 */
[----:B------:R-:W-:Y:S02]  /*454d0*/  UIADD3 UR32, UP4, UPT, UR14, 0x2, URZ ;  /* 0x000000020e207890 */ /* 0x000fe4000ff9e0ff */
[----:B------:R-:W-:Y:S01]  /*454e0*/  USGXT.U32 UR16, UR5, 0xe ;  /* 0x0000000e0510789a */ /* 0x000fe20008000000 */
[----:B------:R-:W-:Y:S01]  /*454f0*/  UMOV UR4, URZ ;  /* 0x000000ff00047c82 */ /* 0x000fe20008000000 */
[----:B------:R-:W-:Y:S01]  /*45500*/  UMOV UR6, URZ ;  /* 0x000000ff00067c82 */ /* 0x000fe20008000000 */
[----:B------:R-:W-:-:S02]  /*45510*/  UIADD3.X UR33, UPT, UPT, UR4, 0x40004040, URZ, UP4, !UPT ;  /* 0x4000404004217890 */ /* 0x000fc4000a7fe4ff */
[----:B------:R-:W-:Y:S01]  /*45520*/  UIADD3 UR52, UP4, UPT, UR16, 0x100, URZ ;  /* 0x0000010010347890 */ /* 0x000fe2000ff9e0ff */
[----:B------:R-:W-:Y:S01]  /*45530*/  UMOV UR4, UR10 ;  /* 0x0000000a00047c82 */ /* 0x000fe20008000000 */
[----:B------:R-:W-:Y:S02]  /*45540*/  UMOV UR5, URZ ;  /* 0x000000ff00057c82 */ /* 0x000fe40008000000 */
[----:B------:R-:W-:Y:S01]  /*45550*/  UIADD3.X UR53, UPT, UPT, UR6, 0x40004040, URZ, UP4, !UPT ;  /* 0x4000404006357890 */ /* 0x000fe2000a7fe4ff */
[----:B------:R-:W-:Y:S01]  /*45560*/  UMOV UR45, UR4 ;  /* 0x00000004002d7c82 */ /* 0x000fe20008000000 */
[----:B------:R-:W-:Y:S02]  /*45570*/  UIADD3.64 UR36, UPT, UPT, UR32, 0x2, URZ ;  /* 0x0000000220247897 */ /* 0x000fe4000fffe0ff */
[----:B------:R-:W-:Y:S02]  /*45580*/  UIADD3.64 UR4, UPT, UPT, UR52, 0x100, URZ ;  /* 0x0000010034047897 */ /* 0x000fe4000fffe0ff */
[----:B------:R-:W-:-:S02]  /*45590*/  UIADD3.64 UR40, UPT, UPT, UR32, 0x4, URZ ;  /* 0x0000000420287897 */ /* 0x000fc4000fffe0ff */
[----:B------:R-:W-:Y:S02]  /*455a0*/  UIADD3.64 UR38, UPT, UPT, UR52, 0x200, URZ ;  /* 0x0000020034267897 */ /* 0x000fe4000fffe0ff */
[----:B------:R-:W-:Y:S02]  /*455b0*/  UIADD3 UR44, UPT, UPT, UR7, 0x100, URZ ;  /* 0x00000100072c7890 */ /* 0x000fe4000fffe0ff */
[----:B------:R-:W-:Y:S02]  /*455c0*/  UIADD3.64 UR42, UPT, UPT, UR32, 0x7fe, URZ ;  /* 0x000007fe202a7897 */ /* 0x000fe4000fffe0ff */
[----:B------:R-:W-:Y:S02]  /*455d0*/  UIADD3 UR54, UPT, UPT, UR7, 0x100, URZ ;  /* 0x0000010007367890 */ /* 0x000fe4000fffe0ff */
[----:B------:R-:W-:Y:S02]  /*455e0*/  UIADD3.64 UR46, UPT, UPT, UR32, 0x800, URZ ;  /* 0x00000800202e7897 */ /* 0x000fe4000fffe0ff */
[----:B------:R-:W-:-:S02]  /*455f0*/  UIADD3 UR55, UPT, UPT, UR7, 0x100, URZ ;  /* 0x0000010007377890 */ /* 0x000fc4000fffe0ff */
[----:B------:R-:W-:Y:S01]  /*45600*/  UIADD3.64 UR48, UPT, UPT, UR32, 0x802, URZ ;  /* 0x0000080220307897 */ /* 0x000fe2000fffe0ff */
[----:B------:R-:W-:Y:S01]  /*45610*/  UMOV UR26, 0x0 ;  /* 0x00000000001a7882 */ /* 0x000fe20000000000 */
[----:B------:R-:W-:Y:S01]  /*45620*/  UMOV UR27, 0x8408490 ;  /* 0x08408490001b7882 */ /* 0x000fe20000000000 */
[----:B------:R-:W-:Y:S01]  /*45630*/  UIADD3 UR56, UPT, UPT, UR7, 0x100, URZ ;  /* 0x0000010007387890 */ /* 0x000fe2000fffe0ff */
[----:B------:R-:W-:Y:S01]  /*45640*/  UMOV UR15, 0x40004040 ;  /* 0x40004040000f7882 */ /* 0x000fe20000000000 */
[----:B------:R-:W-:Y:S01]  /*45650*/  UIADD3.64 UR50, UPT, UPT, UR32, 0x804, URZ ;  /* 0x0000080420327897 */ /* 0x000fe2000fffe0ff */
[----:B------:R-:W-:Y:S01]  /*45660*/  UMOV UR17, 0x40004040 ;  /* 0x4000404000117882 */ /* 0x000fe20000000000 */
[----:B------:R-:W-:Y:S01]  /*45670*/  UMOV UR18, 0x0 ;  /* 0x0000000000127882 */ /* 0x000fe20000000000 */
[----:B------:R-:W-:Y:S01]  /*45680*/  UMOV UR19, 0x8408490 ;  /* 0x0840849000137882 */ /* 0x000fe20000000000 */
[----:B------:R-:W-:Y:S01]  /*45690*/  UMOV UR28, 0x0 ;  /* 0x00000000001c7882 */ /* 0x000fe20000000000 */
[----:B------:R-:W-:Y:S01]  /*456a0*/  UMOV UR29, 0x8408490 ;  /* 0x08408490001d7882 */ /* 0x000fe20000000000 */
[----:B------:R1:W-:Y:S01]  /*456b0*/  UTCQMMA gdesc[UR16], gdesc[UR14], tmem[UR7], tmem[UR26], idesc[UR27], !UPT ;  /* 0x00ff1a0e100075ea */ /* 0x0003e2000f800307 */
[----:B------:R-:W-:Y:S01]  /*456c0*/  UMOV UR22, 0x0 ;  /* 0x0000000000167882 */ /* 0x000fe20000000000 */
[----:B------:R-:W-:Y:S01]  /*456d0*/  UMOV UR23, 0x8408490 ;  /* 0x0840849000177882 */ /* 0x000fe20000000000 */
[----:B------:R1:W-:Y:S01]  /*456e0*/  UTCQMMA gdesc[UR52], gdesc[UR32], tmem[UR7], tmem[UR18], idesc[UR19], UPT ;  /* 0x00ff1220340075ea */ /* 0x0003e2000b800307 */
        /* <DEDUP_REMOVED lines=8> */
[----:B------:R1:W-:Y:S01]  /*45770*/  UTCQMMA gdesc[UR16], gdesc[UR42], tmem[UR44], tmem[UR24], idesc[UR25], !UPT ;  /* 0x00ff182a100075ea */ /* 0x0003e2000f80032c */
[----:B------:R-:W-:Y:S01]  /*45780*/  UMOV UR58, 0x0 ;  /* 0x00000000003a7882 */ /* 0x000fe20000000000 */
[----:B------:R-:W-:Y:S01]  /*45790*/  UMOV UR59, 0x8408490 ;  /* 0x08408490003b7882 */ /* 0x000fe20000000000 */
[----:B------:R1:W-:Y:S01]  /*457a0*/  UTCQMMA gdesc[UR52], gdesc[UR46], tmem[UR54], tmem[UR30], idesc[UR31], UPT ;  /* 0x00ff1e2e340075ea */ /* 0x0003e2000b800336 */
[----:B------:R1:W-:Y:S01]  /*457b0*/  UTCQMMA gdesc[UR4], gdesc[UR48], tmem[UR55], tmem[UR34], idesc[UR35], UPT ;  /* 0x00ff2230040075ea */ /* 0x0003e2000b800337 */
[----:B------:R1:W-:Y:S01]  /*457c0*/  UTCQMMA gdesc[UR38], gdesc[UR50], tmem[UR56], tmem[UR58], idesc[UR59], UPT ;  /* 0x00ff3a32260075ea */ /* 0x0003e2000b800338 */
[----:B------:R1:W-:Y:S01]  /*457d0*/  UTCBAR [UR45], URZ ;  /* 0x000000ff2d0073e9 */ /* 0x0003e200080000ff */
[----:B------:R-:W-:Y:S01]  /*457e0*/  NOP ;  /* 0x0000000000007918 */ /* 0x000fe20000000000 */
.L_x_6:
[----:B------:R-:W-:Y:S01]  /*457f0*/  UMOV UR6, URZ ;  /* 0x000000ff00067c82 */ /* 0x000fe20008000000 */
[----:B------:R-:W-:Y:S05]  /*45800*/  BRA.U !UP3, `(.L_x_7) ;  /* 0x000002690b3c7547 */ /* 0x000fea000b800000 */
[----:B------:R2:W-:Y:S01]  /*45810*/  STL [R1+0x1948], RZ ;  /* 0x001948ff01007387 */ /* 0x0005e20000100800 */
[----:B-1----:R-:W-:Y:S01]  /*45820*/  USHF.L.U32 UR14, UR13, 0x7, URZ ;  /* 0x000000070d0e7899 */ /* 0x002fe200080006ff */
[----:B0-----:R-:W-:Y:S01]  /*45830*/  IMAD.MOV.U32 R12, RZ, RZ, RZ ;  /* 0x000000ffff0c7224 */ /* 0x001fe200078e00ff */
[----:B------:R-:W-:Y:S02]  /*45840*/  USHF.L.U32 UR15, UR12, 0x7, URZ ;  /* 0x000000070c0f7899 */ /* 0x000fe400080006ff */
[----:B------:R-:W-:Y:S02]  /*45850*/  USHF.R.S32.HI UR6, URZ, 0x1f, UR11 ;  /* 0x0000001fff067899 */ /* 0x000fe4000801140b */
[----:B------:R-:W-:Y:S02]  /*45860*/  UIADD3 UR12, UPT, UPT, UR8, 0x24000, URZ ;  /* 0x00024000080c7890 */ /* 0x000fe4000fffe0ff */
[----:B------:R-:W-:Y:S02]  /*45870*/  UIADD3 UR13, UPT, UPT, UR8, 0x10000, URZ ;  /* 0x00010000080d7890 */ /* 0x000fe4000fffe0ff */
[----:B------:R-:W-:-:S02]  /*45880*/  ULEA.HI UR6, UR6, UR11, URZ, 0x7 ;  /* 0x0000000b06067291 */ /* 0x000fc4000f8f38ff */
[----:B------:R-:W-:Y:S02]  /*45890*/  USHF.R.U32.HI UR12, URZ, 0x4, UR12 ;  /* 0x00000004ff0c7899 */ /* 0x000fe4000801160c */
[----:B------:R-:W-:Y:S02]  /*458a0*/  USHF.R.U32.HI UR13, URZ, 0x4, UR13 ;  /* 0x00000004ff0d7899 */ /* 0x000fe4000801160d */
[----:B------:R-:W-:Y:S02]  /*458b0*/  USHF.R.S32.HI UR6, URZ, 0x7, UR6 ;  /* 0x00000007ff067899 */ /* 0x000fe40008011406 */
[----:B------:R-:W-:Y:S02]  /*458c0*/  USGXT.U32 UR12, UR12, 0xe ;  /* 0x0000000e0c0c789a */ /* 0x000fe40008000000 */
[----:B------:R-:W-:Y:S02]  /*458d0*/  USGXT.U32 UR16, UR13, 0xe ;  /* 0x0000000e0d10789a */ /* 0x000fe40008000000 */
[----:B------:R-:W-:-:S02]  /*458e0*/  UIADD3 UR24, UP3, UPT, UR12, 0x100, URZ ;  /* 0x000001000c187890 */ /* 0x000fc4000ff7e0ff */
[----:B------:R-:W-:Y:S02]  /*458f0*/  UISETP.LT.AND UP5, UPT, UR6, 0x2, UPT ;  /* 0x000000020600788c */ /* 0x000fe4000bfa1270 */
[----:B------:R-:W-:Y:S01]  /*45900*/  UIADD3 UR26, UP4, UPT, UR16, 0x2, URZ ;  /* 0x00000002101a7890 */ /* 0x000fe2000ff9e0ff */
[----:B------:R-:W-:Y:S01]  /*45910*/  UMOV UR4, URZ ;  /* 0x000000ff00047c82 */ /* 0x000fe20008000000 */
[----:B------:R-:W-:Y:S01]  /*45920*/  UMOV UR5, URZ ;  /* 0x000000ff00057c82 */ /* 0x000fe20008000000 */
[----:B------:R-:W-:Y:S02]  /*45930*/  UIADD3.X UR25, UPT, UPT, UR4, 0x40004040, URZ, UP3, !UPT ;  /* 0x4000404004197890 */ /* 0x000fe40009ffe4ff */
[----:B------:R-:W-:Y:S02]  /*45940*/  USEL UR6, UR6, 0x2, !UP5 ;  /* 0x0000000206067887 */ /* 0x000fe4000e800000 */
[----:B------:R-:W-:Y:S02]  /*45950*/  UIADD3.X UR27, UPT, UPT, UR5, 0x40004040, URZ, UP4, !UPT ;  /* 0x40004040051b7890 */ /* 0x000fe4000a7fe4ff */
[----:B------:R-:W-:-:S02]  /*45960*/  USHF.R.S32.HI UR23, URZ, 0x1f, UR14 ;  /* 0x0000001fff177899 */ /* 0x000fc4000801140e */
[----:B------:R-:W-:Y:S02]  /*45970*/  USHF.R.S32.HI UR58, URZ, 0x1f, UR15 ;  /* 0x0000001fff3a7899 */ /* 0x000fe4000801140f */
[----:B------:R-:W-:Y:S02]  /*45980*/  UIADD3 UR11, UPT, UPT, UR6, -0x2, URZ ;  /* 0xfffffffe060b7890 */ /* 0x000fe4000fffe0ff */
[----:B------:R-:W-:Y:S02]  /*45990*/  UIADD3.64 UR28, UPT, UPT, UR24, 0x100, URZ ;  /* 0x00000100181c7897 */ /* 0x000fe4000fffe0ff */
[----:B------:R-:W-:Y:S02]  /*459a0*/  UIADD3.64 UR30, UPT, UPT, UR26, 0x2, URZ ;  /* 0x000000021a1e7897 */ /* 0x000fe4000fffe0ff */
[----:B------:R-:W-:Y:S02]  /*459b0*/  UIADD3.64 UR32, UPT, UPT, UR24, 0x200, URZ ;  /* 0x0000020018207897 */ /* 0x000fe4000fffe0ff */
[----:B------:R-:W-:-:S02]  /*459c0*/  UIADD3.64 UR34, UPT, UPT, UR26, 0x4, URZ ;  /* 0x000000041a227897 */ /* 0x000fc4000fffe0ff */
[----:B------:R-:W-:Y:S02]  /*459d0*/  UIADD3.64 UR36, UPT, UPT, UR26, 0x7fe, URZ ;  /* 0x000007fe1a247897 */ /* 0x000fe4000fffe0ff */
[----:B------:R-:W-:Y:S02]  /*459e0*/  UIADD3.64 UR38, UPT, UPT, UR26, 0x800, URZ ;  /* 0x000008001a267897 */ /* 0x000fe4000fffe0ff */
[----:B------:R-:W-:Y:S02]  /*459f0*/  UIADD3.64 UR40, UPT, UPT, UR26, 0x802, URZ ;  /* 0x000008021a287897 */ /* 0x000fe4000fffe0ff */
[----:B------:R-:W-:Y:S01]  /*45a00*/  UIADD3.64 UR42, UPT, UPT, UR26, 0x804, URZ ;  /* 0x000008041a2a7897 */ /* 0x000fe2000fffe0ff */
[----:B------:R-:W-:Y:S01]  /*45a10*/  UMOV UR22, 0x1 ;  /* 0x0000000100167882 */ /* 0x000fe20000000000 */
[----:B--2---:R-:W-:-:S10]  /*45a20*/  UMOV UR13, 0x40004040 ;  /* 0x40004040000d7882 */ /* 0x004fd40000000000 */
.L_x_10:
[----:B--2---:R-:W2:Y:S01]  /*45a30*/  LDL R17, [R1+0x1948] ;  /* 0x0019480001117983 */ /* 0x004ea20000100800 */
[----:B------:R-:W-:Y:S01]  /*45a40*/  IMAD.U32 R12, R12, -0x80000000, RZ ;  /* 0x800000000c0c7824 */ /* 0x000fe200078e00ff */
[----:B------:R-:W0:Y:S02]  /*45a50*/  LDC R14, c[0x0][0x3a0] ;  /* 0x0000e800ff0e7b82 */ /* 0x000e240000000800 */
[----:B------:R-:W3:Y:S04]  /*45a60*/  LDL.LU R16, [R1+0xad8] ;  /* 0x000ad80001107983 */ /* 0x000ee80000300800 */
[----:B------:R-:W4:Y:S01]  /*45a70*/  LDL.LU R13, [R1+0xad4] ;  /* 0x000ad400010d7983 */ /* 0x000f220000300800 */
[----:B------:R-:W-:Y:S01]  /*45a80*/  PRMT R15, RZ, 0x7610, R15 ;  /* 0x00007610ff0f7816 */ /* 0x000fe2000000000f */
[----:B------:R-:W1:Y:S01]  /*45a90*/  SYNCS.PHASECHK.TRANS64.TRYWAIT P0, [UR10], R12 ;  /* 0x0000000cff0075a7 */ /* 0x000e62000800110a */
[----:B--2---:R-:W-:Y:S01]  /*45aa0*/  VIADD R17, R17, 0x1 ;  /* 0x0000000111117836 */ /* 0x004fe20000000000 */
[----:B---3--:R-:W-:-:S04]  /*45ab0*/  IADD3 R16, P4, PT, R16, UR14, RZ ;  /* 0x0000000e10107c10 */ /* 0x008fc8000ff9e0ff */
[----:B------:R2:W-:Y:S01]  /*45ac0*/  STL [R1+0x1984], R17 ;  /* 0x0019841101007387 */ /* 0x0005e20000100800 */
[----:B0-----:R-:W-:Y:S01]  /*45ad0*/  IMAD R14, R17, -0x80, R14 ;  /* 0xffffff80110e7824 */ /* 0x001fe200078e020e */
[----:B----4-:R-:W-:-:S04]  /*45ae0*/  IADD3.X R13, PT, PT, R13, UR23, RZ, P4, !PT ;  /* 0x000000170d0d7c10 */ /* 0x010fc8000a7fe4ff */
[C---:B------:R-:W-:Y:S01]  /*45af0*/  ISETP.GT.AND P1, PT, R14.reuse, 0x1, PT ;  /* 0x000000010e00780c */ /* 0x040fe20003f24270 */
[----:B------:R2:W-:Y:S01]  /*45b00*/  STL [R1+0xad4], R13 ;  /* 0x000ad40d01007387 */ /* 0x0005e20000100800 */
[----:B------:R-:W-:-:S03]  /*45b10*/  ISETP.GT.AND P3, PT, R14, 0x2, PT ;  /* 0x000000020e00780c */ /* 0x000fc60003f64270 */
[----:B------:R2:W-:Y:S04]  /*45b20*/  STL [R1+0xad8], R16 ;  /* 0x000ad81001007387 */ /* 0x0005e80000100800 */
[----:B------:R2:W-:Y:S01]  /*45b30*/  STL.S16 [R1+0x1d8], R15 ;  /* 0x0001d80f01007387 */ /* 0x0005e20000100600 */
[----:B-1---5:R-:W-:Y:S05]  /*45b40*/  @!P0 BRA `(.L_x_8) ;  /* 0x000003e400a88947 */ /* 0x022fea0003800000 */
.L_x_16:
[----:B------:R-:W3:Y:S04]  /*45b50*/  LDL R12, [R1+0xad4] ;  /* 0x000ad400010c7983 */ /* 0x000ee80000100800 */
[----:B--2---:R-:W3:Y:S04]  /*45b60*/  LDL R13, [R1+0xad8] ;  /* 0x000ad800010d7983 */ /* 0x004ee80000100800 */
        /* <DEDUP_REMOVED lines=8> */
[----:B0-----:R-:W2:Y:S04]  /*45bf0*/  LDL.LU R46, [R1+0xae0] ;  /* 0x000ae000012e7983 */ /* 0x001ea80000300800 */
[----:B------:R-:W-:Y:S04]  /*45c00*/  STL [R1+0x2d30], R47 ;  /* 0x002d302f01007387 */ /* 0x000fe80000100800 */
[----:B------:R-:W-:Y:S04]  /*45c10*/  STL [R1+0x2d40], R47 ;  /* 0x002d402f01007387 */ /* 0x000fe80000100800 */
[----:B------:R-:W-:Y:S04]  /*45c20*/  STL [R1+0x2d64], R47 ;  /* 0x002d642f01007387 */ /* 0x000fe80000100800 */
[----:B------:R0:W-:Y:S04]  /*45c30*/  STL [R1+0x2d78], R47 ;  /* 0x002d782f01007387 */ /* 0x0001e80000100800 */
[----:B0-----:R-:W4:Y:S04]  /*45c40*/  LDL.LU R47, [R1+0xaf0] ;  /* 0x000af000012f7983 */ /* 0x001f280000300800 */
[----:B----4-:R-:W-:Y:S04]  /*45c50*/  STL [R1+0x2d98], R47 ;  /* 0x002d982f01007387 */ /* 0x010fe80000100800 */
[----:B------:R-:W-:Y:S04]  /*45c60*/  STL [R1+0x2d2c], R2 ;  /* 0x002d2c0201007387 */ /* 0x000fe80000100800 */
[----:B------:R-:W-:Y:S04]  /*45c70*/  STL [R1+0x2d58], R2 ;  /* 0x002d580201007387 */ /* 0x000fe80000100800 */
[----:B------:R-:W-:Y:S04]  /*45c80*/  STL [R1+0x2d5c], R2 ;  /* 0x002d5c0201007387 */ /* 0x000fe80000100800 */
[----:B------:R-:W-:Y:S04]  /*45c90*/  STL [R1+0x2d74], R2 ;  /* 0x002d740201007387 */ /* 0x000fe80000100800 */
[----:B------:R-:W-:Y:S04]  /*45ca0*/  STL [R1+0x2d7c], R2 ;  /* 0x002d7c0201007387 */ /* 0x000fe80000100800 */
[----:B------:R0:W-:Y:S04]  /*45cb0*/  STL [R1+0x2d80], R2 ;  /* 0x002d800201007387 */ /* 0x0001e80000100800 */
[----:B0-----:R-:W4:Y:S04]  /*45cc0*/  LDL.LU R2, [R1+0xae8] ;  /* 0x000ae80001027983 */ /* 0x001f280000300800 */
        /* <DEDUP_REMOVED lines=24> */
[----:B-----5:R-:W-:Y:S04]  /*45e50*/  STL [R1+0x2cf0], R3 ;  /* 0x002cf00301007387 */ /* 0x020fe80000100800 */
        /* <DEDUP_REMOVED lines=70> */
[----:B------:R-:W4:Y:S01]  /*462c0*/  LDL.LU R5, [R1+0x1d8] ;  /* 0x0001d80001057983 */ /* 0x000f220000300800 */
[----:B---3--:R-:W-:-:S02]  /*462d0*/  @P1 LOP3.LUT R13, R13, R12, RZ, 0x3c, !PT ;  /* 0x0000000c0d0d1212 */ /* 0x008fc400078e3cff */
[----:B--2---:R-:W-:Y:S01]  /*462e0*/  IADD3 R46, P4, PT, R46, UR14, RZ ;  /* 0x0000000e2e2e7c10 */ /* 0x004fe2000ff9e0ff */
[----:B------:R-:W-:Y:S01]  /*462f0*/  STL [R1+0x25f4], R0 ;  /* 0x0025f40001007387 */ /* 0x000fe20000100800 */
[C---:B------:R-:W-:Y:S02]  /*46300*/  @P1 LOP3.LUT R12, R13.reuse, R12, RZ, 0x3c, !PT ;  /* 0x0000000c0d0c1212 */ /* 0x040fe400078e3cff */
[----:B------:R-:W-:Y:S01]  /*46310*/  ISETP.GT.AND P0, PT, R14, 0x3, PT ;  /* 0x000000030e00780c */ /* 0x000fe20003f04270 */
[----:B------:R0:W-:Y:S01]  /*46320*/  STL [R1+0xae0], R46 ;  /* 0x000ae02e01007387 */ /* 0x0001e20000100800 */
[----:B------:R-:W-:-:S03]  /*46330*/  @P1 LOP3.LUT R13, R13, R12, RZ, 0x3c, !PT ;  /* 0x0000000c0d0d1212 */ /* 0x000fc600078e3cff */
[----:B0-----:R-:W2:Y:S04]  /*46340*/  LDL.LU R46, [R1+0xaf4] ;  /* 0x000af400012e7983 */ /* 0x001ea80000300800 */
[----:B------:R-:W3:Y:S04]  /*46350*/  LDL.LU R6, [R1+0xaf8] ;  /* 0x000af80001067983 */ /* 0x000ee80000300800 */
[----:B----4-:R0:W4:Y:S04]  /*46360*/  @P1 LDG.E.U8 R5, desc[UR20][R12.64] ;  /* 0x000000140c051981 */ /* 0x010128000c1e1100 */
[----:B------:R-:W2:Y:S04]  /*46370*/  LDL R13, [R1+0xae0] ;  /* 0x000ae000010d7983 */ /* 0x000ea80000100800 */
[----:B------:R-:W0:Y:S01]  /*46380*/  LDL.LU R12, [R1+0xadc] ;  /* 0x000adc00010c7983 */ /* 0x000e220000300800 */
[----:B------:R-:W-:-:S02]  /*46390*/  IADD3 R2, P1, PT, R2, UR14, RZ ;  /* 0x0000000e02027c10 */ /* 0x000fc4000ff3e0ff */
[----:B------:R-:W-:Y:S02]  /*463a0*/  PRMT R47, RZ, 0x7610, R47 ;  /* 0x00007610ff2f7816 */ /* 0x000fe4000000002f */
[----:B------:R-:W-:Y:S01]  /*463b0*/  IADD3.X R7, PT, PT, R7, UR23, RZ, P1, !PT ;  /* 0x0000001707077c10 */ /* 0x000fe20008ffe4ff */
[----:B------:R-:W-:Y:S01]  /*463c0*/  STL [R1+0xae8], R2 ;  /* 0x000ae80201007387 */ /* 0x000fe20000100800 */
[----:B------:R-:W-:Y:S02]  /*463d0*/  PRMT R26, RZ, 0x7610, R26 ;  /* 0x00007610ff1a7816 */ /* 0x000fe4000000001a */
[----:B------:R-:W-:Y:S02]  /*463e0*/  ISETP.GT.AND P1, PT, R14, 0x4, PT ;  /* 0x000000040e00780c */ /* 0x000fe40003f24270 */
[----:B0-----:R-:W-:-:S04]  /*463f0*/  IADD3.X R12, PT, PT, R12, UR23, RZ, P4, !PT ;  /* 0x000000170c0c7c10 */ /* 0x001fc8000a7fe4ff */
[-C--:B--2---:R-:W-:Y:S01]  /*46400*/  @P3 LOP3.LUT R13, R13, R12.reuse, RZ, 0x3c, !PT ;  /* 0x0000000c0d0d3212 */ /* 0x084fe200078e3cff */
[----:B------:R0:W-:Y:S03]  /*46410*/  STL [R1+0xadc], R12 ;  /* 0x000adc0c01007387 */ /* 0x0001e60000100800 */
[----:B0-----:R-:W-:-:S04]  /*46420*/  @P3 LOP3.LUT R12, R13, R12, RZ, 0x3c, !PT ;  /* 0x0000000c0d0c3212 */ /* 0x001fc800078e3cff */
[----:B------:R-:W-:-:S05]  /*46430*/  @P3 LOP3.LUT R13, R13, R12, RZ, 0x3c, !PT ;  /* 0x0000000c0d0d3212 */ /* 0x000fca00078e3cff */
[----:B------:R0:W2:Y:S02]  /*46440*/  @P3 LDG.E.U8 R47, desc[UR20][R12.64] ;  /* 0x000000140c2f3981 */ /* 0x0000a4000c1e1100 */
[----:B0-----:R-:W-:Y:S02]  /*46450*/  IMAD.MOV.U32 R12, RZ, RZ, R7 ;  /* 0x000000ffff0c7224 */ /* 0x001fe400078e0007 */
[----:B------:R-:W-:Y:S01]  /*46460*/  IMAD.MOV.U32 R13, RZ, RZ, R2 ;  /* 0x000000ffff0d7224 */ /* 0x000fe200078e0002 */
[----:B--2---:R0:W-:Y:S04]  /*46470*/  STL [R1+0x1d4], R47 ;  /* 0x0001d42f01007387 */ /* 0x0041e80000100800 */
[----:B0-----:R-:W2:Y:S01]  /*46480*/  LDL.LU R47, [R1+0x2d98] ;  /* 0x002d9800012f7983 */ /* 0x001ea20000300800 */
[----:B------:R-:W-:-:S03]  /*46490*/  @P0 LOP3.LUT R13, R13, R12, RZ, 0x3c, !PT ;  /* 0x0000000c0d0d0212 */ /* 0x000fc600078e3cff */
[----:B------:R0:W-:Y:S01]  /*464a0*/  STL [R1+0xae4], R7 ;  /* 0x000ae40701007387 */ /* 0x0001e20000100800 */
[----:B------:R-:W-:-:S04]  /*464b0*/  @P0 LOP3.LUT R12, R13, R12, RZ, 0x3c, !PT ;  /* 0x0000000c0d0c0212 */ /* 0x000fc800078e3cff */
[----:B------:R-:W-:Y:S01]  /*464c0*/  @P0 LOP3.LUT R13, R13, R12, RZ, 0x3c, !PT ;  /* 0x0000000c0d0d0212 */ /* 0x000fe200078e3cff */
[----:B0-----:R-:W4:Y:S04]  /*464d0*/  LDL.LU R7, [R1+0x2d94] ;  /* 0x002d940001077983 */ /* 0x001f280000300800 */
[----:B------:R-:W4:Y:S01]  /*464e0*/  LDL.LU R2, [R1+0xb00] ;  /* 0x000b000001027983 */ /* 0x000f220000300800 */
[----:B------:R-:W-:-:S03]  /*464f0*/  ISETP.GT.AND P3, PT, R14, 0x5, PT ;  /* 0x000000050e00780c */ /* 0x000fc60003f64270 */
[----:B------:R0:W4:Y:S01]  /*46500*/  @P0 LDG.E.U8 R26, desc[UR20][R12.64] ;  /* 0x000000140c1a0981 */ /* 0x000122000c1e1100 */
[----:B--2---:R-:W-:-:S05]  /*46510*/  IADD3 R47, P4, PT, R47, UR14, RZ ;  /* 0x0000000e2f2f7c10 */ /* 0x004fca000ff9e0ff */
[----:B------:R-:W-:Y:S04]  /*46520*/  STL [R1+0xaf0], R47 ;  /* 0x000af02f01007387 */ /* 0x000fe80000100800 */
[----:B------:R-:W2:Y:S01]  /*46530*/  LDL.LU R12, [R1+0xaec] ;  /* 0x000aec00010c7983 */ /* 0x000ea20000300800 */
[----:B0-----:R-:W-:Y:S01]  /*46540*/  IMAD.MOV.U32 R13, RZ, RZ, R47 ;  /* 0x000000ffff0d7224 */ /* 0x001fe200078e002f */
[----:B---3--:R-:W-:Y:S02]  /*46550*/  IADD3 R6, P0, PT, R6, UR14, RZ ;  /* 0x0000000e06067c10 */ /* 0x008fe4000ff1e0ff */
[----:B----4-:R-:W-:Y:S01]  /*46560*/  PRMT R7, RZ, 0x7610, R7 ;  /* 0x00007610ff077816 */ /* 0x010fe20000000007 */
[----:B------:R0:W-:Y:S04]  /*46570*/  STL [R1+0x1d0], R26 ;  /* 0x0001d01a01007387 */ /* 0x0001e80000100800 */
[----:B0-----:R-:W3:Y:S04]  /*46580*/  LDL.LU R26, [R1+0xb04] ;  /* 0x000b0400011a7983 */ /* 0x001ee80000300800 */
[----:B------:R-:W4:Y:S04]  /*46590*/  LDL.LU R47, [R1+0xb08] ;  /* 0x000b0800012f7983 */ /* 0x000f280000300800 */
[----:B------:R-:W-:Y:S01]  /*465a0*/  STL [R1+0xaf8], R6 ;  /* 0x000af80601007387 */ /* 0x000fe20000100800 */
[----:B--2---:R-:W-:-:S04]  /*465b0*/  IADD3.X R12, PT, PT, R12, UR23, RZ, P4, !PT ;  /* 0x000000170c0c7c10 */ /* 0x004fc8000a7fe4ff */
[-C--:B------:R-:W-:Y:S01]  /*465c0*/  @P1 LOP3.LUT R13, R13, R12.reuse, RZ, 0x3c, !PT ;  /* 0x0000000c0d0d1212 */ /* 0x080fe200078e3cff */
[----:B------:R0:W-:Y:S03]  /*465d0*/  STL [R1+0xaec], R12 ;  /* 0x000aec0c01007387 */ /* 0x0001e60000100800 */
[----:B0-----:R-:W-:-:S04]  /*465e0*/  @P1 LOP3.LUT R12, R13, R12, RZ, 0x3c, !PT ;  /* 0x0000000c0d0c1212 */ /* 0x001fc800078e3cff */
[----:B------:R-:W-:-:S05]  /*465f0*/  @P1 LOP3.LUT R13, R13, R12, RZ, 0x3c, !PT ;  /* 0x0000000c0d0d1212 */ /* 0x000fca00078e3cff */
[----:B------:R0:W2:Y:S01]  /*46600*/  @P1 LDG.E.U8 R7, desc[UR20][R12.64] ;  /* 0x000000140c071981 */ /* 0x0000a2000c1e1100 */
[----:B------:R-:W-:-:S05]  /*46610*/  IADD3.X R46, PT, PT, R46, UR23, RZ, P0, !PT ;  /* 0x000000172e2e7c10 */ /* 0x000fca00087fe4ff */
[----:B0-----:R-:W-:Y:S02]  /*46620*/  IMAD.MOV.U32 R12, RZ, RZ, R46 ;  /* 0x000000ffff0c7224 */ /* 0x001fe400078e002e */
[----:B------:R-:W-:-:S05]  /*46630*/  IMAD.MOV.U32 R13, RZ, RZ, R6 ;  /* 0x000000ffff0d7224 */ /* 0x000fca00078e0006 */
[----:B------:R-:W-:-:S04]  /*46640*/  @P3 LOP3.LUT R13, R13, R12, RZ, 0x3c, !PT ;  /* 0x0000000c0d0d3212 */ /* 0x000fc800078e3cff */
[C---:B------:R-:W-:Y:S02]  /*46650*/  @P3 LOP3.LUT R12, R13.reuse, R12, RZ, 0x3c, !PT ;  /* 0x0000000c0d0c3212 */ /* 0x040fe400078e3cff */
[----:B------:R-:W-:Y:S02]  /*46660*/  PRMT R8, RZ, 0x7610, R8 ;  /* 0x00007610ff087816 */ /* 0x000fe40000000008 */
[----:B------:R-:W-:Y:S02]  /*46670*/  IADD3 R2, P4, PT, R2, UR14, RZ ;  /* 0x0000000e02027c10 */ /* 0x000fe4000ff9e0ff */
[----:B------:R-:W-:-:S05]  /*46680*/  @P3 LOP3.LUT R13, R13, R12, RZ, 0x3c, !PT ;  /* 0x0000000c0d0d3212 */ /* 0x000fca00078e3cff */
[----:B------:R0:W3:Y:S04]  /*46690*/  @P3 LDG.E.U8 R8, desc[UR20][R12.64] ;  /* 0x000000140c083981 */ /* 0x0000e8000c1e1100 */
[----:B--2---:R1:W-:Y:S04]  /*466a0*/  STL [R1+0x1cc], R7 ;  /* 0x0001cc0701007387 */ /* 0x0043e80000100800 */
[----:B-1----:R-:W2:Y:S04]  /*466b0*/  LDL.LU R7, [R1+0x2d90] ;  /* 0x002d900001077983 */ /* 0x002ea80000300800 */
[----:B------:R1:W-:Y:S04]  /*466c0*/  STL [R1+0xaf4], R46 ;  /* 0x000af42e01007387 */ /* 0x0003e80000100800 */
[----:B-1----:R-:W2:Y:S04]  /*466d0*/  LDL.LU R46, [R1+0x2d8c] ;  /* 0x002d8c00012e7983 */ /* 0x002ea80000300800 */
[----:B------:R-:W2:Y:S04]  /*466e0*/  LDL.LU R6, [R1+0xb10] ;  /* 0x000b100001067983 */ /* 0x000ea80000300800 */
[----:B------:R-:W-:Y:S04]  /*466f0*/  STL [R1+0xb00], R2 ;  /* 0x000b000201007387 */ /* 0x000fe80000100800 */
[----:B------:R-:W2:Y:S01]  /*46700*/  LDL.LU R12, [R1+0xafc] ;  /* 0x000afc00010c7983 */ /* 0x000ea20000300800 */
[----:B------:R-:W-:Y:S01]  /*46710*/  ISETP.GT.AND P0, PT, R14, 0x6, PT ;  /* 0x000000060e00780c */ /* 0x000fe20003f04270 */
[----:B0-----:R-:W-:Y:S01]  /*46720*/  IMAD.MOV.U32 R13, RZ, RZ, R2 ;  /* 0x000000ffff0d7224 */ /* 0x001fe200078e0002 */
[----:B----4-:R-:W-:Y:S01]  /*46730*/  IADD3 R47, P3, PT, R47, UR14, RZ ;  /* 0x0000000e2f2f7c10 */ /* 0x010fe2000ff7e0ff */
[----:B---3--:R0:W-:Y:S04]  /*46740*/  STL [R1+0x1c8], R8 ;  /* 0x0001c80801007387 */ /* 0x0081e80000100800 */
[----:B0-----:R-:W3:Y:S04]  /*46750*/  LDL.LU R8, [R1+0xb14] ;  /* 0x000b140001087983 */ /* 0x001ee80000300800 */
[----:B------:R-:W4:Y:S04]  /*46760*/  LDL.LU R2, [R1+0xb18] ;  /* 0x000b180001027983 */ /* 0x000f280000300800 */
[----:B------:R-:W-:Y:S01]  /*46770*/  STL [R1+0xb08], R47 ;  /* 0x000b082f01007387 */ /* 0x000fe20000100800 */
[----:B--2---:R-:W-:-:S02]  /*46780*/  PRMT R46, RZ, 0x7610, R46 ;  /* 0x00007610ff2e7816 */ /* 0x004fc4000000002e */
[----:B------:R-:W-:-:S04]  /*46790*/  IADD3.X R12, PT, PT, R12, UR23, RZ, P4, !PT ;  /* 0x000000170c0c7c10 */ /* 0x000fc8000a7fe4ff */
[-C--:B------:R-:W-:Y:S01]  /*467a0*/  @P0 LOP3.LUT R13, R13, R12.reuse, RZ, 0x3c, !PT ;  /* 0x0000000c0d0d0212 */ /* 0x080fe200078e3cff */
[----:B------:R0:W-:Y:S03]  /*467b0*/  STL [R1+0xafc], R12 ;  /* 0x000afc0c01007387 */ /* 0x0001e60000100800 */
[----:B0-----:R-:W-:-:S04]  /*467c0*/  @P0 LOP3.LUT R12, R13, R12, RZ, 0x3c, !PT ;  /* 0x0000000c0d0c0212 */ /* 0x001fc800078e3cff */
[----:B------:R-:W-:-:S05]  /*467d0*/  @P0 LOP3.LUT R13, R13, R12, RZ, 0x3c, !PT ;  /* 0x0000000c0d0d0212 */ /* 0x000fca00078e3cff */
[----:B------:R0:W2:Y:S01]  /*467e0*/  @P0 LDG.E.U8 R46, desc[UR20][R12.64] ;  /* 0x000000140c2e0981 */ /* 0x0000a2000c1e1100 */
[----:B------:R-:W-:Y:S02]  /*467f0*/  ISETP.GT.AND P1, PT, R14, 0x7, PT ;  /* 0x000000070e00780c */ /* 0x000fe40003f24270 */
[----:B------:R-:W-:Y:S02]  /*46800*/  IADD3.X R26, PT, PT, R26, UR23, RZ, P3, !PT ;  /* 0x000000171a1a7c10 */ /* 0x000fe40009ffe4ff */
[----:B------:R-:W-:-:S03]  /*46810*/  PRMT R7, RZ, 0x7610, R7 ;  /* 0x00007610ff077816 */ /* 0x000fc60000000007 */
[----:B0-----:R-:W-:-:S06]  /*46820*/  IMAD.MOV.U32 R13, RZ, RZ, R26 ;  /* 0x000000ffff0d7224 */ /* 0x001fcc00078e001a */
[----:B------:R-:W-:-:S05]  /*46830*/  @P1 IMAD.MOV.U32 R12, RZ, RZ, R47 ;  /* 0x000000ffff0c1224 */ /* 0x000fca00078e002f */
[----:B------:R0:W3:Y:S04]  /*46840*/  @P1 LDG.E.U8 R7, desc[UR20][R12.64] ;  /* 0x000000140c071981 */ /* 0x0000e8000c1e1100 */
[----:B--2---:R1:W-:Y:S04]  /*46850*/  STL [R1+0x1c4], R46 ;  /* 0x0001c42e01007387 */ /* 0x0043e80000100800 */
[----:B-1----:R-:W2:Y:S04]  /*46860*/  LDL.LU R46, [R1+0x2d88] ;  /* 0x002d8800012e7983 */ /* 0x002ea80000300800 */
[----:B------:R1:W-:Y:S04]  /*46870*/  STL [R1+0xb04], R26 ;  /* 0x000b041a01007387 */ /* 0x0003e80000100800 */
[----:B-1----:R-:W2:Y:S04]  /*46880*/  LDL.LU R26, [R1+0xb20] ;  /* 0x000b2000011a7983 */ /* 0x002ea80000300800 */
[----:B------:R-:W2:Y:S01]  /*46890*/  LDL.LU R13, [R1+0xb0c] ;  /* 0x000b0c00010d7983 */ /* 0x000ea20000300800 */
[----:B------:R-:W-:-:S02]  /*468a0*/  ISETP.GT.AND P3, PT, R14, 0x8, PT ;  /* 0x000000080e00780c */ /* 0x000fc40003f64270 */
[----:B------:R-:W-:Y:S02]  /*468b0*/  IADD3 R6, P4, PT, R6, UR14, RZ ;  /* 0x0000000e06067c10 */ /* 0x000fe4000ff9e0ff */
[----:B----4-:R-:W-:Y:S02]  /*468c0*/  IADD3 R2, P1, PT, R2, UR14, RZ ;  /* 0x0000000e02027c10 */ /* 0x010fe4000ff3e0ff */
[----:B------:R-:W-:Y:S01]  /*468d0*/  ISETP.GT.AND P0, PT, R14, 0x9, PT ;  /* 0x000000090e00780c */ /* 0x000fe20003f04270 */
[----:B------:R-:W-:Y:S01]  /*468e0*/  STL [R1+0xb10], R6 ;  /* 0x000b100601007387 */ /* 0x000fe20000100800 */
[----:B------:R-:W-:Y:S02]  /*468f0*/  PRMT R85, RZ, 0x7610, R85 ;  /* 0x00007610ff557816 */ /* 0x000fe40000000055 */
[----:B---3--:R-:W-:Y:S01]  /*46900*/  IADD3.X R8, PT, PT, R8, UR23, RZ, P1, !PT ;  /* 0x0000001708087c10 */ /* 0x008fe20008ffe4ff */
[----:B------:R-:W3:Y:S02]  /*46910*/  LDL.LU R47, [R1+0xb24] ;  /* 0x000b2400012f7983 */ /* 0x000ee40000300800 */
[----:B0-----:R-:W-:-:S02]  /*46920*/  @P3 IMAD.MOV.U32 R12, RZ, RZ, R6 ;  /* 0x000000ffff0c3224 */ /* 0x001fc400078e0006 */
[----:B------:R0:W-:Y:S04]  /*46930*/  STL [R1+0x1c0], R7 ;  /* 0x0001c00701007387 */ /* 0x0001e80000100800 */
[----:B0-----:R-:W4:Y:S04]  /*46940*/  LDL.LU R7, [R1+0xb28] ;  /* 0x000b280001077983 */ /* 0x001f280000300800 */
[----:B------:R-:W-:Y:S01]  /*46950*/  STL [R1+0xb18], R2 ;  /* 0x000b180201007387 */ /* 0x000fe20000100800 */
[----:B--2---:R-:W-:Y:S02]  /*46960*/  PRMT R46, RZ, 0x7610, R46 ;  /* 0x00007610ff2e7816 */ /* 0x004fe4000000002e */
[----:B------:R-:W-:-:S05]  /*46970*/  IADD3.X R13, PT, PT, R13, UR23, RZ, P4, !PT ;  /* 0x000000170d0d7c10 */ /* 0x000fca000a7fe4ff */
[----:B------:R0:W-:Y:S04]  /*46980*/  STL [R1+0xb0c], R13 ;  /* 0x000b0c0d01007387 */ /* 0x0001e80000100800 */
[----:B------:R1:W2:Y:S01]  /*46990*/  @P3 LDG.E.U8 R85, desc[UR20][R12.64] ;  /* 0x000000140c553981 */ /* 0x0002a2000c1e1100 */
[----:B------:R-:W-:-:S03]  /*469a0*/  IADD3 R26, P4, PT, R26, UR14, RZ ;  /* 0x0000000e1a1a7c10 */ /* 0x000fc6000ff9e0ff */
[----:B------:R-:W2:Y:S01]  /*469b0*/  LDL.LU R6, [R1+0xb30] ;  /* 0x000b300001067983 */ /* 0x000ea20000300800 */
[----:B-1----:R-:W-:Y:S02]  /*469c0*/  IMAD.MOV.U32 R12, RZ, RZ, R8 ;  /* 0x000000ffff0c7224 */ /* 0x002fe400078e0008 */
[----:B0-----:R-:W-:-:S05]  /*469d0*/  IMAD.MOV.U32 R13, RZ, RZ, R2 ;  /* 0x000000ffff0d7224 */ /* 0x001fca00078e0002 */
[----:B------:R-:W-:-:S04]  /*469e0*/  @P0 LOP3.LUT R13, R13, R12, RZ, 0x3c, !PT ;  /* 0x0000000c0d0d0212 */ /* 0x000fc800078e3cff */
[C---:B------:R-:W-:Y:S01]  /*469f0*/  @P0 LOP3.LUT R12, R13.reuse, R12, RZ, 0x3c, !PT ;  /* 0x0000000c0d0c0212 */ /* 0x040fe200078e3cff */
[----:B------:R0:W-:Y:S03]  /*46a00*/  STL [R1+0xb14], R8 ;  /* 0x000b140801007387 */ /* 0x0001e60000100800 */
[----:B------:R-:W-:-:S05]  /*46a10*/  @P0 LOP3.LUT R13, R13, R12, RZ, 0x3c, !PT ;  /* 0x0000000c0d0d0212 */ /* 0x000fca00078e3cff */
[----:B------:R1:W2:Y:S04]  /*46a20*/  @P0 LDG.E.U8 R46, desc[UR20][R12.64] ;  /* 0x000000140c2e0981 */ /* 0x0002a8000c1e1100 */
[----:B0-----:R-:W3:Y:S04]  /*46a30*/  LDL.LU R8, [R1+0x2d84] ;  /* 0x002d840001087983 */ /* 0x001ee80000300800 */
[----:B------:R-:W3:Y:S04]  /*46a40*/  LDL.LU R2, [R1+0x2d80] ;  /* 0x002d800001027983 */ /* 0x000ee80000300800 */
[----:B------:R-:W-:Y:S04]  /*46a50*/  STL [R1+0xb20], R26 ;  /* 0x000b201a01007387 */ /* 0x000fe80000100800 */
[----:B------:R-:W3:Y:S01]  /*46a60*/  LDL.LU R12, [R1+0xb1c] ;  /* 0x000b1c00010c7983 */ /* 0x000ee20000300800 */
[----:B------:R-:W-:Y:S01]  /*46a70*/  ISETP.GT.AND P1, PT, R14, 0xa, PT ;  /* 0x0000000a0e00780c */ /* 0x000fe20003f24270 */
[----:B-1----:R-:W-:Y:S01]  /*46a80*/  IMAD.MOV.U32 R13, RZ, RZ, R26 ;  /* 0x000000ffff0d7224 */ /* 0x002fe200078e001a */
[----:B----4-:R-:W-:Y:S01]  /*46a90*/  IADD3 R7, P0, PT, R7, UR14, RZ ;  /* 0x0000000e07077c10 */ /* 0x010fe2000ff1e0ff */
[----:B--2---:R0:W-:Y:S04]  /*46aa0*/  STL [R1+0x1b8], R46 ;  /* 0x0001b82e01007387 */ /* 0x0041e80000100800 */
[----:B0-----:R-:W2:Y:S04]  /*46ab0*/  LDL.LU R46, [R1+0xb34] ;  /* 0x000b3400012e7983 */ /* 0x001ea80000300800 */
[----:B------:R-:W4:Y:S01]  /*46ac0*/  LDL.LU R26, [R1+0xb38] ;  /* 0x000b3800011a7983 */ /* 0x000f220000300800 */
[----:B---3--:R-:W-:-:S03]  /*46ad0*/  IADD3.X R12, PT, PT, R12, UR23, RZ, P4, !PT ;  /* 0x000000170c0c7c10 */ /* 0x008fc6000a7fe4ff */
[----:B------:R-:W-:Y:S01]  /*46ae0*/  STL [R1+0xb28], R7 ;  /* 0x000b280701007387 */ /* 0x000fe20000100800 */
[----:B------:R-:W-:-:S03]  /*46af0*/  @P1 LOP3.LUT R13, R13, R12, RZ, 0x3c, !PT ;  /* 0x0000000c0d0d1212 */ /* 0x000fc600078e3cff */
[----:B------:R0:W-:Y:S01]  /*46b00*/  STL [R1+0xb1c], R12 ;  /* 0x000b1c0c01007387 */ /* 0x0001e20000100800 */
[----:B------:R-:W-:Y:S02]  /*46b10*/  PRMT R2, RZ, 0x7610, R2 ;  /* 0x00007610ff027816 */ /* 0x000fe40000000002 */
[----:B0-----:R-:W-:-:S04]  /*46b20*/  @P1 LOP3.LUT R12, R13, R12, RZ, 0x3c, !PT ;  /* 0x0000000c0d0c1212 */ /* 0x001fc800078e3cff */
[----:B------:R-:W-:-:S05]  /*46b30*/  @P1 LOP3.LUT R13, R13, R12, RZ, 0x3c, !PT ;  /* 0x0000000c0d0d1212 */ /* 0x000fca00078e3cff */
[----:B------:R0:W3:Y:S01]  /*46b40*/  @P1 LDG.E.U8 R2, desc[UR20][R12.64] ;  /* 0x000000140c021981 */ /* 0x0000e2000c1e1100 */
[----:B------:R-:W-:Y:S02]  /*46b50*/  ISETP.GT.AND P3, PT, R14, 0xb, PT ;  /* 0x0000000b0e00780c */ /* 0x000fe40003f64270 */
        /* <DEDUP_REMOVED lines=8> */
[----:B------:R0:W2:Y:S04]  /*46be0*/  @P3 LDG.E.U8 R9, desc[UR20][R12.64] ;  /* 0x000000140c093981 */ /* 0x0000a8000c1e1100 */
[----:B---3--:R1:W-:Y:S04]  /*46bf0*/  STL [R1+0x1b4], R2 ;  /* 0x0001b40201007387 */ /* 0x0083e80000100800 */
[----:B-1----:R-:W3:Y:S04]  /*46c00*/  LDL.LU R2, [R1+0x2d7c] ;  /* 0x002d7c0001027983 */ /* 0x002ee80000300800 */
[----:B------:R1:W-:Y:S04]  /*46c10*/  STL [R1+0xb24], R47 ;  /* 0x000b242f01007387 */ /* 0x0003e80000100800 */
[----:B-1----:R-:W3:Y:S04]  /*46c20*/  LDL.LU R47, [R1+0x2d78] ;  /* 0x002d7800012f7983 */ /* 0x002ee80000300800 */
[----:B------:R-:W3:Y:S04]  /*46c30*/  LDL.LU R7, [R1+0xb40] ;  /* 0x000b400001077983 */ /* 0x000ee80000300800 */
[----:B------:R-:W-:Y:S04]  /*46c40*/  STL [R1+0xb30], R6 ;  /* 0x000b300601007387 */ /* 0x000fe80000100800 */
[----:B------:R-:W3:Y:S01]  /*46c50*/  LDL.LU R12, [R1+0xb2c] ;  /* 0x000b2c00010c7983 */ /* 0x000ee20000300800 */
[----:B------:R-:W-:Y:S01]  /*46c60*/  ISETP.GT.AND P0, PT, R14, 0xc, PT ;  /* 0x0000000c0e00780c */ /* 0x000fe20003f04270 */
[----:B0-----:R-:W-:Y:S01]  /*46c70*/  IMAD.MOV.U32 R13, RZ, RZ, R6 ;  /* 0x000000ffff0d7224 */ /* 0x001fe200078e0006 */
[----:B----4-:R-:W-:Y:S01]  /*46c80*/  IADD3 R26, P3, PT, R26, UR14, RZ ;  /* 0x0000000e1a1a7c10 */ /* 0x010fe2000ff7e0ff */
[----:B--2---:R0:W-:Y:S04]  /*46c90*/  STL [R1+0x1b0], R9 ;  /* 0x0001b00901007387 */ /* 0x0041e80000100800 */
[----:B0-----:R-:W2:Y:S04]  /*46ca0*/  LDL.LU R9, [R1+0xb44] ;  /* 0x000b440001097983 */ /* 0x001ea80000300800 */
[----:B------:R-:W4:Y:S04]  /*46cb0*/  LDL.LU R6, [R1+0xb48] ;  /* 0x000b480001067983 */ /* 0x000f280000300800 */
[----:B------:R-:W-:Y:S01]  /*46cc0*/  STL [R1+0xb38], R26 ;  /* 0x000b381a01007387 */ /* 0x000fe20000100800 */
[----:B---3--:R-:W-:-:S02]  /*46cd0*/  PRMT R2, RZ, 0x7610, R2 ;  /* 0x00007610ff027816 */ /* 0x008fc40000000002 */
[----:B------:R-:W-:-:S04]  /*46ce0*/  IADD3.X R12, PT, PT, R12, UR23, RZ, P4, !PT ;  /* 0x000000170c0c7c10 */ /* 0x000fc8000a7fe4ff */
[-C--:B------:R-:W-:Y:S01]  /*46cf0*/  @P0 LOP3.LUT R13, R13, R12.reuse, RZ, 0x3c, !PT ;  /* 0x0000000c0d0d0212 */ /* 0x080fe200078e3cff */
[----:B------:R0:W-:Y:S03]  /*46d00*/  STL [R1+0xb2c], R12 ;  /* 0x000b2c0c01007387 */ /* 0x0001e60000100800 */
        /* <DEDUP_REMOVED lines=8> */
[----:B------:R-:W-:Y:S02]  /*46d90*/  @P1 LOP3.LUT R12, R13, R12, RZ, 0x3c, !PT ;  /* 0x0000000c0d0c1212 */ /* 0x000fe400078e3cff */
        /* <DEDUP_REMOVED lines=9> */
[----:B------:R1:W-:Y:S04]  /*46e30*/  STL [R1+0xb40], R7 ;  /* 0x000b400701007387 */ /* 0x0003e80000100800 */
[----:B------:R-:W3:Y:S01]  /*46e40*/  LDL.LU R12, [R1+0xb3c] ;  /* 0x000b3c00010c7983 */ /* 0x000ee20000300800 */
[----:B------:R-:W-:Y:S01]  /*46e50*/  ISETP.GT.AND P3, PT, R14, 0xe, PT ;  /* 0x0000000e0e00780c */ /* 0x000fe20003f64270 */
[----:B0-----:R-:W-:Y:S01]  /*46e60*/  IMAD.MOV.U32 R13, RZ, RZ, R7 ;  /* 0x000000ffff0d7224 */ /* 0x001fe200078e0007 */
[----:B----4-:R-:W-:Y:S01]  /*46e70*/  IADD3 R6, P1, PT, R6, UR14, RZ ;  /* 0x0000000e06067c10 */ /* 0x010fe2000ff3e0ff */
[----:B-1----:R-:W4:Y:S04]  /*46e80*/  LDL.LU R7, [R1+0xb54] ;  /* 0x000b540001077983 */ /* 0x002f280000300800 */
[----:B--2---:R0:W-:Y:S04]  /*46e90*/  STL [R1+0x1a8], R47 ;  /* 0x0001a82f01007387 */ /* 0x0041e80000100800 */
[----:B0-----:R-:W2:Y:S04]  /*46ea0*/  LDL.LU R47, [R1+0xb58] ;  /* 0x000b5800012f7983 */ /* 0x001ea80000300800 */
        /* <DEDUP_REMOVED lines=9> */
[----:B------:R-:W-:Y:S02]  /*46f40*/  IADD3.X R9, PT, PT, R9, UR23, RZ, P1, !PT ;  /* 0x0000001709097c10 */ /* 0x000fe40008ffe4ff */
[----:B------:R-:W-:-:S03]  /*46f50*/  PRMT R2, RZ, 0x7610, R2 ;  /* 0x00007610ff027816 */ /* 0x000fc60000000002 */
[----:B0-----:R-:W-:-:S06]  /*46f60*/  IMAD.MOV.U32 R13, RZ, RZ, R9 ;  /* 0x000000ffff0d7224 */ /* 0x001fcc00078e0009 */
[----:B------:R-:W-:-:S05]  /*46f70*/  @P0 IMAD.MOV.U32 R12, RZ, RZ, R6 ;  /* 0x000000ffff0c0224 */ /* 0x000fca00078e0006 */
[----:B------:R-:W2:Y:S04]  /*46f80*/  @P0 LDG.E.U8 R2, desc[UR20][R12.64] ;  /* 0x000000140c020981 */ /* 0x000ea8000c1e1100 */
[----:B---3--:R0:W-:Y:S04]  /*46f90*/  STL [R1+0x1a4], R46 ;  /* 0x0001a42e01007387 */ /* 0x0081e80000100800 */
[----:B0-----:R-:W3:Y:S04]  /*46fa0*/  LDL.LU R46, [R1+0x2d6c] ;  /* 0x002d6c00012e7983 */ /* 0x001ee80000300800 */
[----:B------:R0:W-:Y:S04]  /*46fb0*/  STL [R1+0xb44], R9 ;  /* 0x000b440901007387 */ /* 0x0001e80000100800 */
[----:B0-----:R-:W3:Y:S04]  /*46fc0*/  LDL.LU R9, [R1+0xb60] ;  /* 0x000b600001097983 */ /* 0x001ee80000300800 */
[----:B------:R-:W3:Y:S01]  /*46fd0*/  LDL.LU R13, [R1+0xb4c] ;  /* 0x000b4c00010d7983 */ /* 0x000ee20000300800 */
[----:B------:R-:W-:-:S02]  /*46fe0*/  ISETP.GT.AND P1, PT, R14, 0x10, PT ;  /* 0x000000100e00780c */ /* 0x000fc40003f24270 */
[----:B------:R-:W-:Y:S02]  /*46ff0*/  IADD3 R26, P4, PT, R26, UR14, RZ ;  /* 0x0000000e1a1a7c10 */ /* 0x000fe4000ff9e0ff */
[----:B--2---:R-:W-:Y:S02]  /*47000*/  IADD3 R47, P0, PT, R47, UR14, RZ ;  /* 0x0000000e2f2f7c10 */ /* 0x004fe4000ff1e0ff */
[----:B------:R-:W-:Y:S01]  /*47010*/  ISETP.GT.AND P3, PT, R14, 0x11, PT ;  /* 0x000000110e00780c */ /* 0x000fe20003f64270 */
[----:B------:R-:W-:Y:S01]  /*47020*/  STL [R1+0xb50], R26 ;  /* 0x000b501a01007387 */ /* 0x000fe20000100800 */
[----:B------:R-:W-:Y:S02]  /*47030*/  PRMT R81, RZ, 0x7610, R81 ;  /* 0x00007610ff517816 */ /* 0x000fe40000000051 */
[----:B----4-:R-:W-:Y:S01]  /*47040*/  IADD3.X R7, PT, PT, R7, UR23, RZ, P0, !PT ;  /* 0x0000001707077c10 */ /* 0x010fe200087fe4ff */
[----:B------:R0:W-:Y:S02]  /*47050*/  STL [R1+0x1a0], R2 ;  /* 0x0001a00201007387 */ /* 0x0001e40000100800 */
[----:B------:R-:W-:-:S02]  /*47060*/  @P1 IMAD.MOV.U32 R12, RZ, RZ, R26 ;  /* 0x000000ffff0c1224 */ /* 0x000fc400078e001a */
[----:B0-----:R-:W2:Y:S04]  /*47070*/  LDL.LU R2, [R1+0xb64] ;  /* 0x000b640001027983 */ /* 0x001ea80000300800 */
[----:B------:R-:W4:Y:S04]  /*47080*/  LDL.LU R6, [R1+0xb68] ;  /* 0x000b680001067983 */ /* 0x000f280000300800 */
[----:B------:R-:W-:Y:S01]  /*47090*/  STL [R1+0xb58], R47 ;  /* 0x000b582f01007387 */ /* 0x000fe20000100800 */
[----:B---3--:R-:W-:Y:S02]  /*470a0*/  PRMT R46, RZ, 0x7610, R46 ;  /* 0x00007610ff2e7816 */ /* 0x008fe4000000002e */
[----:B------:R-:W-:-:S05]  /*470b0*/  IADD3.X R13, PT, PT, R13, UR23, RZ, P4, !PT ;  /* 0x000000170d0d7c10 */ /* 0x000fca000a7fe4ff */
[----:B------:R0:W-:Y:S04]  /*470c0*/  STL [R1+0xb4c], R13 ;  /* 0x000b4c0d01007387 */ /* 0x0001e80000100800 */
[----:B------:R1:W3:Y:S01]  /*470d0*/  @P1 LDG.E.U8 R81, desc[UR20][R12.64] ;  /* 0x000000140c511981 */ /* 0x0002e2000c1e1100 */
        /* <DEDUP_REMOVED lines=72> */
[----:B------:R-:W4:Y:S04]  /*47560*/  LDL.LU R9, [R1+0xb90] ;  /* 0x000b900001097983 */ /* 0x000f280000300800 */
[----:B------:R-:W-:Y:S04]  /*47570*/  STL [R1+0xb80], R6 ;  /* 0x000b800601007387 */ /* 0x000fe80000100800 */
[----:B------:R-:W4:Y:S01]  /*47580*/  LDL.LU R12, [R1+0xb7c] ;  /* 0x000b7c00010c7983 */ /* 0x000f220000300800 */
[----:B------:R-:W-:Y:S01]  /*47590*/  ISETP.GT.AND P1, PT, R14, 0x16, PT ;  /* 0x000000160e00780c */ /* 0x000fe20003f24270 */
[----:B0-----:R-:W-:Y:S01]  /*475a0*/  IMAD.MOV.U32 R13, RZ, RZ, R6 ;  /* 0x000000ffff0d7224 */ /* 0x001fe200078e0006 */
[----:B--2---:R-:W-:Y:S01]  /*475b0*/  IADD3 R47, P0, PT, R47, UR14, RZ ;  /* 0x0000000e2f2f7c10 */ /* 0x004fe2000ff1e0ff */
[----:B------:R0:W-:Y:S04]  /*475c0*/  STL [R1+0x188], R7 ;  /* 0x0001880701007387 */ /* 0x0001e80000100800 */
[----:B0-----:R-:W2:Y:S04]  /*475d0*/  LDL.LU R7, [R1+0xb94] ;  /* 0x000b940001077983 */ /* 0x001ea80000300800 */
[----:B------:R-:W2:Y:S04]  /*475e0*/  LDL.LU R6, [R1+0xb98] ;  /* 0x000b980001067983 */ /* 0x000ea80000300800 */
[----:B------:R-:W-:Y:S01]  /*475f0*/  STL [R1+0xb88], R47 ;  /* 0x000b882f01007387 */ /* 0x000fe20000100800 */
[----:B---3--:R-:W-:-:S02]  /*47600*/  PRMT R46, RZ, 0x7610, R46 ;  /* 0x00007610ff2e7816 */ /* 0x008fc4000000002e */
[----:B----4-:R-:W-:-:S04]  /*47610*/  IADD3.X R12, PT, PT, R12, UR23, RZ, P4, !PT ;  /* 0x000000170c0c7c10 */ /* 0x010fc8000a7fe4ff */
        /* <DEDUP_REMOVED lines=10> */
[----:B------:R0:W4:Y:S04]  /*476c0*/  @P3 LDG.E.U8 R2, desc[UR20][R12.64] ;  /* 0x000000140c023981 */ /* 0x000128000c1e1100 */
[----:B---3--:R1:W-:Y:S04]  /*476d0*/  STL [R1+0x184], R46 ;  /* 0x0001842e01007387 */ /* 0x0083e80000100800 */
[----:B-1----:R-:W3:Y:S04]  /*476e0*/  LDL.LU R46, [R1+0x2d50] ;  /* 0x002d5000012e7983 */ /* 0x002ee80000300800 */
[----:B------:R1:W-:Y:S04]  /*476f0*/  STL [R1+0xb84], R26 ;  /* 0x000b841a01007387 */ /* 0x0003e80000100800 */
[----:B-1----:R-:W3:Y:S04]  /*47700*/  LDL.LU R26, [R1+0xba0] ;  /* 0x000ba000011a7983 */ /* 0x002ee80000300800 */
[----:B------:R-:W3:Y:S01]  /*47710*/  LDL.LU R13, [R1+0xb8c] ;  /* 0x000b8c00010d7983 */ /* 0x000ee20000300800 */
[----:B------:R-:W-:-:S02]  /*47720*/  ISETP.GT.AND P0, PT, R14, 0x18, PT ;  /* 0x000000180e00780c */ /* 0x000fc40003f04270 */
[----:B------:R-:W-:Y:S02]  /*47730*/  IADD3 R9, P4, PT, R9, UR14, RZ ;  /* 0x0000000e09097c10 */ /* 0x000fe4000ff9e0ff */
[----:B--2---:R-:W-:Y:S02]  /*47740*/  IADD3 R6, P3, PT, R6, UR14, RZ ;  /* 0x0000000e06067c10 */ /* 0x004fe4000ff7e0ff */
[----:B------:R-:W-:Y:S01]  /*47750*/  ISETP.GT.AND P1, PT, R14, 0x19, PT ;  /* 0x000000190e00780c */ /* 0x000fe20003f24270 */
[----:B------:R-:W-:Y:S01]  /*47760*/  STL [R1+0xb90], R9 ;  /* 0x000b900901007387 */ /* 0x000fe20000100800 */
[----:B------:R-:W-:Y:S02]  /*47770*/  PRMT R79, RZ, 0x7610, R79 ;  /* 0x00007610ff4f7816 */ /* 0x000fe4000000004f */
[----:B------:R-:W-:Y:S01]  /*47780*/  IADD3.X R7, PT, PT, R7, UR23, RZ, P3, !PT ;  /* 0x0000001707077c10 */ /* 0x000fe20009ffe4ff */
[----:B------:R-:W2:Y:S02]  /*47790*/  LDL.LU R47, [R1+0xba4] ;  /* 0x000ba400012f7983 */ /* 0x000ea40000300800 */
[----:B0-----:R-:W-:-:S02]  /*477a0*/  @P0 IMAD.MOV.U32 R12, RZ, RZ, R9 ;  /* 0x000000ffff0c0224 */ /* 0x001fc400078e0009 */
[----:B----4-:R0:W-:Y:S04]  /*477b0*/  STL [R1+0x180], R2 ;  /* 0x0001800201007387 */ /* 0x0101e80000100800 */
[----:B0-----:R-:W4:Y:S04]  /*477c0*/  LDL.LU R2, [R1+0xba8] ;  /* 0x000ba80001027983 */ /* 0x001f280000300800 */
        /* <DEDUP_REMOVED lines=99> */
[----:B------:R-:W4:Y:S04]  /*47e00*/  @P1 LDG.E.U8 R7, desc[UR20][R12.64] ;  /* 0x000000140c071981 */ /* 0x000f28000c1e1100 */
        /* <DEDUP_REMOVED lines=10> */
[----:B------:R-:W-:-:S03]  /*47eb0*/  IADD3.X R47, PT, PT, R47, UR23, RZ, P1, !PT ;  /* 0x000000172f2f7c10 */ /* 0x000fc60008ffe4ff */
[----:B----4-:R0:W-:Y:S02]  /*47ec0*/  STL [R1+0x160], R7 ;  /* 0x0001600701007387 */ /* 0x0101e40000100800 */
[----:B------:R-:W-:Y:S02]  /*47ed0*/  @P3 IMAD.MOV.U32 R12, RZ, RZ, R26 ;  /* 0x000000ffff0c3224 */ /* 0x000fe400078e001a */
[----:B0-----:R-:W2:Y:S04]  /*47ee0*/  LDL.LU R7, [R1+0xbe4] ;  /* 0x000be40001077983 */ /* 0x001ea80000300800 */
[----:B------:R-:W4:Y:S04]  /*47ef0*/  LDL.LU R11, [R1+0xbe8] ;  /* 0x000be800010b7983 */ /* 0x000f280000300800 */
[----:B------:R-:W-:Y:S01]  /*47f00*/  STL [R1+0xbd8], R2 ;  /* 0x000bd80201007387 */ /* 0x000fe20000100800 */
[----:B------:R-:W-:-:S02]  /*47f10*/  PRMT R19, RZ, 0x7610, R19 ;  /* 0x00007610ff137816 */ /* 0x000fc40000000013 */
        /* <DEDUP_REMOVED lines=15> */
[----:B------:R0:W-:Y:S04]  /*48010*/  STL [R1+0xbe0], R9 ;  /* 0x000be00901007387 */ /* 0x0001e80000100800 */
[----:B------:R-:W3:Y:S01]  /*48020*/  LDL.LU R12, [R1+0xbdc] ;  /* 0x000bdc00010c7983 */ /* 0x000ee20000300800 */
[----:B------:R-:W-:Y:S01]  /*48030*/  ISETP.GT.AND P1, PT, R14, 0x22, PT ;  /* 0x000000220e00780c */ /* 0x000fe20003f24270 */
[----:B-1----:R-:W-:Y:S01]  /*48040*/  IMAD.MOV.U32 R13, RZ, RZ, R9 ;  /* 0x000000ffff0d7224 */ /* 0x002fe200078e0009 */
[----:B----4-:R-:W-:Y:S01]  /*48050*/  IADD3 R11, P0, PT, R11, UR14, RZ ;  /* 0x0000000e0b0b7c10 */ /* 0x010fe2000ff1e0ff */
[----:B0-----:R-:W4:Y:S01]  /*48060*/  LDL.LU R9, [R1+0xbf4] ;  /* 0x000bf40001097983 */ /* 0x001f220000300800 */
[----:B------:R-:W-:-:S03]  /*48070*/  PRMT R6, RZ, 0x7610, R6 ;  /* 0x00007610ff067816 */ /* 0x000fc60000000006 */
[----:B--2---:R0:W-:Y:S04]  /*48080*/  STL [R1+0x158], R19 ;  /* 0x0001581301007387 */ /* 0x0041e80000100800 */
[----:B0-----:R-:W2:Y:S01]  /*48090*/  LDL.LU R19, [R1+0xbf8] ;  /* 0x000bf80001137983 */ /* 0x001ea20000300800 */
[----:B---3--:R-:W-:-:S03]  /*480a0*/  IADD3.X R12, PT, PT, R12, UR23, RZ, P4, !PT ;  /* 0x000000170c0c7c10 */ /* 0x008fc6000a7fe4ff */
[----:B------:R-:W-:Y:S01]  /*480b0*/  STL [R1+0xbe8], R11 ;  /* 0x000be80b01007387 */ /* 0x000fe20000100800 */
[----:B------:R-:W-:-:S03]  /*480c0*/  @P1 LOP3.LUT R13, R13, R12, RZ, 0x3c, !PT ;  /* 0x0000000c0d0d1212 */ /* 0x000fc600078e3cff */
[----:B------:R0:W-:Y:S02]  /*480d0*/  STL [R1+0xbdc], R12 ;  /* 0x000bdc0c01007387 */ /* 0x0001e40000100800 */
        /* <DEDUP_REMOVED lines=22> */
[----:B--2---:R-:W-:Y:S01]  /*48240*/  IADD3 R19, P3, PT, R19, UR14, RZ ;  /* 0x0000000e13137c10 */ /* 0x004fe2000ff7e0ff */
[----:B-1----:R-:W2:Y:S04]  /*48250*/  LDL.LU R26, [R1+0xc04] ;  /* 0x000c0400011a7983 */ /* 0x002ea80000300800 */
[----:B------:R0:W-:Y:S01]  /*48260*/  STL [R1+0x150], R91 ;  /* 0x0001505b01007387 */ /* 0x0001e20000100800 */
[----:B------:R-:W-:-:S03]  /*48270*/  PRMT R8, RZ, 0x7610, R8 ;  /* 0x00007610ff087816 */ /* 0x000fc60000000008 */
[----:B0-----:R-:W2:Y:S04]  /*48280*/  LDL.LU R91, [R1+0xc08] ;  /* 0x000c0800015b7983 */ /* 0x001ea80000300800 */
[----:B------:R-:W-:Y:S01]  /*48290*/  STL [R1+0xbf8], R19 ;  /* 0x000bf81301007387 */ /* 0x000fe20000100800 */
[----:B---3--:R-:W-:-:S04]  /*482a0*/  IADD3.X R12, PT, PT, R12, UR23, RZ, P4, !PT ;  /* 0x000000170c0c7c10 */ /* 0x008fc8000a7fe4ff */
[-C--:B------:R-:W-:Y:S01]  /*482b0*/  @P0 LOP3.LUT R13, R13, R12.reuse, RZ, 0x3c, !PT ;  /* 0x0000000c0d0d0212 */ /* 0x080fe200078e3cff */
[----:B------:R0:W-:Y:S03]  /*482c0*/  STL [R1+0xbec], R12 ;  /* 0x000bec0c01007387 */ /* 0x0001e60000100800 */
[----:B0-----:R-:W-:-:S04]  /*482d0*/  @P0 LOP3.LUT R12, R13, R12, RZ, 0x3c, !PT ;  /* 0x0000000c0d0c0212 */ /* 0x001fc800078e3cff */
[----:B------:R-:W-:-:S05]  /*482e0*/  @P0 LOP3.LUT R13, R13, R12, RZ, 0x3c, !PT ;  /* 0x0000000c0d0d0212 */ /* 0x000fca00078e3cff */
[----:B------:R0:W3:Y:S01]  /*482f0*/  @P0 LDG.E.U8 R8, desc[UR20][R12.64] ;  /* 0x000000140c080981 */ /* 0x0000e2000c1e1100 */
[----:B------:R-:W-:Y:S02]  /*48300*/  ISETP.GT.AND P1, PT, R14, 0x25, PT ;  /* 0x000000250e00780c */ /* 0x000fe40003f24270 */
[----:B----4-:R-:W-:-:S05]  /*48310*/  IADD3.X R9, PT, PT, R9, UR23, RZ, P3, !PT ;  /* 0x0000001709097c10 */ /* 0x010fca0009ffe4ff */
[----:B0-----:R-:W-:Y:S02]  /*48320*/  IMAD.MOV.U32 R12, RZ, RZ, R9 ;  /* 0x000000ffff0c7224 */ /* 0x001fe400078e0009 */
[----:B------:R-:W-:-:S05]  /*48330*/  IMAD.MOV.U32 R13, RZ, RZ, R19 ;  /* 0x000000ffff0d7224 */ /* 0x000fca00078e0013 */
[----:B------:R-:W-:-:S04]  /*48340*/  @P1 LOP3.LUT R13, R13, R12, RZ, 0x3c, !PT ;  /* 0x0000000c0d0d1212 */ /* 0x000fc800078e3cff */
[----:B------:R-:W-:Y:S02]  /*48350*/  @P1 LOP3.LUT R12, R13, R12, RZ, 0x3c, !PT ;  /* 0x0000000c0d0c1212 */ /* 0x000fe400078e3cff */
[----:B------:R-:W-:Y:S02]  /*48360*/  PRMT R93, RZ, 0x7610, R93 ;  /* 0x00007610ff5d7816 */ /* 0x000fe4000000005d */
[----:B------:R-:W-:Y:S02]  /*48370*/  IADD3 R11, P4, PT, R11, UR14, RZ ;  /* 0x0000000e0b0b7c10 */ /* 0x000fe4000ff9e0ff */
[----:B------:R-:W-:-:S05]  /*48380*/  @P1 LOP3.LUT R13, R13, R12, RZ, 0x3c, !PT ;  /* 0x0000000c0d0d1212 */ /* 0x000fca00078e3cff */
[----:B------:R0:W4:Y:S04]  /*48390*/  @P1 LDG.E.U8 R93, desc[UR20][R12.64] ;  /* 0x000000140c5d1981 */ /* 0x000128000c1e1100 */
        /* <DEDUP_REMOVED lines=11> */
[----:B----4-:R0:W-:Y:S01]  /*48450*/  STL [R1+0x148], R93 ;  /* 0x0001485d01007387 */ /* 0x0101e20000100800 */
[----:B------:R-:W-:-:S03]  /*48460*/  PRMT R10, RZ, 0x7610, R10 ;  /* 0x00007610ff0a7816 */ /* 0x000fc6000000000a */
[----:B0-----:R-:W4:Y:S04]  /*48470*/  LDL.LU R93, [R1+0xc18] ;  /* 0x000c1800015d7983 */ /* 0x001f280000300800 */
        /* <DEDUP_REMOVED lines=12> */
[----:B------:R0:W2:Y:S04]  /*48540*/  @P0 LDG.E.U8 R83, desc[UR20][R12.64] ;  /* 0x000000140c530981 */ /* 0x0000a8000c1e1100 */
[----:B---3--:R1:W-:Y:S04]  /*48550*/  STL [R1+0x144], R10 ;  /* 0x0001440a01007387 */ /* 0x0083e80000100800 */
[----:B-1----:R-:W3:Y:S04]  /*48560*/  LDL.LU R10, [R1+0x2d18] ;  /* 0x002d1800010a7983 */ /* 0x002ee80000300800 */
[----:B------:R1:W-:Y:S04]  /*48570*/  STL [R1+0xc04], R26 ;  /* 0x000c041a01007387 */ /* 0x0003e80000100800 */
[----:B-1----:R-:W3:Y:S04]  /*48580*/  LDL.LU R26, [R1+0xc20] ;  /* 0x000c2000011a7983 */ /* 0x002ee80000300800 */
[----:B------:R-:W3:Y:S01]  /*48590*/  LDL.LU R13, [R1+0xc0c] ;  /* 0x000c0c00010d7983 */ /* 0x000ee20000300800 */
[----:B------:R-:W-:-:S02]  /*485a0*/  ISETP.GT.AND P1, PT, R14, 0x28, PT ;  /* 0x000000280e00780c */ /* 0x000fc40003f24270 */
[----:B------:R-:W-:Y:S02]  /*485b0*/  IADD3 R19, P4, PT, R19, UR14, RZ ;  /* 0x0000000e13137c10 */ /* 0x000fe4000ff9e0ff */
[----:B----4-:R-:W-:Y:S02]  /*485c0*/  IADD3 R93, P0, PT, R93, UR14, RZ ;  /* 0x0000000e5d5d7c10 */ /* 0x010fe4000ff1e0ff */
[----:B------:R-:W-:Y:S01]  /*485d0*/  ISETP.GT.AND P3, PT, R14, 0x29, PT ;  /* 0x000000290e00780c */ /* 0x000fe20003f64270 */
[----:B------:R-:W-:Y:S01]  /*485e0*/  STL [R1+0xc10], R19 ;  /* 0x000c101301007387 */ /* 0x000fe20000100800 */
[----:B------:R-:W-:Y:S02]  /*485f0*/  PRMT R80, RZ, 0x7610, R80 ;  /* 0x00007610ff507816 */ /* 0x000fe40000000050 */
[----:B--2---:R-:W-:Y:S01]  /*48600*/  IADD3.X R11, PT, PT, R11, UR23, RZ, P0, !PT ;  /* 0x000000170b0b7c10 */ /* 0x004fe200087fe4ff */
[----:B------:R-:W2:Y:S02]  /*48610*/  LDL.LU R91, [R1+0xc24] ;  /* 0x000c2400015b7983 */ /* 0x000ea40000300800 */
[----:B0-----:R-:W-:-:S02]  /*48620*/  @P1 IMAD.MOV.U32 R12, RZ, RZ, R19 ;  /* 0x000000ffff0c1224 */ /* 0x001fc400078e0013 */
[----:B------:R0:W-:Y:S04]  /*48630*/  STL [R1+0x140], R83 ;  /* 0x0001405301007387 */ /* 0x0001e80000100800 */
[----:B0-----:R-:W4:Y:S04]  /*48640*/  LDL.LU R83, [R1+0xc28] ;  /* 0x000c280001537983 */ /* 0x001f280000300800 */
[----:B------:R-:W-:Y:S01]  /*48650*/  STL [R1+0xc18], R93 ;  /* 0x000c185d01007387 */ /* 0x000fe20000100800 */
[----:B------:R-:W-:Y:S02]  /*48660*/  PRMT R89, RZ, 0x7610, R89 ;  /* 0x00007610ff597816 */ /* 0x000fe40000000059 */
[----:B---3--:R-:W-:-:S05]  /*48670*/  IADD3.X R13, PT, PT, R13, UR23, RZ, P4, !PT ;  /* 0x000000170d0d7c10 */ /* 0x008fca000a7fe4ff */
        /* <DEDUP_REMOVED lines=17> */
[----:B----4-:R-:W-:-:S02]  /*48790*/  IADD3 R83, P3, PT, R83, UR14, RZ ;  /* 0x0000000e53537c10 */ /* 0x010fc4000ff7e0ff */
[----:B------:R-:W-:Y:S01]  /*487a0*/  PRMT R92, RZ, 0x7610, R92 ;  /* 0x00007610ff5c7816 */ /* 0x000fe2000000005c */
[----:B--2---:R0:W-:Y:S04]  /*487b0*/  STL [R1+0x138], R89 ;  /* 0x0001385901007387 */ /* 0x0041e80000100800 */
[----:B0-----:R-:W2:Y:S04]  /*487c0*/  LDL.LU R89, [R1+0xc34] ;  /* 0x000c340001597983 */ /* 0x001ea80000300800 */
[----:B------:R-:W4:Y:S01]  /*487d0*/  LDL.LU R26, [R1+0xc38] ;  /* 0x000c3800011a7983 */ /* 0x000f220000300800 */
        /* <DEDUP_REMOVED lines=28> */
[----:B--2---:R0:W-:Y:S01]  /*489a0*/  STL [R1+0x130], R82 ;  /* 0x0001305201007387 */ /* 0x0041e20000100800 */
        /* <DEDUP_REMOVED lines=28> */
[----:B--2---:R-:W-:Y:S01]  /*48b70*/  IADD3 R82, P0, PT, R82, UR14, RZ ;  /* 0x0000000e52527c10 */ /* 0x004fe2000ff1e0ff */
[----:B------:R0:W-:Y:S01]  /*48b80*/  STL [R1+0x128], R84 ;  /* 0x0001285401007387 */ /* 0x0001e20000100800 */
[----:B------:R-:W-:-:S03]  /*48b90*/  PRMT R88, RZ, 0x7610, R88 ;  /* 0x00007610ff587816 */ /* 0x000fc60000000058 */
[----:B0-----:R-:W2:Y:S04]  /*48ba0*/  LDL.LU R84, [R1+0xc54] ;  /* 0x000c540001547983 */ /* 0x001ea80000300800 */
[----:B------:R-:W2:Y:S04]  /*48bb0*/  LDL.LU R83, [R1+0xc58] ;  /* 0x000c580001537983 */ /* 0x000ea80000300800 */
        /* <DEDUP_REMOVED lines=8> */
[----:B----4-:R-:W-:Y:S02]  /*48c40*/  IADD3.X R19, PT, PT, R19, UR23, RZ, P0, !PT ;  /* 0x0000001713137c10 */ /* 0x010fe400087fe4ff */
        /* <DEDUP_REMOVED lines=683> */
[----:B----4-:R0:W-:Y:S01]  /*4b700*/  STL [R1+0x64], R24 ;  /* 0x0000641801007387 */ /* 0x0101e20000100800 */
[----:B------:R-:W-:-:S03]  /*4b710*/  PRMT R25, RZ, 0x7610, R25 ;  /* 0x00007610ff197816 */ /* 0x000fc60000000019 */
[----:B0-----:R-:W2:Y:S04]  /*4b720*/  LDL.LU R24, [R1+0xdd4] ;  /* 0x000dd40001187983 */ /* 0x001ea80000300800 */
[----:B------:R-:W4:Y:S04]  /*4b730*/  LDL.LU R23, [R1+0xdd8] ;  /* 0x000dd80001177983 */ /* 0x000f280000300800 */
        /* <DEDUP_REMOVED lines=97> */
[C---:B------:R-:W-:Y:S02]  /*4bd50*/  @P3 LOP3.LUT R12, R13.reuse, R12, RZ, 0x3c, !PT ;  /* 0x0000000c0d0c3212 */ /* 0x040fe400078e3cff */
        /* <DEDUP_REMOVED lines=135> */
[----:B------:R-:W-:Y:S02]  /*4c5d0*/  ISETP.GT.AND P0, PT, R14, 0x6f, PT ;  /* 0x0000006f0e00780c */ /* 0x000fe40003f04270 */
[----:B------:R-:W-:-:S02]  /*4c5e0*/  IADD3.X R74, PT, PT, R74, UR23, RZ, P1, !PT ;  /* 0x000000174a4a7c10 */ /* 0x000fc40008ffe4ff */
[----:B------:R-:W-:Y:S02]  /*4c5f0*/  PRMT R57, RZ, 0x7610, R57 ;  /* 0x00007610ff397816 */ /* 0x000fe40000000039 */
[----:B---3--:R-:W-:-:S04]  /*4c600*/  IADD3.X R12, PT, PT, R12, UR23, RZ, P4, !PT ;  /* 0x000000170c0c7c10 */ /* 0x008fc8000a7fe4ff */
[-C--:B------:R-:W-:Y:S01]  /*4c610*/  @P3 LOP3.LUT R13, R13, R12.reuse, RZ, 0x3c, !PT ;  /* 0x0000000c0d0d3212 */ /* 0x080fe200078e3cff */
[----:B------:R0:W-:Y:S03]  /*4c620*/  STL [R1+0xe3c], R12 ;  /* 0x000e3c0c01007387 */ /* 0x0001e60000100800 */
[----:B0-----:R-:W-:-:S04]  /*4c630*/  @P3 LOP3.LUT R12, R13, R12, RZ, 0x3c, !PT ;  /* 0x0000000c0d0c3212 */ /* 0x001fc800078e3cff */
[----:B------:R-:W-:-:S05]  /*4c640*/  @P3 LOP3.LUT R13, R13, R12, RZ, 0x3c, !PT ;  /* 0x0000000c0d0d3212 */ /* 0x000fca00078e3cff */
[----:B------:R0:W3:Y:S02]  /*4c650*/  @P3 LDG.E.U8 R68, desc[UR20][R12.64] ;  /* 0x000000140c443981 */ /* 0x0000e4000c1e1100 */
[----:B0-----:R-:W-:Y:S02]  /*4c660*/  @P0 IMAD.MOV.U32 R12, RZ, RZ, R61 ;  /* 0x000000ffff0c0224 */ /* 0x001fe400078e003d */
[----:B------:R-:W-:-:S05]  /*4c670*/  @P0 IMAD.MOV.U32 R13, RZ, RZ, R74 ;  /* 0x000000ffff0d0224 */ /* 0x000fca00078e004a */
[----:B------:R-:W2:Y:S04]  /*4c680*/  @P0 LDG.E.U8 R57, desc[UR20][R12.64] ;  /* 0x000000140c390981 */ /* 0x000ea8000c1e1100 */
[----:B------:R-:W-:Y:S01]  /*4c690*/  STL [R1+0xe44], R74 ;  /* 0x000e444a01007387 */ /* 0x000fe20000100800 */
[----:B------:R-:W-:-:S03]  /*4c6a0*/  IADD3 R56, P4, PT, R56, UR14, RZ ;  /* 0x0000000e38387c10 */ /* 0x000fc6000ff9e0ff */
[----:B---3--:R0:W-:Y:S04]  /*4c6b0*/  STL [R1+0x20], R68 ;  /* 0x0000204401007387 */ /* 0x0081e80000100800 */
[----:B0-----:R-:W3:Y:S04]  /*4c6c0*/  LDL.LU R68, [R1+0xe60] ;  /* 0x000e600001447983 */ /* 0x001ee80000300800 */
[----:B------:R-:W3:Y:S04]  /*4c6d0*/  LDL.LU R13, [R1+0xe4c] ;  /* 0x000e4c00010d7983 */ /* 0x000ee80000300800 */
[----:B------:R-:W-:Y:S04]  /*4c6e0*/  STL [R1+0xe50], R56 ;  /* 0x000e503801007387 */ /* 0x000fe80000100800 */
[----:B------:R-:W3:Y:S04]  /*4c6f0*/  LDL.LU R74, [R1+0xe5c] ;  /* 0x000e5c00014a7983 */ /* 0x000ee80000300800 */
[----:B------:R-:W3:Y:S04]  /*4c700*/  LDL.LU R61, [R1+0xe64] ;  /* 0x000e6400013d7983 */ /* 0x000ee80000300800 */
[----:B--2---:R0:W-:Y:S04]  /*4c710*/  STL [R1+0x1c], R57 ;  /* 0x00001c3901007387 */ /* 0x0041e80000100800 */
[----:B0-----:R-:W2:Y:S01]  /*4c720*/  LDL.LU R57, [R1+0xe68] ;  /* 0x000e680001397983 */ /* 0x001ea20000300800 */
[----:B------:R-:W-:-:S02]  /*4c730*/  ISETP.GT.AND P1, PT, R14, 0x70, PT ;  /* 0x000000700e00780c */ /* 0x000fc40003f24270 */
[----:B------:R-:W-:Y:S02]  /*4c740*/  ISETP.GT.AND P3, PT, R14, 0x71, PT ;  /* 0x000000710e00780c */ /* 0x000fe40003f64270 */
[----:B----4-:R-:W-:Y:S02]  /*4c750*/  IADD3 R2, P0, PT, R2, UR14, RZ ;  /* 0x0000000e02027c10 */ /* 0x010fe4000ff1e0ff */
[----:B------:R-:W-:Y:S02]  /*4c760*/  PRMT R75, RZ, 0x7610, R75 ;  /* 0x00007610ff4b7816 */ /* 0x000fe4000000004b */
[----:B------:R-:W-:Y:S02]  /*4c770*/  IADD3.X R55, PT, PT, R55, UR23, RZ, P0, !PT ;  /* 0x0000001737377c10 */ /* 0x000fe400087fe4ff */
[----:B------:R-:W-:-:S03]  /*4c780*/  ISETP.GT.AND P0, PT, R14, 0x72, PT ;  /* 0x000000720e00780c */ /* 0x000fc60003f04270 */
[----:B------:R-:W-:Y:S01]  /*4c790*/  @P1 IMAD.MOV.U32 R12, RZ, RZ, R56 ;  /* 0x000000ffff0c1224 */ /* 0x000fe200078e0038 */
[----:B------:R-:W-:Y:S01]  /*4c7a0*/  STL [R1+0xe58], R2 ;  /* 0x000e580201007387 */ /* 0x000fe20000100800 */
[----:B------:R-:W-:Y:S02]  /*4c7b0*/  PRMT R6, RZ, 0x7610, R6 ;  /* 0x00007610ff067816 */ /* 0x000fe40000000006 */
[----:B------:R-:W-:Y:S02]  /*4c7c0*/  PRMT R7, RZ, 0x7610, R7 ;  /* 0x00007610ff077816 */ /* 0x000fe40000000007 */
[----:B------:R-:W-:Y:S02]  /*4c7d0*/  PRMT R8, RZ, 0x7610, R8 ;  /* 0x00007610ff087816 */ /* 0x000fe40000000008 */
[----:B---3--:R-:W-:Y:S02]  /*4c7e0*/  IADD3.X R13, PT, PT, R13, UR23, RZ, P4, !PT ;  /* 0x000000170d0d7c10 */ /* 0x008fe4000a7fe4ff */
[----:B------:R-:W-:-:S03]  /*4c7f0*/  IADD3 R68, P4, PT, R68, UR14, RZ ;  /* 0x0000000e44447c10 */ /* 0x000fc6000ff9e0ff */
[----:B------:R0:W-:Y:S04]  /*4c800*/  STL [R1+0xe4c], R13 ;  /* 0x000e4c0d01007387 */ /* 0x0001e80000100800 */
[----:B------:R0:W3:Y:S01]  /*4c810*/  @P1 LDG.E.U8 R75, desc[UR20][R12.64] ;  /* 0x000000140c4b1981 */ /* 0x0000e2000c1e1100 */
[----:B------:R-:W-:-:S03]  /*4c820*/  IADD3.X R74, PT, PT, R74, UR23, RZ, P4, !PT ;  /* 0x000000174a4a7c10 */ /* 0x000fc6000a7fe4ff */
[----:B------:R-:W4:Y:S01]  /*4c830*/  LDL.LU R56, [R1+0xe70] ;  /* 0x000e700001387983 */ /* 0x000f220000300800 */
[----:B0-----:R-:W-:Y:S02]  /*4c840*/  IMAD.MOV.U32 R13, RZ, RZ, R55 ;  /* 0x000000ffff0d7224 */ /* 0x001fe400078e0037 */
[----:B------:R-:W-:-:S05]  /*4c850*/  @P3 IMAD.MOV.U32 R12, RZ, RZ, R2 ;  /* 0x000000ffff0c3224 */ /* 0x000fca00078e0002 */
[----:B------:R0:W3:Y:S02]  /*4c860*/  @P3 LDG.E.U8 R6, desc[UR20][R12.64] ;  /* 0x000000140c063981 */ /* 0x0000e4000c1e1100 */
[----:B0-----:R-:W-:Y:S02]  /*4c870*/  @P0 IMAD.MOV.U32 R12, RZ, RZ, R68 ;  /* 0x000000ffff0c0224 */ /* 0x001fe400078e0044 */
[----:B------:R-:W-:-:S05]  /*4c880*/  @P0 IMAD.MOV.U32 R13, RZ, RZ, R74 ;  /* 0x000000ffff0d0224 */ /* 0x000fca00078e004a */
[----:B------:R0:W3:Y:S01]  /*4c890*/  @P0 LDG.E.U8 R7, desc[UR20][R12.64] ;  /* 0x000000140c070981 */ /* 0x0000e2000c1e1100 */
[----:B------:R-:W-:Y:S02]  /*4c8a0*/  ISETP.GT.AND P1, PT, R14, 0x73, PT ;  /* 0x000000730e00780c */ /* 0x000fe40003f24270 */
[----:B--2---:R-:W-:-:S04]  /*4c8b0*/  IADD3 R57, P3, PT, R57, UR14, RZ ;  /* 0x0000000e39397c10 */ /* 0x004fc8000ff7e0ff */
[----:B------:R-:W-:-:S07]  /*4c8c0*/  IADD3.X R61, PT, PT, R61, UR23, RZ, P3, !PT ;  /* 0x000000173d3d7c10 */ /* 0x000fce0009ffe4ff */
[----:B0-----:R-:W-:Y:S02]  /*4c8d0*/  @P1 IMAD.MOV.U32 R12, RZ, RZ, R57 ;  /* 0x000000ffff0c1224 */ /* 0x001fe400078e0039 */
[----:B------:R-:W-:-:S05]  /*4c8e0*/  @P1 IMAD.MOV.U32 R13, RZ, RZ, R61 ;  /* 0x000000ffff0d1224 */ /* 0x000fca00078e003d */
[----:B------:R0:W2:Y:S04]  /*4c8f0*/  @P1 LDG.E.U8 R8, desc[UR20][R12.64] ;  /* 0x000000140c081981 */ /* 0x0000a8000c1e1100 */
[----:B------:R1:W-:Y:S04]  /*4c900*/  STL [R1+0xe54], R55 ;  /* 0x000e543701007387 */ /* 0x0003e80000100800 */
[----:B-1----:R-:W2:Y:S04]  /*4c910*/  LDL.LU R55, [R1+0x2c1c] ;  /* 0x002c1c0001377983 */ /* 0x002ea80000300800 */
[----:B------:R-:W2:Y:S04]  /*4c920*/  LDL.LU R2, [R1+0xe78] ;  /* 0x000e780001027983 */ /* 0x000ea80000300800 */
[----:B------:R-:W-:Y:S01]  /*4c930*/  STL [R1+0xe60], R68 ;  /* 0x000e604401007387 */ /* 0x000fe20000100800 */
[----:B----4-:R-:W-:-:S03]  /*4c940*/  IADD3 R56, P4, PT, R56, UR14, RZ ;  /* 0x0000000e38387c10 */ /* 0x010fc6000ff9e0ff */
[----:B---3--:R-:W-:Y:S04]  /*4c950*/  STL [R1+0x2bcc], R6 ;  /* 0x002bcc0601007387 */ /* 0x008fe80000100800 */
[----:B------:R-:W-:Y:S04]  /*4c960*/  STL [R1+0xe68], R57 ;  /* 0x000e683901007387 */ /* 0x000fe80000100800 */
[----:B------:R1:W-:Y:S01]  /*4c970*/  STL [R1+0xe5c], R74 ;  /* 0x000e5c4a01007387 */ /* 0x0003e20000100800 */
[----:B0-----:R-:W-:-:S03]  /*4c980*/  IMAD.MOV.U32 R13, RZ, RZ, R56 ;  /* 0x000000ffff0d7224 */ /* 0x001fc600078e0038 */
[----:B-1----:R-:W3:Y:S04]  /*4c990*/  LDL.LU R74, [R1+0xe74] ;  /* 0x000e7400014a7983 */ /* 0x002ee80000300800 */
[----:B------:R-:W-:Y:S04]  /*4c9a0*/  STL [R1+0xe64], R61 ;  /* 0x000e643d01007387 */ /* 0x000fe80000100800 */
[----:B------:R0:W-:Y:S04]  /*4c9b0*/  STL [R1+0x2bd0], R7 ;  /* 0x002bd00701007387 */ /* 0x0001e80000100800 */
[----:B0-----:R-:W4:Y:S04]  /*4c9c0*/  LDL.LU R7, [R1+0xe80] ;  /* 0x000e800001077983 */ /* 0x001f280000300800 */
[----:B------:R-:W4:Y:S04]  /*4c9d0*/  LDL.LU R57, [R1+0xe84] ;  /* 0x000e840001397983 */ /* 0x000f280000300800 */
[----:B------:R0:W-:Y:S04]  /*4c9e0*/  STL [R1+0xe70], R56 ;  /* 0x000e703801007387 */ /* 0x0001e80000100800 */
[----:B------:R-:W4:Y:S04]  /*4c9f0*/  LDL.LU R61, [R1+0xe88] ;  /* 0x000e8800013d7983 */ /* 0x000f280000300800 */
[----:B------:R-:W4:Y:S04]  /*4ca00*/  LDL.LU R68, [R1+0xe90] ;  /* 0x000e900001447983 */ /* 0x000f280000300800 */
[----:B0-----:R-:W4:Y:S04]  /*4ca10*/  LDL.LU R56, [R1+0x2c18] ;  /* 0x002c180001387983 */ /* 0x001f280000300800 */
[----:B------:R-:W4:Y:S04]  /*4ca20*/  LDL.LU R12, [R1+0xe6c] ;  /* 0x000e6c00010c7983 */ /* 0x000f280000300800 */
[----:B--2---:R0:W-:Y:S04]  /*4ca30*/  STL [R1+0x2bd4], R8 ;  /* 0x002bd40801007387 */ /* 0x0041e80000100800 */
[----:B0-----:R-:W2:Y:S01]  /*4ca40*/  LDL.LU R8, [R1+0xe7c] ;  /* 0x000e7c0001087983 */ /* 0x001ea20000300800 */
[----:B------:R-:W-:-:S02]  /*4ca50*/  ISETP.GT.AND P3, PT, R14, 0x74, PT ;  /* 0x000000740e00780c */ /* 0x000fc40003f64270 */
[----:B------:R-:W-:Y:S02]  /*4ca60*/  IADD3 R2, P1, PT, R2, UR14, RZ ;  /* 0x0000000e02027c10 */ /* 0x000fe4000ff3e0ff */
[----:B------:R-:W-:-:S03]  /*4ca70*/  ISETP.GT.AND P0, PT, R14, 0x75, PT ;  /* 0x000000750e00780c */ /* 0x000fc60003f04270 */
[----:B------:R-:W-:Y:S01]  /*4ca80*/  STL [R1+0xe78], R2 ;  /* 0x000e780201007387 */ /* 0x000fe20000100800 */
[----:B------:R-:W-:Y:S02]  /*4ca90*/  PRMT R9, RZ, 0x7610, R9 ;  /* 0x00007610ff097816 */ /* 0x000fe40000000009 */
[----:B------:R-:W-:Y:S02]  /*4caa0*/  PRMT R10, RZ, 0x7610, R10 ;  /* 0x00007610ff0a7816 */ /* 0x000fe4000000000a */
[----:B------:R-:W-:Y:S02]  /*4cab0*/  PRMT R11, RZ, 0x7610, R11 ;  /* 0x00007610ff0b7816 */ /* 0x000fe4000000000b */
[----:B------:R-:W-:Y:S02]  /*4cac0*/  PRMT R93, RZ, 0x7610, R93 ;  /* 0x00007610ff5d7816 */ /* 0x000fe4000000005d */
[----:B---3--:R-:W-:Y:S02]  /*4cad0*/  IADD3.X R74, PT, PT, R74, UR23, RZ, P1, !PT ;  /* 0x000000174a4a7c10 */ /* 0x008fe40008ffe4ff */
[----:B------:R-:W-:-:S02]  /*4cae0*/  ISETP.GT.AND P1, PT, R14, 0x76, PT ;  /* 0x000000760e00780c */ /* 0x000fc40003f24270 */
[----:B----4-:R-:W-:Y:S02]  /*4caf0*/  IADD3 R7, P5, PT, R7, UR14, RZ ;  /* 0x0000000e07077c10 */ /* 0x010fe4000ffbe0ff */
[----:B------:R-:W-:-:S04]  /*4cb00*/  IADD3.X R12, PT, PT, R12, UR23, RZ, P4, !PT ;  /* 0x000000170c0c7c10 */ /* 0x000fc8000a7fe4ff */
[-C--:B------:R-:W-:Y:S01]  /*4cb10*/  @P3 LOP3.LUT R13, R13, R12.reuse, RZ, 0x3c, !PT ;  /* 0x0000000c0d0d3212 */ /* 0x080fe200078e3cff */
[----:B------:R0:W-:Y:S03]  /*4cb20*/  STL [R1+0xe6c], R12 ;  /* 0x000e6c0c01007387 */ /* 0x0001e60000100800 */
[----:B0-----:R-:W-:-:S04]  /*4cb30*/  @P3 LOP3.LUT R12, R13, R12, RZ, 0x3c, !PT ;  /* 0x0000000c0d0c3212 */ /* 0x001fc800078e3cff */
[----:B------:R-:W-:Y:S02]  /*4cb40*/  @P3 LOP3.LUT R13, R13, R12, RZ, 0x3c, !PT ;  /* 0x0000000c0d0d3212 */ /* 0x000fe400078e3cff */
[----:B--2---:R-:W-:-:S03]  /*4cb50*/  IADD3.X R8, PT, PT, R8, UR23, RZ, P5, !PT ;  /* 0x0000001708087c10 */ /* 0x004fc6000affe4ff */
[----:B------:R0:W2:Y:S01]  /*4cb60*/  @P3 LDG.E.U8 R9, desc[UR20][R12.64] ;  /* 0x000000140c093981 */ /* 0x0000a2000c1e1100 */
[----:B------:R-:W-:Y:S02]  /*4cb70*/  ISETP.GT.AND P3, PT, R14, 0x77, PT ;  /* 0x000000770e00780c */ /* 0x000fe40003f64270 */
[----:B------:R-:W-:Y:S01]  /*4cb80*/  IADD3 R61, P4, PT, R61, UR14, RZ ;  /* 0x0000000e3d3d7c10 */ /* 0x000fe2000ff9e0ff */
[----:B0-----:R-:W-:Y:S02]  /*4cb90*/  @P0 IMAD.MOV.U32 R12, RZ, RZ, R2 ;  /* 0x000000ffff0c0224 */ /* 0x001fe400078e0002 */
[----:B------:R-:W-:Y:S01]  /*4cba0*/  @P0 IMAD.MOV.U32 R13, RZ, RZ, R74 ;  /* 0x000000ffff0d0224 */ /* 0x000fe200078e004a */
[----:B------:R-:W-:-:S04]  /*4cbb0*/  IADD3.X R57, PT, PT, R57, UR23, RZ, P4, !PT ;  /* 0x0000001739397c10 */ /* 0x000fc8000a7fe4ff */
[----:B------:R0:W3:Y:S04]  /*4cbc0*/  @P0 LDG.E.U8 R10, desc[UR20][R12.64] ;  /* 0x000000140c0a0981 */ /* 0x0000e8000c1e1100 */
[----:B------:R1:W-:Y:S01]  /*4cbd0*/  STL [R1+0xe74], R74 ;  /* 0x000e744a01007387 */ /* 0x0003e20000100800 */
[----:B0-----:R-:W-:Y:S02]  /*4cbe0*/  @P1 IMAD.MOV.U32 R12, RZ, RZ, R7 ;  /* 0x000000ffff0c1224 */ /* 0x001fe400078e0007 */
[----:B------:R-:W-:Y:S01]  /*4cbf0*/  @P1 IMAD.MOV.U32 R13, RZ, RZ, R8 ;  /* 0x000000ffff0d1224 */ /* 0x000fe200078e0008 */
[----:B-1----:R-:W4:Y:S04]  /*4cc00*/  LDL.LU R74, [R1+0xe8c] ;  /* 0x000e8c00014a7983 */ /* 0x002f280000300800 */
[----:B------:R0:W2:Y:S04]  /*4cc10*/  @P1 LDG.E.U8 R11, desc[UR20][R12.64] ;  /* 0x000000140c0b1981 */ /* 0x0000a8000c1e1100 */
[----:B------:R-:W3:Y:S01]  /*4cc20*/  LDL.LU R2, [R1+0xe98] ;  /* 0x000e980001027983 */ /* 0x000ee20000300800 */
[----:B0-----:R-:W-:-:S02]  /*4cc30*/  @P3 IMAD.MOV.U32 R12, RZ, RZ, R61 ;  /* 0x000000ffff0c3224 */ /* 0x001fc400078e003d */
[----:B------:R-:W-:-:S05]  /*4cc40*/  @P3 IMAD.MOV.U32 R13, RZ, RZ, R57 ;  /* 0x000000ffff0d3224 */ /* 0x000fca00078e0039 */
[----:B------:R0:W3:Y:S01]  /*4cc50*/  @P3 LDG.E.U8 R93, desc[UR20][R12.64] ;  /* 0x000000140c5d3981 */ /* 0x0000e2000c1e1100 */
[----:B------:R-:W-:Y:S02]  /*4cc60*/  ISETP.GT.AND P0, PT, R14, 0x78, PT ;  /* 0x000000780e00780c */ /* 0x000fe40003f04270 */
[----:B------:R-:W-:Y:S01]  /*4cc70*/  IADD3 R68, P4, PT, R68, UR14, RZ ;  /* 0x0000000e44447c10 */ /* 0x000fe2000ff9e0ff */
[----:B------:R1:W-:Y:S04]  /*4cc80*/  STL [R1+0xe80], R7 ;  /* 0x000e800701007387 */ /* 0x0003e80000100800 */
[----:B------:R-:W-:Y:S04]  /*4cc90*/  STL [R1+0xe88], R61 ;  /* 0x000e883d01007387 */ /* 0x000fe80000100800 */
[----:B------:R0:W-:Y:S01]  /*4cca0*/  STL [R1+0xe7c], R8 ;  /* 0x000e7c0801007387 */ /* 0x0001e20000100800 */
[----:B-1----:R-:W-:-:S03]  /*4ccb0*/  IMAD.MOV.U32 R7, RZ, RZ, R67 ;  /* 0x000000ffff077224 */ /* 0x002fc600078e0043 */
[----:B------:R1:W-:Y:S04]  /*4ccc0*/  STL [R1+0xe84], R57 ;  /* 0x000e843901007387 */ /* 0x0003e80000100800 */
[----:B------:R-:W3:Y:S04]  /*4ccd0*/  LDL.LU R67, [R1+0xea0] ;  /* 0x000ea00001437983 */ /* 0x000ee80000300800 */
[----:B------:R-:W-:Y:S04]  /*4cce0*/  STL [R1+0xe90], R68 ;  /* 0x000e904401007387 */ /* 0x000fe80000100800 */
[----:B0-----:R-:W3:Y:S01]  /*4ccf0*/  LDL.LU R8, [R1+0xea8] ;  /* 0x000ea80001087983 */ /* 0x001ee20000300800 */
[----:B------:R-:W-:Y:S01]  /*4cd00*/  PRMT R92, RZ, 0x7610, R92 ;  /* 0x00007610ff5c7816 */ /* 0x000fe2000000005c */
[----:B------:R-:W-:Y:S01]  /*4cd10*/  @P0 IMAD.MOV.U32 R12, RZ, RZ, R68 ;  /* 0x000000ffff0c0224 */ /* 0x000fe200078e0044 */
[----:B----4-:R-:W-:Y:S01]  /*4cd20*/  IADD3.X R74, PT, PT, R74, UR23, RZ, P4, !PT ;  /* 0x000000174a4a7c10 */ /* 0x010fe2000a7fe4ff */
[----:B--2---:R0:W-:Y:S04]  /*4cd30*/  STL [R1+0x2b94], R11 ;  /* 0x002b940b01007387 */ /* 0x0041e80000100800 */
[----:B------:R-:W-:Y:S01]  /*4cd40*/  @P0 IMAD.MOV.U32 R13, RZ, RZ, R74 ;  /* 0x000000ffff0d0224 */ /* 0x000fe200078e004a */
[----:B-1----:R-:W2:Y:S01]  /*4cd50*/  LDL.LU R57, [R1+0x2c14] ;  /* 0x002c140001397983 */ /* 0x002ea20000300800 */
[----:B---3--:R-:W-:-:S03]  /*4cd60*/  IADD3 R2, P5, PT, R2, UR14, RZ ;  /* 0x0000000e02027c10 */ /* 0x008fc6000ffbe0ff */
[----:B------:R-:W3:Y:S04]  /*4cd70*/  LDL.LU R61, [R1+0x2c10] ;  /* 0x002c1000013d7983 */ /* 0x000ee80000300800 */
[----:B0-----:R-:W4:Y:S04]  /*4cd80*/  LDL.LU R11, [R1+0xea4] ;  /* 0x000ea400010b7983 */ /* 0x001f280000300800 */
[----:B------:R0:W2:Y:S04]  /*4cd90*/  @P0 LDG.E.U8 R92, desc[UR20][R12.64] ;  /* 0x000000140c5c0981 */ /* 0x0000a8000c1e1100 */
[----:B------:R1:W-:Y:S04]  /*4cda0*/  STL [R1+0x2b80], R93 ;  /* 0x002b805d01007387 */ /* 0x0003e80000100800 */
[----:B-1----:R-:W2:Y:S04]  /*4cdb0*/  LDL.LU R93, [R1+0xe9c] ;  /* 0x000e9c00015d7983 */ /* 0x002ea80000300800 */
[----:B------:R1:W-:Y:S04]  /*4cdc0*/  STL [R1+0xe8c], R74 ;  /* 0x000e8c4a01007387 */ /* 0x0003e80000100800 */
[----:B------:R-:W-:Y:S04]  /*4cdd0*/  STL [R1+0xe98], R2 ;  /* 0x000e980201007387 */ /* 0x000fe80000100800 */
[----:B-1----:R-:W3:Y:S04]  /*4cde0*/  LDL.LU R74, [R1+0xeb8] ;  /* 0x000eb800014a7983 */ /* 0x002ee80000300800 */
[----:B------:R-:W3:Y:S04]  /*4cdf0*/  LDL.LU R68, [R1+0xec0] ;  /* 0x000ec00001447983 */ /* 0x000ee80000300800 */
[----:B------:R-:W3:Y:S01]  /*4ce00*/  LDL.LU R12, [R1+0xe94] ;  /* 0x000e9400010c7983 */ /* 0x000ee20000300800 */
[----:B------:R-:W-:Y:S01]  /*4ce10*/  ISETP.GT.AND P3, PT, R14, 0x79, PT ;  /* 0x000000790e00780c */ /* 0x000fe20003f64270 */
[----:B0-----:R-:W-:Y:S01]  /*4ce20*/  IMAD.MOV.U32 R13, RZ, RZ, R2 ;  /* 0x000000ffff0d7224 */ /* 0x001fe200078e0002 */
[----:B------:R-:W-:-:S02]  /*4ce30*/  IADD3 R67, P4, PT, R67, UR14, RZ ;  /* 0x0000000e43437c10 */ /* 0x000fc4000ff9e0ff */
[----:B------:R-:W-:-:S03]  /*4ce40*/  ISETP.GT.AND P1, PT, R14, 0x7a, PT ;  /* 0x0000007a0e00780c */ /* 0x000fc60003f24270 */
[----:B------:R-:W-:Y:S01]  /*4ce50*/  STL [R1+0xea0], R67 ;  /* 0x000ea04301007387 */ /* 0x000fe20000100800 */
[----:B------:R-:W-:Y:S02]  /*4ce60*/  ISETP.GT.AND P6, PT, R14, 0x7b, PT ;  /* 0x0000007b0e00780c */ /* 0x000fe40003fc4270 */
[----:B------:R-:W-:Y:S02]  /*4ce70*/  PRMT R91, RZ, 0x7610, R91 ;  /* 0x00007610ff5b7816 */ /* 0x000fe4000000005b */
[----:B------:R-:W-:Y:S02]  /*4ce80*/  IADD3 R8, P0, PT, R8, UR14, RZ ;  /* 0x0000000e08087c10 */ /* 0x000fe4000ff1e0ff */
[----:B------:R-:W-:Y:S02]  /*4ce90*/  PRMT R90, RZ, 0x7610, R90 ;  /* 0x00007610ff5a7816 */ /* 0x000fe4000000005a */
[----:B------:R-:W-:Y:S02]  /*4cea0*/  PRMT R89, RZ, 0x7610, R89 ;  /* 0x00007610ff597816 */ /* 0x000fe40000000059 */
[----:B----4-:R-:W-:-:S02]  /*4ceb0*/  IADD3.X R11, PT, PT, R11, UR23, RZ, P0, !PT ;  /* 0x000000170b0b7c10 */ /* 0x010fc400087fe4ff */
[----:B--2---:R-:W-:Y:S02]  /*4cec0*/  IADD3.X R93, PT, PT, R93, UR23, RZ, P4, !PT ;  /* 0x000000175d5d7c10 */ /* 0x004fe4000a7fe4ff */
[----:B---3--:R-:W-:-:S04]  /*4ced0*/  IADD3.X R12, PT, PT, R12, UR23, RZ, P5, !PT ;  /* 0x000000170c0c7c10 */ /* 0x008fc8000affe4ff */
[-C--:B------:R-:W-:Y:S01]  /*4cee0*/  @P3 LOP3.LUT R13, R13, R12.reuse, RZ, 0x3c, !PT ;  /* 0x0000000c0d0d3212 */ /* 0x080fe200078e3cff */
[----:B------:R0:W-:Y:S03]  /*4cef0*/  STL [R1+0xe94], R12 ;  /* 0x000e940c01007387 */ /* 0x0001e60000100800 */
[----:B0-----:R-:W-:-:S04]  /*4cf00*/  @P3 LOP3.LUT R12, R13, R12, RZ, 0x3c, !PT ;  /* 0x0000000c0d0c3212 */ /* 0x001fc800078e3cff */
[----:B------:R-:W-:-:S05]  /*4cf10*/  @P3 LOP3.LUT R13, R13, R12, RZ, 0x3c, !PT ;  /* 0x0000000c0d0d3212 */ /* 0x000fca00078e3cff */
[----:B------:R0:W2:Y:S04]  /*4cf20*/  @P3 LDG.E.U8 R91, desc[UR20][R12.64] ;  /* 0x000000140c5b3981 */ /* 0x0000a8000c1e1100 */
[----:B------:R1:W-:Y:S01]  /*4cf30*/  STL [R1+0xea8], R8 ;  /* 0x000ea80801007387 */ /* 0x0003e20000100800 */
[----:B0-----:R-:W-:Y:S02]  /*4cf40*/  @P1 IMAD.MOV.U32 R12, RZ, RZ, R67 ;  /* 0x000000ffff0c1224 */ /* 0x001fe400078e0043 */
[----:B------:R-:W-:Y:S01]  /*4cf50*/  @P1 IMAD.MOV.U32 R13, RZ, RZ, R93 ;  /* 0x000000ffff0d1224 */ /* 0x000fe200078e005d */
[----:B------:R-:W-:Y:S04]  /*4cf60*/  STL [R1+0xe9c], R93 ;  /* 0x000e9c5d01007387 */ /* 0x000fe80000100800 */
[----:B------:R0:W3:Y:S04]  /*4cf70*/  @P1 LDG.E.U8 R90, desc[UR20][R12.64] ;  /* 0x000000140c5a1981 */ /* 0x0000e8000c1e1100 */
[----:B------:R4:W-:Y:S04]  /*4cf80*/  STL [R1+0xea4], R11 ;  /* 0x000ea40b01007387 */ /* 0x0009e80000100800 */
[----:B------:R-:W2:Y:S01]  /*4cf90*/  LDL.LU R67, [R1+0xebc] ;  /* 0x000ebc0001437983 */ /* 0x000ea20000300800 */
[----:B0-----:R-:W-:-:S02]  /*4cfa0*/  @P6 IMAD.MOV.U32 R12, RZ, RZ, R8 ;  /* 0x000000ffff0c6224 */ /* 0x001fc400078e0008 */
[----:B------:R-:W-:Y:S02]  /*4cfb0*/  @P6 IMAD.MOV.U32 R13, RZ, RZ, R11 ;  /* 0x000000ffff0d6224 */ /* 0x000fe400078e000b */
[----:B-1----:R-:W-:Y:S02]  /*4cfc0*/  IMAD.MOV.U32 R8, RZ, RZ, R63 ;  /* 0x000000ffff087224 */ /* 0x002fe400078e003f */
[----:B----4-:R-:W-:Y:S01]  /*4cfd0*/  IMAD.MOV.U32 R11, RZ, RZ, R7 ;  /* 0x000000ffff0b7224 */ /* 0x010fe200078e0007 */
[----:B------:R-:W4:Y:S01]  /*4cfe0*/  LDL.LU R63, [R1+0xeb4] ;  /* 0x000eb400013f7983 */ /* 0x000f220000300800 */
[----:B------:R-:W-:-:S03]  /*4cff0*/  IMAD.MOV.U32 R7, RZ, RZ, R75 ;  /* 0x000000ffff077224 */ /* 0x000fc600078e004b */
[----:B------:R-:W3:Y:S04]  /*4d000*/  LDL.LU R75, [R1+0xec8] ;  /* 0x000ec800014b7983 */ /* 0x000ee80000300800 */
[----:B------:R-:W3:Y:S04]  /*4d010*/  LDL.LU R93, [R1+0xed0] ;  /* 0x000ed000015d7983 */ /* 0x000ee80000300800 */
[----:B------:R0:W3:Y:S04]  /*4d020*/  @P6 LDG.E.U8 R89, desc[UR20][R12.64] ;  /* 0x000000140c596981 */ /* 0x0000e8000c1e1100 */
[----:B------:R-:W3:Y:S04]  /*4d030*/  LDL.LU R12, [R1+0xeac] ;  /* 0x000eac00010c7983 */ /* 0x000ee80000300800 */
[----:B------:R-:W0:Y:S01]  /*4d040*/  LDL.LU R13, [R1+0xeb0] ;  /* 0x000eb000010d7983 */ /* 0x000e220000300800 */
[----:B------:R-:W1:Y:S01]  /*4d050*/  S2R R2, SR_TID.X ;  /* 0x0000000000027919 */ /* 0x000e620000002100 */
[----:B------:R-:W-:-:S02]  /*4d060*/  ISETP.GT.AND P5, PT, R14, 0x7c, PT ;  /* 0x0000007c0e00780c */ /* 0x000fc40003fa4270 */
[----:B------:R-:W-:Y:S02]  /*4d070*/  IADD3 R68, P0, PT, R68, UR14, RZ ;  /* 0x0000000e44447c10 */ /* 0x000fe4000ff1e0ff */
[----:B------:R-:W-:-:S03]  /*4d080*/  IADD3 R74, P1, PT, R74, UR14, RZ ;  /* 0x0000000e4a4a7c10 */ /* 0x000fc6000ff3e0ff */
[----:B------:R-:W-:Y:S01]  /*4d090*/  STL [R1+0xec0], R68 ;  /* 0x000ec04401007387 */ /* 0x000fe20000100800 */
[----:B------:R-:W-:-:S03]  /*4d0a0*/  ISETP.GT.AND P6, PT, R14, 0x7d, PT ;  /* 0x0000007d0e00780c */ /* 0x000fc60003fc4270 */
[----:B------:R-:W-:Y:S01]  /*4d0b0*/  STL [R1+0xeb8], R74 ;  /* 0x000eb84a01007387 */ /* 0x000fe20000100800 */
[----:B------:R-:W-:Y:S02]  /*4d0c0*/  PRMT R88, RZ, 0x7610, R88 ;  /* 0x00007610ff587816 */ /* 0x000fe40000000058 */
[----:B------:R-:W-:Y:S02]  /*4d0d0*/  ISETP.GT.AND P4, PT, R14, 0x7e, PT ;  /* 0x0000007e0e00780c */ /* 0x000fe40003f84270 */
[----:B------:R-:W-:Y:S02]  /*4d0e0*/  PRMT R84, RZ, 0x7610, R84 ;  /* 0x00007610ff547816 */ /* 0x000fe40000000054 */
[----:B------:R-:W-:Y:S02]  /*4d0f0*/  PRMT R83, RZ, 0x7610, R83 ;  /* 0x00007610ff537816 */ /* 0x000fe40000000053 */
[----:B-1----:R-:W-:Y:S02]  /*4d100*/  LOP3.LUT R2, R2, 0x7f, RZ, 0xc0, !PT ;  /* 0x0000007f02027812 */ /* 0x002fe400078ec0ff */
[----:B--2---:R-:W-:-:S02]  /*4d110*/  IADD3.X R67, PT, PT, R67, UR23, RZ, P0, !PT ;  /* 0x0000001743437c10 */ /* 0x004fc400087fe4ff */
[----:B----4-:R-:W-:Y:S02]  /*4d120*/  IADD3.X R63, PT, PT, R63, UR23, RZ, P1, !PT ;  /* 0x000000173f3f7c10 */ /* 0x010fe40008ffe4ff */
[----:B0-----:R-:W-:-:S04]  /*4d130*/  IADD3 R13, P3, PT, R13, UR14, RZ ;  /* 0x0000000e0d0d7c10 */ /* 0x001fc8000ff7e0ff */
[----:B---3--:R-:W-:Y:S01]  /*4d140*/  IADD3.X R12, PT, PT, R12, UR23, RZ, P3, !PT ;  /* 0x000000170c0c7c10 */ /* 0x008fe20009ffe4ff */
[----:B------:R0:W-:Y:S04]  /*4d150*/  STL [R1+0xeb0], R13 ;  /* 0x000eb00d01007387 */ /* 0x0001e80000100800 */
[----:B------:R-:W-:Y:S04]  /*4d160*/  STL [R1+0xebc], R67 ;  /* 0x000ebc4301007387 */ /* 0x000fe80000100800 */
[----:B------:R-:W-:Y:S01]  /*4d170*/  STL [R1+0xeb4], R63 ;  /* 0x000eb43f01007387 */ /* 0x000fe20000100800 */
[----:B0-----:R-:W-:-:S03]  /*4d180*/  @P5 LOP3.LUT R13, R13, R12, RZ, 0x3c, !PT ;  /* 0x0000000c0d0d5212 */ /* 0x001fc600078e3cff */
[----:B------:R0:W-:Y:S02]  /*4d190*/  STL [R1+0xeac], R12 ;  /* 0x000eac0c01007387 */ /* 0x0001e40000100800 */
[----:B0-----:R-:W-:-:S04]  /*4d1a0*/  @P5 LOP3.LUT R12, R13, R12, RZ, 0x3c, !PT ;  /* 0x0000000c0d0c5212 */ /* 0x001fc800078e3cff */
[----:B------:R-:W-:-:S05]  /*4d1b0*/  @P5 LOP3.LUT R13, R13, R12, RZ, 0x3c, !PT ;  /* 0x0000000c0d0d5212 */ /* 0x000fca00078e3cff */
[----:B------:R0:W2:Y:S01]  /*4d1c0*/  @P5 LDG.E.U8 R88, desc[UR20][R12.64] ;  /* 0x000000140c585981 */ /* 0x0000a2000c1e1100 */
[----:B------:R-:W-:Y:S01]  /*4d1d0*/  ISETP.GE.AND P0, PT, R2, R14, PT ;  /* 0x0000000e0200720c */ /* 0x000fe20003f06270 */
[----:B------:R-:W-:Y:S02]  /*4d1e0*/  IMAD.MOV.U32 R2, RZ, RZ, R62 ;  /* 0x000000ffff027224 */ /* 0x000fe400078e003e */
[----:B------:R-:W3:Y:S01]  /*4d1f0*/  LDL.LU R62, [R1+0x2c0c] ;  /* 0x002c0c00013e7983 */ /* 0x000ee20000300800 */
[----:B0-----:R-:W-:Y:S02]  /*4d200*/  @P6 IMAD.MOV.U32 R12, RZ, RZ, R74 ;  /* 0x000000ffff0c6224 */ /* 0x001fe400078e004a */
[----:B------:R-:W-:Y:S02]  /*4d210*/  @P6 IMAD.MOV.U32 R13, RZ, RZ, R63 ;  /* 0x000000ffff0d6224 */ /* 0x000fe400078e003f */
[----:B------:R-:W4:Y:S04]  /*4d220*/  LDL.LU R63, [R1+0x2c08] ;  /* 0x002c0800013f7983 */ /* 0x000f280000300800 */
[----:B------:R0:W2:Y:S04]  /*4d230*/  @P6 LDG.E.U8 R84, desc[UR20][R12.64] ;  /* 0x000000140c546981 */ /* 0x0000a8000c1e1100 */
[----:B------:R-:W2:Y:S01]  /*4d240*/  LDL.LU R74, [R1+0x1988] ;  /* 0x00198800014a7983 */ /* 0x000ea20000300800 */
[----:B0-----:R-:W-:-:S02]  /*4d250*/  @P4 IMAD.MOV.U32 R12, RZ, RZ, R68 ;  /* 0x000000ffff0c4224 */ /* 0x001fc400078e0044 */
[----:B------:R-:W-:Y:S02]  /*4d260*/  @P4 IMAD.MOV.U32 R13, RZ, RZ, R67 ;  /* 0x000000ffff0d4224 */ /* 0x000fe400078e0043 */
[----:B------:R-:W2:Y:S04]  /*4d270*/  LDL.LU R67, [R1+0x2c04] ;  /* 0x002c040001437983 */ /* 0x000ea80000300800 */
[----:B------:R-:W2:Y:S04]  /*4d280*/  LDL.LU R68, [R1+0x2c00] ;  /* 0x002c000001447983 */ /* 0x000ea80000300800 */
[----:B------:R0:W2:Y:S04]  /*4d290*/  @P4 LDG.E.U8 R83, desc[UR20][R12.64] ;  /* 0x000000140c534981 */ /* 0x0000a8000c1e1100 */
[----:B------:R-:W2:Y:S01]  /*4d2a0*/  LDL.LU R13, [R1+0xec4] ;  /* 0x000ec400010d7983 */ /* 0x000ea20000300800 */
[----:B------:R-:W-:-:S02]  /*4d2b0*/  ISETP.GT.AND P3, PT, R14, 0x7f, PT ;  /* 0x0000007f0e00780c */ /* 0x000fc40003f64270 */
[----:B------:R-:W-:Y:S02]  /*4d2c0*/  IADD3 R75, P5, PT, R75, UR14, RZ ;  /* 0x0000000e4b4b7c10 */ /* 0x000fe4000ffbe0ff */
[----:B------:R-:W-:-:S09]  /*4d2d0*/  PRMT R82, RZ, 0x7610, R82 ;  /* 0x00007610ff527816 */ /* 0x000fd20000000052 */
[----:B0-----:R-:W-:Y:S01]  /*4d2e0*/  @P3 IMAD.MOV.U32 R12, RZ, RZ, R75 ;  /* 0x000000ffff0c3224 */ /* 0x001fe200078e004b */
[----:B--2---:R-:W-:-:S05]  /*4d2f0*/  IADD3.X R13, PT, PT, R13, UR23, RZ, P5, !PT ;  /* 0x000000170d0d7c10 */ /* 0x004fca000affe4ff */
[----:B------:R0:W2:Y:S04]  /*4d300*/  @P3 LDG.E.U8 R82, desc[UR20][R12.64] ;  /* 0x000000140c523981 */ /* 0x0000a8000c1e1100 */
[----:B------:R1:W-:Y:S04]  /*4d310*/  STL [R1+0x2b98], R83 ;  /* 0x002b985301007387 */ /* 0x0003e80000100800 */
[----:B------:R0:W-:Y:S04]  /*4d320*/  STL [R1+0xec8], R75 ;  /* 0x000ec84b01007387 */ /* 0x0001e80000100800 */
[----:B-1----:R-:W3:Y:S01]  /*4d330*/  LDL.LU R83, [R1+0xecc] ;  /* 0x000ecc0001537983 */ /* 0x002ee20000300800 */
[----:B------:R-:W-:-:S02]  /*4d340*/  ISETP.GT.AND P1, PT, R14, RZ, PT ;  /* 0x000000ff0e00720c */ /* 0x000fc40003f24270 */
[----:B------:R-:W-:Y:S02]  /*4d350*/  IADD3 R3, P6, PT, R3, UR14, RZ ;  /* 0x0000000e03037c10 */ /* 0x000fe4000ffde0ff */
[----:B------:R-:W-:Y:S02]  /*4d360*/  IADD3 R93, P4, PT, R93, UR15, RZ ;  /* 0x0000000f5d5d7c10 */ /* 0x000fe4000ff9e0ff */
[----:B------:R-:W-:Y:S01]  /*4d370*/  IADD3.X R4, PT, PT, R4, UR23, RZ, P6, !PT ;  /* 0x0000001704047c10 */ /* 0x000fe2000b7fe4ff */
[----:B------:R1:W-:Y:S01]  /*4d380*/  STL [R1+0xec4], R13 ;  /* 0x000ec40d01007387 */ /* 0x0003e20000100800 */
[----:B------:R-:W-:-:S03]  /*4d390*/  PRMT R6, RZ, 0x7610, R6 ;  /* 0x00007610ff067816 */ /* 0x000fc60000000006 */
[----:B------:R-:W-:Y:S02]  /*4d3a0*/  STL [R1+0xed0], R93 ;  /* 0x000ed05d01007387 */ /* 0x000fe40000100800 */
[----:B0-----:R-:W-:Y:S02]  /*4d3b0*/  @P1 IMAD.MOV.U32 R12, RZ, RZ, R3 ;  /* 0x000000ffff0c1224 */ /* 0x001fe400078e0003 */
[----:B------:R-:W4:Y:S01]  /*4d3c0*/  LDL.LU R75, [R1+0xf10] ;  /* 0x000f1000014b7983 */ /* 0x000f220000300800 */
[----:B-1----:R-:W-:-:S05]  /*4d3d0*/  @P1 IMAD.MOV.U32 R13, RZ, RZ, R4 ;  /* 0x000000ffff0d1224 */ /* 0x002fca00078e0004 */
[----:B------:R0:W4:Y:S01]  /*4d3e0*/  @P1 LDG.E.U8 R6, desc[UR20][R12.64] ;  /* 0x000000140c061981 */ /* 0x000122000c1e1100 */
[----:B------:R-:W-:Y:S01]  /*4d3f0*/  PRMT R78, RZ, 0x7610, R78 ;  /* 0x00007610ff4e7816 */ /* 0x000fe2000000004e */
[----:B0-----:R-:W-:Y:S01]  /*4d400*/  @!P0 IMAD.MOV.U32 R12, RZ, RZ, R93 ;  /* 0x000000ffff0c8224 */ /* 0x001fe200078e005d */
[----:B------:R-:W-:Y:S01]  /*4d410*/  IADD3 R74, P3, PT, R74, UR15, RZ ;  /* 0x0000000f4a4a7c10 */ /* 0x000fe2000ff7e0ff */
[----:B------:R-:W-:Y:S06]  /*4d420*/  BAR.SYNC.DEFER_BLOCKING 0x0 ;  /* 0x0000000000007b1d */ /* 0x000fec0000010000 */
[----:B--2---:R0:W-:Y:S02]  /*4d430*/  STL [R1+0x2b84], R82 ;  /* 0x002b845201007387 */ /* 0x0041e40000100800 */
[----:B0-----:R-:W-:-:S02]  /*4d440*/  IMAD.MOV.U32 R82, RZ, RZ, R2 ;  /* 0x000000ffff527224 */ /* 0x001fc400078e0002 */
[----:B------:R-:W-:Y:S02]  /*4d450*/  IMAD.MOV.U32 R2, RZ, RZ, R11 ;  /* 0x000000ffff027224 */ /* 0x000fe400078e000b */
[----:B------:R-:W-:Y:S02]  /*4d460*/  IMAD.MOV.U32 R11, RZ, RZ, R8 ;  /* 0x000000ffff0b7224 */ /* 0x000fe400078e0008 */
[----:B------:R-:W-:Y:S02]  /*4d470*/  IMAD.MOV.U32 R8, RZ, RZ, R73 ;  /* 0x000000ffff087224 */ /* 0x000fe400078e0049 */
[----:B------:R-:W2:Y:S01]  /*4d480*/  LDL.LU R73, [R1+0xeec] ;  /* 0x000eec0001497983 */ /* 0x000ea20000300800 */
[----:B---3--:R-:W-:-:S05]  /*4d490*/  IADD3.X R83, PT, PT, R83, UR58, RZ, P4, !PT ;  /* 0x0000003a53537c10 */ /* 0x008fca000a7fe4ff */
[----:B------:R-:W-:-:S05]  /*4d4a0*/  @!P0 IMAD.MOV.U32 R13, RZ, RZ, R83 ;  /* 0x000000ffff0d8224 */ /* 0x000fca00078e0053 */
[----:B------:R0:W3:Y:S04]  /*4d4b0*/  @!P0 LDG.E.U8 R78, desc[UR20][R12.64] ;  /* 0x000000140c4e8981 */ /* 0x0000e8000c1e1100 */
        /* <DEDUP_REMOVED lines=138> */
[----:B--2---:R-:W-:-:S03]  /*4dd60*/  IADD3.X R73, PT, PT, R73, UR58, RZ, P3, !PT ;  /* 0x0000003a49497c10 */ /* 0x004fc60009ffe4ff */
[----:B------:R-:W-:Y:S04]  /*4dd70*/  STL [R1+0x29f8], R4 ;  /* 0x0029f80401007387 */ /* 0x000fe80000100800 */
[----:B------:R-:W-:Y:S04]  /*4dd80*/  STL [R1+0x2a04], R4 ;  /* 0x002a040401007387 */ /* 0x000fe80000100800 */
[----:B------:R-:W-:Y:S04]  /*4dd90*/  STL [R1+0x2a3c], R4 ;  /* 0x002a3c0401007387 */ /* 0x000fe80000100800 */
[----:B------:R-:W-:Y:S04]  /*4dda0*/  STL [R1+0x2a40], R4 ;  /* 0x002a400401007387 */ /* 0x000fe80000100800 */
[----:B------:R-:W-:Y:S01]  /*4ddb0*/  STL [R1+0x2a4c], R4 ;  /* 0x002a4c0401007387 */ /* 0x000fe20000100800 */
[----:B0-----:R-:W-:-:S03]  /*4ddc0*/  IMAD.MOV.U32 R12, RZ, RZ, R73 ;  /* 0x000000ffff0c7224 */ /* 0x001fc600078e0049 */
[----:B------:R-:W-:Y:S01]  /*4ddd0*/  STL [R1+0x2a98], R4 ;  /* 0x002a980401007387 */ /* 0x000fe20000100800 */
[----:B------:R-:W-:-:S03]  /*4dde0*/  IMAD.MOV.U32 R13, RZ, RZ, R74 ;  /* 0x000000ffff0d7224 */ /* 0x000fc600078e004a */
[----:B------:R-:W-:Y:S04]  /*4ddf0*/  STL [R1+0x2aa0], R4 ;  /* 0x002aa00401007387 */ /* 0x000fe80000100800 */
[----:B------:R-:W-:Y:S04]  /*4de00*/  STL [R1+0x2acc], R4 ;  /* 0x002acc0401007387 */ /* 0x000fe80000100800 */
[----:B------:R-:W-:Y:S04]  /*4de10*/  STL [R1+0x2ad0], R4 ;  /* 0x002ad00401007387 */ /* 0x000fe80000100800 */
[----:B------:R-:W-:Y:S01]  /*4de20*/  STL [R1+0x2adc], R4 ;  /* 0x002adc0401007387 */ /* 0x000fe20000100800 */
[----:B------:R-:W-:-:S03]  /*4de30*/  @!P0 LOP3.LUT R13, R13, R12, RZ, 0x3c, !PT ;  /* 0x0000000c0d0d8212 */ /* 0x000fc600078e3cff */
[----:B------:R-:W-:Y:S04]  /*4de40*/  STL [R1+0x2b10], R4 ;  /* 0x002b100401007387 */ /* 0x000fe80000100800 */
[----:B------:R-:W-:Y:S04]  /*4de50*/  STL [R1+0x2b18], R4 ;  /* 0x002b180401007387 */ /* 0x000fe80000100800 */
[----:B------:R-:W-:Y:S04]  /*4de60*/  STL [R1+0x2b40], R4 ;  /* 0x002b400401007387 */ /* 0x000fe80000100800 */
[----:B------:R-:W-:Y:S01]  /*4de70*/  STL [R1+0x2b48], R4 ;  /* 0x002b480401007387 */ /* 0x000fe20000100800 */
[----:B------:R-:W-:-:S03]  /*4de80*/  @!P0 LOP3.LUT R12, R13, R12, RZ, 0x3c, !PT ;  /* 0x0000000c0d0c8212 */ /* 0x000fc600078e3cff */
[----:B------:R-:W-:Y:S04]  /*4de90*/  STL [R1+0x2b70], R4 ;  /* 0x002b700401007387 */ /* 0x000fe80000100800 */
[----:B------:R0:W-:Y:S01]  /*4dea0*/  STL [R1+0x2b78], R4 ;  /* 0x002b780401007387 */ /* 0x0001e20000100800 */
[----:B-1----:R-:W-:Y:S01]  /*4deb0*/  IMAD.MOV.U32 R83, RZ, RZ, R81 ;  /* 0x000000ffff537224 */ /* 0x002fe200078e0051 */
[----:B------:R-:W-:Y:S01]  /*4dec0*/  PRMT R77, RZ, 0x7610, R77 ;  /* 0x00007610ff4d7816 */ /* 0x000fe2000000004d */
[----:B------:R-:W-:Y:S01]  /*4ded0*/  IMAD.MOV.U32 R3, RZ, RZ, R85 ;  /* 0x000000ffff037224 */ /* 0x000fe200078e0055 */
[----:B------:R-:W-:Y:S02]  /*4dee0*/  @!P0 LOP3.LUT R13, R13, R12, RZ, 0x3c, !PT ;  /* 0x0000000c0d0d8212 */ /* 0x000fe400078e3cff */
[----:B----4-:R-:W-:-:S03]  /*4def0*/  IADD3 R75, P4, PT, R75, UR15, RZ ;  /* 0x0000000f4b4b7c10 */ /* 0x010fc6000ff9e0ff */
[----:B------:R1:W2:Y:S01]  /*4df00*/  @!P0 LDG.E.U8 R77, desc[UR20][R12.64] ;  /* 0x000000140c4d8981 */ /* 0x0002a2000c1e1100 */
[----:B0-----:R-:W-:-:S03]  /*4df10*/  IMAD.MOV.U32 R4, RZ, RZ, R69 ;  /* 0x000000ffff047224 */ /* 0x001fc600078e0045 */
[----:B------:R-:W4:Y:S04]  /*4df20*/  LDL.LU R69, [R1+0x2bfc] ;  /* 0x002bfc0001457983 */ /* 0x000f280000300800 */
[----:B------:R-:W4:Y:S04]  /*4df30*/  LDL.LU R93, [R1+0xf50] ;  /* 0x000f5000015d7983 */ /* 0x000f280000300800 */
[----:B------:R0:W-:Y:S04]  /*4df40*/  STL [R1+0xeec], R73 ;  /* 0x000eec4901007387 */ /* 0x0001e80000100800 */
[----:B------:R-:W4:Y:S04]  /*4df50*/  LDL.LU R81, [R1+0x1944] ;  /* 0x0019440001517983 */ /* 0x000f280000300800 */
[----:B------:R-:W4:Y:S04]  /*4df60*/  LDL.LU R85, [R1+0xf4c] ;  /* 0x000f4c0001557983 */ /* 0x000f280000300800 */
[----:B0-----:R-:W4:Y:S04]  /*4df70*/  LDL.LU R73, [R1+0x2bf8] ;  /* 0x002bf80001497983 */ /* 0x001f280000300800 */
[----:B------:R-:W4:Y:S01]  /*4df80*/  LDL.LU R74, [R1+0x2bf4] ;  /* 0x002bf400014a7983 */ /* 0x000f220000300800 */
[----:B-1----:R-:W-:-:S03]  /*4df90*/  IMAD.MOV.U32 R13, RZ, RZ, R75 ;  /* 0x000000ffff0d7224 */ /* 0x002fc600078e004b */
[----:B---3--:R0:W-:Y:S02]  /*4dfa0*/  STL [R1+0x2b8c], R78 ;  /* 0x002b8c4e01007387 */ /* 0x0081e40000100800 */
[----:B0-----:R-:W-:Y:S02]  /*4dfb0*/  IMAD.MOV.U32 R78, RZ, RZ, R80 ;  /* 0x000000ffff4e7224 */ /* 0x001fe400078e0050 */
[----:B------:R-:W3:Y:S04]  /*4dfc0*/  LDL.LU R80, [R1+0x1934] ;  /* 0x0019340001507983 */ /* 0x000ee80000300800 */
[----:B------:R0:W-:Y:S04]  /*4dfd0*/  STL [R1+0xf10], R75 ;  /* 0x000f104b01007387 */ /* 0x0001e80000100800 */
[----:B0-----:R-:W3:Y:S04]  /*4dfe0*/  LDL.LU R75, [R1+0x2bf0] ;  /* 0x002bf000014b7983 */ /* 0x001ee80000300800 */
[----:B------:R-:W3:Y:S01]  /*4dff0*/  LDL.LU R12, [R1+0xf0c] ;  /* 0x000f0c00010c7983 */ /* 0x000ee20000300800 */
[----:B------:R-:W-:-:S02]  /*4e000*/  PRMT R76, RZ, 0x7610, R76 ;  /* 0x00007610ff4c7816 */ /* 0x000fc4000000004c */
[----:B------:R-:W-:Y:S02]  /*4e010*/  PRMT R72, RZ, 0x7610, R72 ;  /* 0x00007610ff487816 */ /* 0x000fe40000000048 */
[----:B------:R-:W-:Y:S01]  /*4e020*/  PRMT R71, RZ, 0x7610, R71 ;  /* 0x00007610ff477816 */ /* 0x000fe20000000047 */
[----:B--2---:R0:W-:Y:S01]  /*4e030*/  STL [R1+0x2b90], R77 ;  /* 0x002b904d01007387 */ /* 0x0041e20000100800 */
[----:B----4-:R-:W-:Y:S01]  /*4e040*/  IADD3 R93, P1, PT, R93, UR15, RZ ;  /* 0x0000000f5d5d7c10 */ /* 0x010fe2000ff3e0ff */
[----:B0-----:R-:W-:Y:S02]  /*4e050*/  IMAD.MOV.U32 R77, RZ, RZ, R79 ;  /* 0x000000ffff4d7224 */ /* 0x001fe400078e004f */
[----:B------:R-:W2:Y:S01]  /*4e060*/  LDL.LU R79, [R1+0x2bec] ;  /* 0x002bec00014f7983 */ /* 0x000ea20000300800 */
[----:B------:R-:W-:-:S03]  /*4e070*/  IADD3 R81, P3, PT, R81, UR15, RZ ;  /* 0x0000000f51517c10 */ /* 0x000fc6000ff7e0ff */
[----:B------:R-:W-:Y:S04]  /*4e080*/  STL [R1+0xf50], R93 ;  /* 0x000f505d01007387 */ /* 0x000fe80000100800 */
[----:B------:R-:W-:Y:S01]  /*4e090*/  STL [R1+0x1944], R81 ;  /* 0x0019445101007387 */ /* 0x000fe20000100800 */
[----:B------:R-:W-:Y:S02]  /*4e0a0*/  IADD3.X R85, PT, PT, R85, UR58, RZ, P1, !PT ;  /* 0x0000003a55557c10 */ /* 0x000fe40008ffe4ff */
[----:B---3--:R-:W-:Y:S02]  /*4e0b0*/  IADD3.X R80, PT, PT, R80, UR58, RZ, P3, !PT ;  /* 0x0000003a50507c10 */ /* 0x008fe40009ffe4ff */
[----:B------:R-:W-:-:S04]  /*4e0c0*/  IADD3.X R12, PT, PT, R12, UR58, RZ, P4, !PT ;  /* 0x0000003a0c0c7c10 */ /* 0x000fc8000a7fe4ff */
[-C--:B------:R-:W-:Y:S01]  /*4e0d0*/  @!P0 LOP3.LUT R13, R13, R12.reuse, RZ, 0x3c, !PT ;  /* 0x0000000c0d0d8212 */ /* 0x080fe200078e3cff */
[----:B------:R0:W-:Y:S03]  /*4e0e0*/  STL [R1+0xf0c], R12 ;  /* 0x000f0c0c01007387 */ /* 0x0001e60000100800 */
[----:B0-----:R-:W-:-:S04]  /*4e0f0*/  @!P0 LOP3.LUT R12, R13, R12, RZ, 0x3c, !PT ;  /* 0x0000000c0d0c8212 */ /* 0x001fc800078e3cff */
[----:B------:R-:W-:-:S05]  /*4e100*/  @!P0 LOP3.LUT R13, R13, R12, RZ, 0x3c, !PT ;  /* 0x0000000c0d0d8212 */ /* 0x000fca00078e3cff */
[----:B------:R0:W3:Y:S02]  /*4e110*/  @!P0 LDG.E.U8 R76, desc[UR20][R12.64] ;  /* 0x000000140c4c8981 */ /* 0x0000e4000c1e1100 */
[----:B0-----:R-:W-:Y:S02]  /*4e120*/  @!P0 IMAD.MOV.U32 R12, RZ, RZ, R81 ;  /* 0x000000ffff0c8224 */ /* 0x001fe400078e0051 */
[----:B------:R-:W-:-:S05]  /*4e130*/  @!P0 IMAD.MOV.U32 R13, RZ, RZ, R80 ;  /* 0x000000ffff0d8224 */ /* 0x000fca00078e0050 */
[----:B------:R0:W4:Y:S02]  /*4e140*/  @!P0 LDG.E.U8 R72, desc[UR20][R12.64] ;  /* 0x000000140c488981 */ /* 0x000124000c1e1100 */
[----:B0-----:R-:W-:Y:S02]  /*4e150*/  @!P0 IMAD.MOV.U32 R12, RZ, RZ, R93 ;  /* 0x000000ffff0c8224 */ /* 0x001fe400078e005d */
[----:B------:R-:W-:-:S05]  /*4e160*/  @!P0 IMAD.MOV.U32 R13, RZ, RZ, R85 ;  /* 0x000000ffff0d8224 */ /* 0x000fca00078e0055 */
[----:B------:R-:W2:Y:S04]  /*4e170*/  @!P0 LDG.E.U8 R71, desc[UR20][R12.64] ;  /* 0x000000140c478981 */ /* 0x000ea8000c1e1100 */
[----:B------:R0:W-:Y:S01]  /*4e180*/  STL [R1+0x1934], R80 ;  /* 0x0019345001007387 */ /* 0x0001e20000100800 */
[----:B------:R-:W-:-:S03]  /*4e190*/  IMAD.MOV.U32 R93, RZ, RZ, R87 ;  /* 0x000000ffff5d7224 */ /* 0x000fc600078e0057 */
[----:B---3--:R1:W-:Y:S04]  /*4e1a0*/  STL [R1+0x2b9c], R76 ;  /* 0x002b9c4c01007387 */ /* 0x0083e80000100800 */
[----:B------:R3:W-:Y:S04]  /*4e1b0*/  STL [R1+0xf4c], R85 ;  /* 0x000f4c5501007387 */ /* 0x0007e80000100800 */
[----:B0-----:R-:W2:Y:S04]  /*4e1c0*/  LDL.LU R80, [R1+0x2be8] ;  /* 0x002be80001507983 */ /* 0x001ea80000300800 */
[----:B------:R-:W2:Y:S01]  /*4e1d0*/  LDL.LU R81, [R1+0x2be4] ;  /* 0x002be40001517983 */ /* 0x000ea20000300800 */
[----:B-1----:R-:W-:-:S03]  /*4e1e0*/  IMAD.MOV.U32 R76, RZ, RZ, R3 ;  /* 0x000000ffff4c7224 */ /* 0x002fc600078e0003 */
[----:B----4-:R0:W-:Y:S01]  /*4e1f0*/  STL [R1+0x2ba0], R72 ;  /* 0x002ba04801007387 */ /* 0x0101e20000100800 */
[----:B------:R-:W-:-:S03]  /*4e200*/  IMAD.MOV.U32 R3, RZ, RZ, R2 ;  /* 0x000000ffff037224 */ /* 0x000fc600078e0002 */
[----:B---3--:R-:W3:Y:S04]  /*4e210*/  LDL.LU R85, [R1+0x2be0] ;  /* 0x002be00001557983 */ /* 0x008ee80000300800 */
[----:B------:R-:W4:Y:S01]  /*4e220*/  LDL.LU R87, [R1+0x18b4] ;  /* 0x0018b40001577983 */ /* 0x000f220000300800 */
[----:B0-----:R-:W-:Y:S02]  /*4e230*/  IMAD.MOV.U32 R72, RZ, RZ, R77 ;  /* 0x000000ffff487224 */ /* 0x001fe400078e004d */
[----:B------:R-:W-:Y:S02]  /*4e240*/  IMAD.MOV.U32 R77, RZ, RZ, R83 ;  /* 0x000000ffff4d7224 */ /* 0x000fe400078e0053 */
[----:B------:R-:W-:Y:S02]  /*4e250*/  IMAD.MOV.U32 R83, RZ, RZ, R86 ;  /* 0x000000ffff537224 */ /* 0x000fe400078e0056 */
[----:B------:R-:W3:Y:S04]  /*4e260*/  LDL.LU R86, [R1+0x18a0] ;  /* 0x0018a00001567983 */ /* 0x000ee80000300800 */
[----:B------:R-:W3:Y:S04]  /*4e270*/  LDL.LU R2, [R1+0x1868] ;  /* 0x0018680001027983 */ /* 0x000ee80000300800 */
[----:B------:R-:W3:Y:S04]  /*4e280*/  LDL.LU R12, [R1+0x18f0] ;  /* 0x0018f000010c7983 */ /* 0x000ee80000300800 */
[----:B------:R-:W3:Y:S04]  /*4e290*/  LDL.LU R13, [R1+0x18f4] ;  /* 0x0018f400010d7983 */ /* 0x000ee80000300800 */
[----:B--2---:R0:W-:Y:S04]  /*4e2a0*/  STL [R1+0x2ba4], R71 ;  /* 0x002ba44701007387 */ /* 0x0041e80000100800 */
[----:B0-----:R-:W2:Y:S01]  /*4e2b0*/  LDL.LU R71, [R1+0x1874] ;  /* 0x0018740001477983 */ /* 0x001ea20000300800 */
[----:B------:R-:W-:-:S02]  /*4e2c0*/  PRMT R70, RZ, 0x7610, R70 ;  /* 0x00007610ff467816 */ /* 0x000fc40000000046 */
[----:B------:R-:W-:Y:S02]  /*4e2d0*/  PRMT R66, RZ, 0x7610, R66 ;  /* 0x00007610ff427816 */ /* 0x000fe40000000042 */
[----:B------:R-:W-:Y:S02]  /*4e2e0*/  PRMT R65, RZ, 0x7610, R65 ;  /* 0x00007610ff417816 */ /* 0x000fe40000000041 */
[----:B----4-:R-:W-:Y:S02]  /*4e2f0*/  IADD3 R87, P3, PT, R87, UR15, RZ ;  /* 0x0000000f57577c10 */ /* 0x010fe4000ff7e0ff */
[----:B---3--:R-:W-:-:S04]  /*4e300*/  IADD3 R13, P4, PT, R13, UR15, RZ ;  /* 0x0000000f0d0d7c10 */ /* 0x008fc8000ff9e0ff */
[----:B------:R-:W-:Y:S01]  /*4e310*/  IADD3.X R12, PT, PT, R12, UR58, RZ, P4, !PT ;  /* 0x0000003a0c0c7c10 */ /* 0x000fe2000a7fe4ff */
[----:B------:R0:W-:Y:S01]  /*4e320*/  STL [R1+0x18f4], R13 ;  /* 0x0018f40d01007387 */ /* 0x0001e20000100800 */
[----:B--2---:R-:W-:Y:S02]  /*4e330*/  IADD3 R71, P1, PT, R71, UR15, RZ ;  /* 0x0000000f47477c10 */ /* 0x004fe4000ff3e0ff */
[----:B0-----:R-:W-:-:S03]  /*4e340*/  @!P0 LOP3.LUT R13, R13, R12, RZ, 0x3c, !PT ;  /* 0x0000000c0d0d8212 */ /* 0x001fc600078e3cff */
[----:B------:R-:W-:Y:S04]  /*4e350*/  STL [R1+0x1874], R71 ;  /* 0x0018744701007387 */ /* 0x000fe80000100800 */
[----:B------:R-:W-:Y:S04]  /*4e360*/  STL [R1+0x18b4], R87 ;  /* 0x0018b45701007387 */ /* 0x000fe80000100800 */
[----:B------:R0:W-:Y:S01]  /*4e370*/  STL [R1+0x18f0], R12 ;  /* 0x0018f00c01007387 */ /* 0x0001e20000100800 */
[----:B------:R-:W-:Y:S02]  /*4e380*/  IADD3.X R86, PT, PT, R86, UR58, RZ, P3, !PT ;  /* 0x0000003a56567c10 */ /* 0x000fe40009ffe4ff */
[----:B0-----:R-:W-:-:S04]  /*4e390*/  @!P0 LOP3.LUT R12, R13, R12, RZ, 0x3c, !PT ;  /* 0x0000000c0d0c8212 */ /* 0x001fc800078e3cff */
[----:B------:R-:W-:-:S05]  /*4e3a0*/  @!P0 LOP3.LUT R13, R13, R12, RZ, 0x3c, !PT ;  /* 0x0000000c0d0d8212 */ /* 0x000fca00078e3cff */
[----:B------:R0:W2:Y:S01]  /*4e3b0*/  @!P0 LDG.E.U8 R70, desc[UR20][R12.64] ;  /* 0x000000140c468981 */ /* 0x0000a2000c1e1100 */
[----:B------:R-:W-:Y:S01]  /*4e3c0*/  IADD3.X R2, PT, PT, R2, UR58, RZ, P1, !PT ;  /* 0x0000003a02027c10 */ /* 0x000fe20008ffe4ff */
[----:B0-----:R-:W-:Y:S02]  /*4e3d0*/  @!P0 IMAD.MOV.U32 R12, RZ, RZ, R87 ;  /* 0x000000ffff0c8224 */ /* 0x001fe400078e0057 */
[----:B------:R-:W-:-:S05]  /*4e3e0*/  @!P0 IMAD.MOV.U32 R13, RZ, RZ, R86 ;  /* 0x000000ffff0d8224 */ /* 0x000fca00078e0056 */
[----:B------:R0:W3:Y:S02]  /*4e3f0*/  @!P0 LDG.E.U8 R66, desc[UR20][R12.64] ;  /* 0x000000140c428981 */ /* 0x0000e4000c1e1100 */
[----:B0-----:R-:W-:Y:S02]  /*4e400*/  @!P0 IMAD.MOV.U32 R12, RZ, RZ, R71 ;  /* 0x000000ffff0c8224 */ /* 0x001fe400078e0047 */
[----:B------:R-:W-:-:S05]  /*4e410*/  @!P0 IMAD.MOV.U32 R13, RZ, RZ, R2 ;  /* 0x000000ffff0d8224 */ /* 0x000fca00078e0002 */
[----:B------:R-:W4:Y:S04]  /*4e420*/  @!P0 LDG.E.U8 R65, desc[UR20][R12.64] ;  /* 0x000000140c418981 */ /* 0x000f28000c1e1100 */
[----:B------:R0:W-:Y:S01]  /*4e430*/  STL [R1+0x18a0], R86 ;  /* 0x0018a05601007387 */ /* 0x0001e20000100800 */
[----:B------:R-:W-:Y:S02]  /*4e440*/  IMAD.MOV.U32 R71, RZ, RZ, R6 ;  /* 0x000000ffff477224 */ /* 0x000fe400078e0006 */
[----:B------:R-:W-:Y:S01]  /*4e450*/  IMAD.MOV.U32 R6, RZ, RZ, R5 ;  /* 0x000000ffff067224 */ /* 0x000fe200078e0005 */
[----:B--2---:R-:W-:Y:S04]  /*4e460*/  STL [R1+0x2ba8], R70 ;  /* 0x002ba84601007387 */ /* 0x004fe80000100800 */
[----:B------:R-:W-:Y:S04]  /*4e470*/  STL [R1+0x1868], R2 ;  /* 0x0018680201007387 */ /* 0x000fe80000100800 */
[----:B0-----:R-:W2:Y:S04]  /*4e480*/  LDL.LU R86, [R1+0x2bdc] ;  /* 0x002bdc0001567983 */ /* 0x001ea80000300800 */
[----:B------:R-:W2:Y:S04]  /*4e490*/  LDL.LU R87, [R1+0x2bd8] ;  /* 0x002bd80001577983 */ /* 0x000ea80000300800 */
[----:B---3--:R0:W-:Y:S04]  /*4e4a0*/  STL [R1+0x2bac], R66 ;  /* 0x002bac4201007387 */ /* 0x0081e80000100800 */
[----:B0-----:R-:W3:Y:S04]  /*4e4b0*/  LDL.LU R66, [R1+0xff4] ;  /* 0x000ff40001427983 */ /* 0x001ee80000300800 */
[----:B------:R-:W2:Y:S04]  /*4e4c0*/  LDL.LU R5, [R1+0xfb0] ;  /* 0x000fb00001057983 */ /* 0x000ea80000300800 */
[----:B------:R-:W2:Y:S04]  /*4e4d0*/  LDL.LU R70, [R1+0xff0] ;  /* 0x000ff00001467983 */ /* 0x000ea80000300800 */
[----:B------:R-:W2:Y:S04]  /*4e4e0*/  LDL.LU R12, [R1+0xf70] ;  /* 0x000f7000010c7983 */ /* 0x000ea80000300800 */
[----:B------:R-:W2:Y:S04]  /*4e4f0*/  LDL.LU R13, [R1+0xf74] ;  /* 0x000f7400010d7983 */ /* 0x000ea80000300800 */
[----:B----4-:R0:W-:Y:S04]  /*4e500*/  STL [R1+0x2bb0], R65 ;  /* 0x002bb04101007387 */ /* 0x0101e80000100800 */
[----:B0-----:R-:W4:Y:S01]  /*4e510*/  LDL.LU R65, [R1+0xfb4] ;  /* 0x000fb40001417983 */ /* 0x001f220000300800 */
[----:B------:R-:W-:-:S02]  /*4e520*/  PRMT R64, RZ, 0x7610, R64 ;  /* 0x00007610ff407816 */ /* 0x000fc40000000040 */
[----:B------:R-:W-:Y:S02]  /*4e530*/  PRMT R60, RZ, 0x7610, R60 ;  /* 0x00007610ff3c7816 */ /* 0x000fe4000000003c */
[----:B---3--:R-:W-:Y:S02]  /*4e540*/  IADD3 R66, P1, PT, R66, UR15, RZ ;  /* 0x0000000f42427c10 */ /* 0x008fe4000ff3e0ff */
[----:B--2---:R-:W-:-:S04]  /*4e550*/  IADD3 R13, P4, PT, R13, UR15, RZ ;  /* 0x0000000f0d0d7c10 */ /* 0x004fc8000ff9e0ff */
[----:B------:R-:W-:Y:S01]  /*4e560*/  IADD3.X R12, PT, PT, R12, UR58, RZ, P4, !PT ;  /* 0x0000003a0c0c7c10 */ /* 0x000fe2000a7fe4ff */
[----:B------:R0:W-:Y:S04]  /*4e570*/  STL [R1+0xf74], R13 ;  /* 0x000f740d01007387 */ /* 0x0001e80000100800 */
[----:B------:R-:W-:Y:S01]  /*4e580*/  STL [R1+0xff4], R66 ;  /* 0x000ff44201007387 */ /* 0x000fe20000100800 */
[----:B----4-:R-:W-:Y:S02]  /*4e590*/  IADD3 R65, P3, PT, R65, UR15, RZ ;  /* 0x0000000f41417c10 */ /* 0x010fe4000ff7e0ff */
[----:B0-----:R-:W-:-:S03]  /*4e5a0*/  @!P0 LOP3.LUT R13, R13, R12, RZ, 0x3c, !PT ;  /* 0x0000000c0d0d8212 */ /* 0x001fc600078e3cff */
[----:B------:R-:W-:Y:S04]  /*4e5b0*/  STL [R1+0xfb4], R65 ;  /* 0x000fb44101007387 */ /* 0x000fe80000100800 */
[----:B------:R0:W-:Y:S01]  /*4e5c0*/  STL [R1+0xf70], R12 ;  /* 0x000f700c01007387 */ /* 0x0001e20000100800 */
[----:B------:R-:W-:Y:S02]  /*4e5d0*/  IADD3.X R5, PT, PT, R5, UR58, RZ, P3, !PT ;  /* 0x0000003a05057c10 */ /* 0x000fe40009ffe4ff */
[----:B0-----:R-:W-:-:S04]  /*4e5e0*/  @!P0 LOP3.LUT R12, R13, R12, RZ, 0x3c, !PT ;  /* 0x0000000c0d0c8212 */ /* 0x001fc800078e3cff */
[----:B------:R-:W-:-:S05]  /*4e5f0*/  @!P0 LOP3.LUT R13, R13, R12, RZ, 0x3c, !PT ;  /* 0x0000000c0d0d8212 */ /* 0x000fca00078e3cff */
[----:B------:R0:W2:Y:S02]  /*4e600*/  @!P0 LDG.E.U8 R64, desc[UR20][R12.64] ;  /* 0x000000140c408981 */ /* 0x0000a4000c1e1100 */
[----:B0-----:R-:W-:Y:S02]  /*4e610*/  @!P0 IMAD.MOV.U32 R12, RZ, RZ, R65 ;  /* 0x000000ffff0c8224 */ /* 0x001fe400078e0041 */
[----:B------:R-:W-:-:S05]  /*4e620*/  @!P0 IMAD.MOV.U32 R13, RZ, RZ, R5 ;  /* 0x000000ffff0d8224 */ /* 0x000fca00078e0005 */
[----:B------:R0:W3:Y:S01]  /*4e630*/  @!P0 LDG.E.U8 R60, desc[UR20][R12.64] ;  /* 0x000000140c3c8981 */ /* 0x0000e2000c1e1100 */
[----:B------:R-:W-:-:S03]  /*4e640*/  IADD3.X R70, PT, PT, R70, UR58, RZ, P1, !PT ;  /* 0x0000003a46467c10 */ /* 0x000fc60008ffe4ff */
[----:B------:R-:W-:Y:S01]  /*4e650*/  STL [R1+0xfb0], R5 ;  /* 0x000fb00501007387 */ /* 0x000fe20000100800 */
[----:B------:R-:W-:Y:S01]  /*4e660*/  PRMT R59, RZ, 0x7610, R59 ;  /* 0x00007610ff3b7816 */ /* 0x000fe2000000003b */
[----:B0-----:R-:W-:Y:S02]  /*4e670*/  @!P0 IMAD.MOV.U32 R12, RZ, RZ, R66 ;  /* 0x000000ffff0c8224 */ /* 0x001fe400078e0042 */
[----:B------:R-:W-:-:S05]  /*4e680*/  @!P0 IMAD.MOV.U32 R13, RZ, RZ, R70 ;  /* 0x000000ffff0d8224 */ /* 0x000fca00078e0046 */
[----:B------:R-:W4:Y:S04]  /*4e690*/  @!P0 LDG.E.U8 R59, desc[UR20][R12.64] ;  /* 0x000000140c3b8981 */ /* 0x000f28000c1e1100 */
[----:B--2---:R-:W-:Y:S04]  /*4e6a0*/  STL [R1+0x2bb4], R64 ;  /* 0x002bb44001007387 */ /* 0x004fe80000100800 */
[----:B------:R-:W-:Y:S04]  /*4e6b0*/  STL [R1+0xff0], R70 ;  /* 0x000ff04601007387 */ /* 0x000fe80000100800 */
[----:B---3--:R0:W-:Y:S04]  /*4e6c0*/  STL [R1+0x2bb8], R60 ;  /* 0x002bb83c01007387 */ /* 0x0081e80000100800 */
[----:B0-----:R-:W2:Y:S04]  /*4e6d0*/  LDL.LU R60, [R1+0x1824] ;  /* 0x00182400013c7983 */ /* 0x001ea80000300800 */
[----:B------:R-:W3:Y:S04]  /*4e6e0*/  LDL.LU R70, [R1+0x17a4] ;  /* 0x0017a40001467983 */ /* 0x000ee80000300800 */
[----:B------:R-:W3:Y:S04]  /*4e6f0*/  LDL.LU R65, [R1+0x17e4] ;  /* 0x0017e40001417983 */ /* 0x000ee80000300800 */
[----:B------:R-:W3:Y:S04]  /*4e700*/  LDL.LU R66, [R1+0x17e0] ;  /* 0x0017e00001427983 */ /* 0x000ee80000300800 */
[----:B------:R-:W3:Y:S04]  /*4e710*/  LDL.LU R64, [R1+0x1820] ;  /* 0x0018200001407983 */ /* 0x000ee80000300800 */
[----:B------:R-:W3:Y:S01]  /*4e720*/  LDL.LU R13, [R1+0x17a0] ;  /* 0x0017a000010d7983 */ /* 0x000ee20000300800 */
[----:B------:R-:W-:-:S03]  /*4e730*/  PRMT R58, RZ, 0x7610, R58 ;  /* 0x00007610ff3a7816 */ /* 0x000fc6000000003a */
[----:B----4-:R-:W-:Y:S01]  /*4e740*/  STL [R1+0x2bbc], R59 ;  /* 0x002bbc3b01007387 */ /* 0x010fe20000100800 */
[----:B------:R-:W-:Y:S02]  /*4e750*/  PRMT R54, RZ, 0x7610, R54 ;  /* 0x00007610ff367816 */ /* 0x000fe40000000036 */
[----:B--2---:R-:W-:Y:S02]  /*4e760*/  IADD3 R60, P1, PT, R60, UR15, RZ ;  /* 0x0000000f3c3c7c10 */ /* 0x004fe4000ff3e0ff */
[----:B---3--:R-:W-:Y:S02]  /*4e770*/  IADD3 R70, P4, PT, R70, UR15, RZ ;  /* 0x0000000f46467c10 */ /* 0x008fe4000ff9e0ff */
[----:B------:R-:W-:-:S03]  /*4e780*/  IADD3 R65, P3, PT, R65, UR15, RZ ;  /* 0x0000000f41417c10 */ /* 0x000fc6000ff7e0ff */
[----:B------:R-:W-:Y:S01]  /*4e790*/  @!P0 IMAD.MOV.U32 R12, RZ, RZ, R70 ;  /* 0x000000ffff0c8224 */ /* 0x000fe200078e0046 */
[----:B------:R-:W-:Y:S01]  /*4e7a0*/  STL [R1+0x17a4], R70 ;  /* 0x0017a44601007387 */ /* 0x000fe20000100800 */
[----:B------:R-:W-:-:S03]  /*4e7b0*/  IADD3.X R66, PT, PT, R66, UR58, RZ, P3, !PT ;  /* 0x0000003a42427c10 */ /* 0x000fc60009ffe4ff */
[----:B------:R-:W-:Y:S01]  /*4e7c0*/  STL [R1+0x1824], R60 ;  /* 0x0018243c01007387 */ /* 0x000fe20000100800 */
[----:B------:R-:W-:-:S03]  /*4e7d0*/  IADD3.X R13, PT, PT, R13, UR58, RZ, P4, !PT ;  /* 0x0000003a0d0d7c10 */ /* 0x000fc6000a7fe4ff */
[----:B------:R-:W-:Y:S04]  /*4e7e0*/  STL [R1+0x17e4], R65 ;  /* 0x0017e44101007387 */ /* 0x000fe80000100800 */
[----:B------:R0:W-:Y:S04]  /*4e7f0*/  STL [R1+0x17a0], R13 ;  /* 0x0017a00d01007387 */ /* 0x0001e80000100800 */
[----:B------:R1:W2:Y:S02]  /*4e800*/  @!P0 LDG.E.U8 R58, desc[UR20][R12.64] ;  /* 0x000000140c3a8981 */ /* 0x0002a4000c1e1100 */
[----:B-1----:R-:W-:-:S02]  /*4e810*/  @!P0 IMAD.MOV.U32 R12, RZ, RZ, R65 ;  /* 0x000000ffff0c8224 */ /* 0x002fc400078e0041 */
[----:B0-----:R-:W-:-:S05]  /*4e820*/  @!P0 IMAD.MOV.U32 R13, RZ, RZ, R66 ;  /* 0x000000ffff0d8224 */ /* 0x001fca00078e0042 */
[----:B------:R0:W3:Y:S01]  /*4e830*/  @!P0 LDG.E.U8 R54, desc[UR20][R12.64] ;  /* 0x000000140c368981 */ /* 0x0000e2000c1e1100 */
[----:B------:R-:W-:-:S03]  /*4e840*/  IADD3.X R64, PT, PT, R64, UR58, RZ, P1, !PT ;  /* 0x0000003a40407c10 */ /* 0x000fc60008ffe4ff */
[----:B------:R-:W-:Y:S01]  /*4e850*/  STL [R1+0x17e0], R66 ;  /* 0x0017e04201007387 */ /* 0x000fe20000100800 */
[----:B------:R-:W-:Y:S01]  /*4e860*/  PRMT R53, RZ, 0x7610, R53 ;  /* 0x00007610ff357816 */ /* 0x000fe20000000035 */
[----:B0-----:R-:W-:Y:S02]  /*4e870*/  @!P0 IMAD.MOV.U32 R13, RZ, RZ, R64 ;  /* 0x000000ffff0d8224 */ /* 0x001fe400078e0040 */
[----:B------:R-:W-:-:S05]  /*4e880*/  @!P0 IMAD.MOV.U32 R12, RZ, RZ, R60 ;  /* 0x000000ffff0c8224 */ /* 0x000fca00078e003c */
[----:B------:R-:W4:Y:S04]  /*4e890*/  @!P0 LDG.E.U8 R53, desc[UR20][R12.64] ;  /* 0x000000140c358981 */ /* 0x000f28000c1e1100 */
[----:B--2---:R0:W-:Y:S04]  /*4e8a0*/  STL [R1+0x2bc0], R58 ;  /* 0x002bc03a01007387 */ /* 0x0041e80000100800 */
[----:B------:R1:W-:Y:S04]  /*4e8b0*/  STL [R1+0x1820], R64 ;  /* 0x0018204001007387 */ /* 0x0003e80000100800 */
[----:B0-----:R-:W2:Y:S04]  /*4e8c0*/  LDL.LU R58, [R1+0x16f0] ;  /* 0x0016f000013a7983 */ /* 0x001ea80000300800 */
[----:B---3--:R0:W-:Y:S04]  /*4e8d0*/  STL [R1+0x2bc4], R54 ;  /* 0x002bc43601007387 */ /* 0x0081e80000100800 */
[----:B-1----:R-:W3:Y:S04]  /*4e8e0*/  LDL.LU R64, [R1+0x1770] ;  /* 0x0017700001407983 */ /* 0x002ee80000300800 */
[----:B0-----:R-:W3:Y:S04]  /*4e8f0*/  LDL.LU R54, [R1+0x1724] ;  /* 0x0017240001367983 */ /* 0x001ee80000300800 */
        /* <DEDUP_REMOVED lines=8> */
[----:B------:R-:W-:Y:S02]  /*4e980*/  IADD3 R54, P3, PT, R54, UR15, RZ ;  /* 0x0000000f36367c10 */ /* 0x000fe4000ff7e0ff */
[----:B------:R-:W-:Y:S01]  /*4e990*/  IADD3.X R65, PT, PT, R65, UR58, RZ, P4, !PT ;  /* 0x0000003a41417c10 */ /* 0x000fe2000a7fe4ff */
[----:B------:R-:W-:Y:S01]  /*4e9a0*/  @!P0 IMAD.MOV.U32 R12, RZ, RZ, R64 ;  /* 0x000000ffff0c8224 */ /* 0x000fe200078e0040 */
[----:B------:R-:W-:Y:S01]  /*4e9b0*/  STL [R1+0x1770], R64 ;  /* 0x0017704001007387 */ /* 0x000fe20000100800 */
[----:B------:R-:W-:-:S02]  /*4e9c0*/  IADD3.X R60, PT, PT, R60, UR58, RZ, P3, !PT ;  /* 0x0000003a3c3c7c10 */ /* 0x000fc40009ffe4ff */
[----:B------:R-:W-:Y:S01]  /*4e9d0*/  @!P0 IMAD.MOV.U32 R13, RZ, RZ, R65 ;  /* 0x000000ffff0d8224 */ /* 0x000fe200078e0041 */
[----:B------:R-:W-:Y:S01]  /*4e9e0*/  STL [R1+0x16f0], R58 ;  /* 0x0016f03a01007387 */ /* 0x000fe20000100800 */
[----:B------:R-:W-:-:S03]  /*4e9f0*/  IADD3.X R59, PT, PT, R59, UR58, RZ, P1, !PT ;  /* 0x0000003a3b3b7c10 */ /* 0x000fc60008ffe4ff */
[----:B------:R0:W-:Y:S04]  /*4ea00*/  STL [R1+0x1724], R54 ;  /* 0x0017243601007387 */ /* 0x0001e80000100800 */
[----:B------:R-:W-:Y:S04]  /*4ea10*/  STL [R1+0x1760], R65 ;  /* 0x0017604101007387 */ /* 0x000fe80000100800 */
[----:B------:R1:W-:Y:S04]  /*4ea20*/  STL [R1+0x170c], R60 ;  /* 0x00170c3c01007387 */ /* 0x0003e80000100800 */
[----:B------:R2:W3:Y:S04]  /*4ea30*/  @!P0 LDG.E.U8 R52, desc[UR20][R12.64] ;  /* 0x000000140c348981 */ /* 0x0004e8000c1e1100 */
[----:B------:R4:W-:Y:S01]  /*4ea40*/  STL [R1+0x16ec], R59 ;  /* 0x0016ec3b01007387 */ /* 0x0009e20000100800 */
[----:B--2---:R-:W-:-:S02]  /*4ea50*/  @!P0 IMAD.MOV.U32 R12, RZ, RZ, R54 ;  /* 0x000000ffff0c8224 */ /* 0x004fc400078e0036 */
[----:B------:R-:W-:Y:S01]  /*4ea60*/  @!P0 IMAD.MOV.U32 R13, RZ, RZ, R60 ;  /* 0x000000ffff0d8224 */ /* 0x000fe200078e003c */
[----:B0-----:R-:W2:Y:S04]  /*4ea70*/  LDL.LU R54, [R1+0x10d0] ;  /* 0x0010d00001367983 */ /* 0x001ea80000300800 */
[----:B-1----:R-:W2:Y:S04]  /*4ea80*/  LDL.LU R60, [R1+0x1050] ;  /* 0x00105000013c7983 */ /* 0x002ea80000300800 */
[----:B------:R-:W3:Y:S04]  /*4ea90*/  LDL.LU R53, [R1+0x1090] ;  /* 0x0010900001357983 */ /* 0x000ee80000300800 */
[----:B------:R-:W3:Y:S04]  /*4eaa0*/  LDL.LU R64, [R1+0x104c] ;  /* 0x00104c0001407983 */ /* 0x000ee80000300800 */
[----:B------:R0:W3:Y:S02]  /*4eab0*/  @!P0 LDG.E.U8 R48, desc[UR20][R12.64] ;  /* 0x000000140c308981 */ /* 0x0000e4000c1e1100 */
[----:B0-----:R-:W-:-:S02]  /*4eac0*/  @!P0 IMAD.MOV.U32 R13, RZ, RZ, R59 ;  /* 0x000000ffff0d8224 */ /* 0x001fc400078e003b */
[----:B----4-:R-:W4:Y:S01]  /*4ead0*/  LDL.LU R59, [R1+0x108c] ;  /* 0x00108c00013b7983 */ /* 0x010f220000300800 */
[----:B------:R-:W-:-:S03]  /*4eae0*/  @!P0 IMAD.MOV.U32 R12, RZ, RZ, R58 ;  /* 0x000000ffff0c8224 */ /* 0x000fc600078e003a */
[----:B------:R-:W4:Y:S01]  /*4eaf0*/  LDL.LU R58, [R1+0x10cc] ;  /* 0x0010cc00013a7983 */ /* 0x000f220000300800 */
[----:B------:R-:W-:Y:S02]  /*4eb00*/  PRMT R45, RZ, 0x7610, R45 ;  /* 0x00007610ff2d7816 */ /* 0x000fe4000000002d */
[----:B------:R-:W-:-:S04]  /*4eb10*/  PRMT R44, RZ, 0x7610, R44 ;  /* 0x00007610ff2c7816 */ /* 0x000fc8000000002c */
[----:B------:R0:W4:Y:S01]  /*4eb20*/  @!P0 LDG.E.U8 R45, desc[UR20][R12.64] ;  /* 0x000000140c2d8981 */ /* 0x000122000c1e1100 */
[----:B------:R-:W-:Y:S02]  /*4eb30*/  PRMT R43, RZ, 0x7610, R43 ;  /* 0x00007610ff2b7816 */ /* 0x000fe4000000002b */
[----:B--2---:R-:W-:Y:S02]  /*4eb40*/  IADD3 R60, P4, PT, R60, UR15, RZ ;  /* 0x0000000f3c3c7c10 */ /* 0x004fe4000ff9e0ff */
[----:B------:R-:W-:Y:S02]  /*4eb50*/  IADD3 R54, P1, PT, R54, UR15, RZ ;  /* 0x0000000f36367c10 */ /* 0x000fe4000ff3e0ff */
[----:B---3--:R-:W-:Y:S02]  /*4eb60*/  IADD3 R53, P3, PT, R53, UR15, RZ ;  /* 0x0000000f35357c10 */ /* 0x008fe4000ff7e0ff */
[----:B------:R-:W-:Y:S01]  /*4eb70*/  IADD3.X R64, PT, PT, R64, UR58, RZ, P4, !PT ;  /* 0x0000003a40407c10 */ /* 0x000fe2000a7fe4ff */
[----:B0-----:R-:W-:Y:S01]  /*4eb80*/  @!P0 IMAD.MOV.U32 R12, RZ, RZ, R60 ;  /* 0x000000ffff0c8224 */ /* 0x001fe200078e003c */
[----:B------:R-:W-:Y:S03]  /*4eb90*/  STL [R1+0x1050], R60 ;  /* 0x0010503c01007387 */ /* 0x000fe60000100800 */
[----:B------:R-:W-:Y:S01]  /*4eba0*/  @!P0 IMAD.MOV.U32 R13, RZ, RZ, R64 ;  /* 0x000000ffff0d8224 */ /* 0x000fe200078e0040 */
[----:B------:R-:W-:Y:S04]  /*4ebb0*/  STL [R1+0x10d0], R54 ;  /* 0x0010d03601007387 */ /* 0x000fe80000100800 */
[----:B------:R0:W-:Y:S04]  /*4ebc0*/  STL [R1+0x1090], R53 ;  /* 0x0010903501007387 */ /* 0x0001e80000100800 */
[----:B------:R1:W2:Y:S01]  /*4ebd0*/  @!P0 LDG.E.U8 R44, desc[UR20][R12.64] ;  /* 0x000000140c2c8981 */ /* 0x0002a2000c1e1100 */
[----:B----4-:R-:W-:-:S02]  /*4ebe0*/  IADD3.X R59, PT, PT, R59, UR58, RZ, P3, !PT ;  /* 0x0000003a3b3b7c10 */ /* 0x010fc40009ffe4ff */
[----:B------:R-:W-:Y:S01]  /*4ebf0*/  IADD3.X R58, PT, PT, R58, UR58, RZ, P1, !PT ;  /* 0x0000003a3a3a7c10 */ /* 0x000fe20008ffe4ff */
[----:B------:R3:W-:Y:S01]  /*4ec00*/  STL [R1+0x104c], R64 ;  /* 0x00104c4001007387 */ /* 0x0007e20000100800 */
[----:B-1----:R-:W-:-:S03]  /*4ec10*/  @!P0 IMAD.MOV.U32 R12, RZ, RZ, R53 ;  /* 0x000000ffff0c8224 */ /* 0x002fc600078e0035 */
[----:B------:R1:W-:Y:S01]  /*4ec20*/  STL [R1+0x108c], R59 ;  /* 0x00108c3b01007387 */ /* 0x0003e20000100800 */
[----:B------:R-:W-:-:S03]  /*4ec30*/  @!P0 IMAD.MOV.U32 R13, RZ, RZ, R59 ;  /* 0x000000ffff0d8224 */ /* 0x000fc600078e003b */
[----:B------:R4:W-:Y:S04]  /*4ec40*/  STL [R1+0x10cc], R58 ;  /* 0x0010cc3a01007387 */ /* 0x0009e80000100800 */
[----:B0-----:R-:W2:Y:S04]  /*4ec50*/  LDL.LU R53, [R1+0x1190] ;  /* 0x0011900001357983 */ /* 0x001ea80000300800 */
[----:B------:R-:W2:Y:S04]  /*4ec60*/  LDL.LU R60, [R1+0x1110] ;  /* 0x00111000013c7983 */ /* 0x000ea80000300800 */
[----:B------:R0:W2:Y:S02]  /*4ec70*/  @!P0 LDG.E.U8 R43, desc[UR20][R12.64] ;  /* 0x000000140c2b8981 */ /* 0x0000a4000c1e1100 */
[----:B0-----:R-:W-:-:S02]  /*4ec80*/  @!P0 IMAD.MOV.U32 R12, RZ, RZ, R54 ;  /* 0x000000ffff0c8224 */ /* 0x001fc400078e0036 */
[----:B------:R-:W2:Y:S04]  /*4ec90*/  LDL.LU R54, [R1+0x1150] ;  /* 0x0011500001367983 */ /* 0x000ea80000300800 */
[----:B---3--:R-:W3:Y:S01]  /*4eca0*/  LDL.LU R64, [R1+0x110c] ;  /* 0x00110c0001407983 */ /* 0x008ee20000300800 */
[----:B------:R-:W-:-:S03]  /*4ecb0*/  @!P0 IMAD.MOV.U32 R13, RZ, RZ, R58 ;  /* 0x000000ffff0d8224 */ /* 0x000fc600078e003a */
[----:B-1----:R-:W3:Y:S04]  /*4ecc0*/  LDL.LU R59, [R1+0x114c] ;  /* 0x00114c00013b7983 */ /* 0x002ee80000300800 */
[----:B----4-:R-:W4:Y:S01]  /*4ecd0*/  LDL.LU R58, [R1+0x118c] ;  /* 0x00118c00013a7983 */ /* 0x010f220000300800 */
[----:B------:R-:W-:Y:S02]  /*4ece0*/  PRMT R42, RZ, 0x7610, R42 ;  /* 0x00007610ff2a7816 */ /* 0x000fe4000000002a */
[----:B------:R-:W-:-:S04]  /*4ecf0*/  PRMT R41, RZ, 0x7610, R41 ;  /* 0x00007610ff297816 */ /* 0x000fc80000000029 */
[----:B------:R0:W4:Y:S01]  /*4ed00*/  @!P0 LDG.E.U8 R42, desc[UR20][R12.64] ;  /* 0x000000140c2a8981 */ /* 0x000122000c1e1100 */
[----:B------:R-:W-:Y:S02]  /*4ed10*/  PRMT R40, RZ, 0x7610, R40 ;  /* 0x00007610ff287816 */ /* 0x000fe40000000028 */
[----:B--2---:R-:W-:Y:S02]  /*4ed20*/  IADD3 R60, P4, PT, R60, UR15, RZ ;  /* 0x0000000f3c3c7c10 */ /* 0x004fe4000ff9e0ff */
[----:B------:R-:W-:-:S03]  /*4ed30*/  IADD3 R53, P1, PT, R53, UR15, RZ ;  /* 0x0000000f35357c10 */ /* 0x000fc6000ff3e0ff */
[----:B0-----:R-:W-:Y:S01]  /*4ed40*/  @!P0 IMAD.MOV.U32 R12, RZ, RZ, R60 ;  /* 0x000000ffff0c8224 */ /* 0x001fe200078e003c */
[----:B------:R-:W-:Y:S01]  /*4ed50*/  STL [R1+0x1110], R60 ;  /* 0x0011103c01007387 */ /* 0x000fe20000100800 */
[----:B------:R-:W-:Y:S02]  /*4ed60*/  IADD3 R54, P3, PT, R54, UR15, RZ ;  /* 0x0000000f36367c10 */ /* 0x000fe4000ff7e0ff */
[----:B---3--:R-:W-:Y:S01]  /*4ed70*/  IADD3.X R64, PT, PT, R64, UR58, RZ, P4, !PT ;  /* 0x0000003a40407c10 */ /* 0x008fe2000a7fe4ff */
[----:B------:R-:W-:Y:S01]  /*4ed80*/  STL [R1+0x1190], R53 ;  /* 0x0011903501007387 */ /* 0x000fe20000100800 */
[----:B------:R-:W-:-:S03]  /*4ed90*/  IADD3.X R59, PT, PT, R59, UR58, RZ, P3, !PT ;  /* 0x0000003a3b3b7c10 */ /* 0x000fc60009ffe4ff */
[----:B------:R-:W-:Y:S01]  /*4eda0*/  @!P0 IMAD.MOV.U32 R13, RZ, RZ, R64 ;  /* 0x000000ffff0d8224 */ /* 0x000fe200078e0040 */
[----:B------:R0:W-:Y:S01]  /*4edb0*/  STL [R1+0x1150], R54 ;  /* 0x0011503601007387 */ /* 0x0001e20000100800 */
[----:B----4-:R-:W-:-:S03]  /*4edc0*/  IADD3.X R58, PT, PT, R58, UR58, RZ, P1, !PT ;  /* 0x0000003a3a3a7c10 */ /* 0x010fc60008ffe4ff */
[----:B------:R1:W2:Y:S04]  /*4edd0*/  @!P0 LDG.E.U8 R41, desc[UR20][R12.64] ;  /* 0x000000140c298981 */ /* 0x0002a8000c1e1100 */
[----:B------:R3:W-:Y:S04]  /*4ede0*/  STL [R1+0x110c], R64 ;  /* 0x00110c4001007387 */ /* 0x0007e80000100800 */
[----:B------:R4:W-:Y:S01]  /*4edf0*/  STL [R1+0x114c], R59 ;  /* 0x00114c3b01007387 */ /* 0x0009e20000100800 */
[----:B-1----:R-:W-:Y:S02]  /*4ee00*/  @!P0 IMAD.MOV.U32 R12, RZ, RZ, R54 ;  /* 0x000000ffff0c8224 */ /* 0x002fe400078e0036 */
[----:B------:R-:W-:Y:S01]  /*4ee10*/  @!P0 IMAD.MOV.U32 R13, RZ, RZ, R59 ;  /* 0x000000ffff0d8224 */ /* 0x000fe200078e003b */
        /* <DEDUP_REMOVED lines=8> */
[----:B----4-:R-:W4:Y:S04]  /*4eea0*/  LDL.LU R59, [R1+0x120c] ;  /* 0x00120c00013b7983 */ /* 0x010f280000300800 */
[----:B-1----:R-:W4:Y:S01]  /*4eeb0*/  LDL.LU R58, [R1+0x124c] ;  /* 0x00124c00013a7983 */ /* 0x002f220000300800 */
        /* <DEDUP_REMOVED lines=11> */
[----:B----4-:R-:W-:-:S03]  /*4ef70*/  IADD3.X R59, PT, PT, R59, UR58, RZ, P3, !PT ;  /* 0x0000003a3b3b7c10 */ /* 0x010fc60009ffe4ff */
[----:B------:R-:W-:Y:S01]  /*4ef80*/  @!P0 IMAD.MOV.U32 R13, RZ, RZ, R64 ;  /* 0x000000ffff0d8224 */ /* 0x000fe200078e0040 */
[----:B------:R0:W-:Y:S01]  /*4ef90*/  STL [R1+0x1210], R53 ;  /* 0x0012103501007387 */ /* 0x0001e20000100800 */
[----:B------:R-:W-:-:S03]  /*4efa0*/  IADD3.X R58, PT, PT, R58, UR58, RZ, P1, !PT ;  /* 0x0000003a3a3a7c10 */ /* 0x000fc60008ffe4ff */
        /* <DEDUP_REMOVED lines=101> */
[----:B---3--:R-:W3:Y:S04]  /*4f600*/  LDL.LU R64, [R1+0x14cc] ;  /* 0x0014cc0001407983 */ /* 0x008ee80000300800 */
[----:B----4-:R-:W4:Y:S01]  /*4f610*/  LDL.LU R59, [R1+0x150c] ;  /* 0x00150c00013b7983 */ /* 0x010f220000300800 */
[----:B------:R-:W-:-:S03]  /*4f620*/  @!P0 IMAD.MOV.U32 R13, RZ, RZ, R58 ;  /* 0x000000ffff0d8224 */ /* 0x000fc600078e003a */
        /* <DEDUP_REMOVED lines=10> */
[----:B---3--:R-:W-:Y:S02]  /*4f6d0*/  IADD3.X R64, PT, PT, R64, UR58, RZ, P4, !PT ;  /* 0x0000003a40407c10 */ /* 0x008fe4000a7fe4ff */
[----:B----4-:R-:W-:-:S03]  /*4f6e0*/  IADD3.X R59, PT, PT, R59, UR58, RZ, P3, !PT ;  /* 0x0000003a3b3b7c10 */ /* 0x010fc60009ffe4ff */
[----:B------:R-:W-:Y:S01]  /*4f6f0*/  @!P0 IMAD.MOV.U32 R13, RZ, RZ, R64 ;  /* 0x000000ffff0d8224 */ /* 0x000fe200078e0040 */
[----:B------:R-:W-:Y:S01]  /*4f700*/  STL [R1+0xaa8], R54 ;  /* 0x000aa83601007387 */ /* 0x000fe20000100800 */
[----:B------:R-:W-:-:S03]  /*4f710*/  IADD3.X R58, PT, PT, R58, UR58, RZ, P1, !PT ;  /* 0x0000003a3a3a7c10 */ /* 0x000fc60008ffe4ff */
[----:B------:R0:W2:Y:S04]  /*4f720*/  @!P0 LDG.E.U8 R26, desc[UR20][R12.64] ;  /* 0x000000140c1a8981 */ /* 0x0000a8000c1e1100 */
[----:B------:R1:W-:Y:S01]  /*4f730*/  STL [R1+0x1510], R53 ;  /* 0x0015103501007387 */ /* 0x0003e20000100800 */
[----:B0-----:R-:W-:Y:S02]  /*4f740*/  @!P0 IMAD.MOV.U32 R12, RZ, RZ, R53 ;  /* 0x000000ffff0c8224 */ /* 0x001fe400078e0035 */
[----:B------:R-:W-:Y:S01]  /*4f750*/  @!P0 IMAD.MOV.U32 R13, RZ, RZ, R59 ;  /* 0x000000ffff0d8224 */ /* 0x000fe200078e003b */
[----:B------:R-:W-:Y:S04]  /*4f760*/  STL [R1+0x14cc], R64 ;  /* 0x0014cc4001007387 */ /* 0x000fe80000100800 */
[----:B------:R0:W-:Y:S04]  /*4f770*/  STL [R1+0x150c], R59 ;  /* 0x00150c3b01007387 */ /* 0x0001e80000100800 */
[----:B------:R3:W-:Y:S04]  /*4f780*/  STL [R1+0xaa4], R58 ;  /* 0x000aa43a01007387 */ /* 0x0007e80000100800 */
[----:B------:R4:W2:Y:S04]  /*4f790*/  @!P0 LDG.E.U8 R25, desc[UR20][R12.64] ;  /* 0x000000140c198981 */ /* 0x0008a8000c1e1100 */
[----:B-1----:R-:W2:Y:S01]  /*4f7a0*/  LDL.LU R53, [R1+0xa28] ;  /* 0x000a280001357983 */ /* 0x002ea20000300800 */
[----:B----4-:R-:W-:-:S03]  /*4f7b0*/  @!P0 IMAD.MOV.U32 R12, RZ, RZ, R54 ;  /* 0x000000ffff0c8224 */ /* 0x010fc600078e0036 */
[----:B------:R-:W4:Y:S04]  /*4f7c0*/  LDL.LU R54, [R1+0xa80] ;  /* 0x000a800001367983 */ /* 0x000f280000300800 */
[----:B0-----:R-:W4:Y:S04]  /*4f7d0*/  LDL.LU R59, [R1+0x1550] ;  /* 0x00155000013b7983 */ /* 0x001f280000300800 */
[----:B------:R-:W4:Y:S01]  /*4f7e0*/  LDL.LU R64, [R1+0xa7c] ;  /* 0x000a7c0001407983 */ /* 0x000f220000300800 */
[----:B------:R-:W-:-:S03]  /*4f7f0*/  @!P0 IMAD.MOV.U32 R13, RZ, RZ, R58 ;  /* 0x000000ffff0d8224 */ /* 0x000fc600078e003a */
[----:B------:R-:W4:Y:S04]  /*4f800*/  LDL.LU R60, [R1+0x154c] ;  /* 0x00154c00013c7983 */ /* 0x000f280000300800 */
[----:B---3--:R-:W3:Y:S01]  /*4f810*/  LDL.LU R58, [R1+0xa24] ;  /* 0x000a2400013a7983 */ /* 0x008ee20000300800 */
[----:B------:R-:W-:Y:S02]  /*4f820*/  PRMT R24, RZ, 0x7610, R24 ;  /* 0x00007610ff187816 */ /* 0x000fe40000000018 */
[----:B------:R-:W-:-:S04]  /*4f830*/  PRMT R23, RZ, 0x7610, R23 ;  /* 0x00007610ff177816 */ /* 0x000fc80000000017 */
[----:B------:R0:W3:Y:S01]  /*4f840*/  @!P0 LDG.E.U8 R24, desc[UR20][R12.64] ;  /* 0x000000140c188981 */ /* 0x0000e2000c1e1100 */
[----:B------:R-:W-:Y:S02]  /*4f850*/  PRMT R22, RZ, 0x7610, R22 ;  /* 0x00007610ff167816 */ /* 0x000fe40000000016 */
[----:B--2---:R-:W-:Y:S02]  /*4f860*/  IADD3 R53, P1, PT, R53, UR15, RZ ;  /* 0x0000000f35357c10 */ /* 0x004fe4000ff3e0ff */
[----:B----4-:R-:W-:Y:S02]  /*4f870*/  IADD3 R54, P4, PT, R54, UR15, RZ ;  /* 0x0000000f36367c10 */ /* 0x010fe4000ff9e0ff */
[----:B------:R-:W-:Y:S02]  /*4f880*/  IADD3 R59, P3, PT, R59, UR15, RZ ;  /* 0x0000000f3b3b7c10 */ /* 0x000fe4000ff7e0ff */
[----:B------:R-:W-:Y:S01]  /*4f890*/  IADD3.X R64, PT, PT, R64, UR58, RZ, P4, !PT ;  /* 0x0000003a40407c10 */ /* 0x000fe2000a7fe4ff */
[----:B0-----:R-:W-:Y:S01]  /*4f8a0*/  @!P0 IMAD.MOV.U32 R12, RZ, RZ, R54 ;  /* 0x000000ffff0c8224 */ /* 0x001fe200078e0036 */
[----:B------:R0:W-:Y:S01]  /*4f8b0*/  STL [R1+0xa80], R54 ;  /* 0x000a803601007387 */ /* 0x0001e20000100800 */
[----:B------:R-:W-:-:S02]  /*4f8c0*/  IADD3.X R60, PT, PT, R60, UR58, RZ, P3, !PT ;  /* 0x0000003a3c3c7c10 */ /* 0x000fc40009ffe4ff */
[----:B------:R-:W-:Y:S01]  /*4f8d0*/  @!P0 IMAD.MOV.U32 R13, RZ, RZ, R64 ;  /* 0x000000ffff0d8224 */ /* 0x000fe200078e0040 */
[----:B------:R-:W-:Y:S01]  /*4f8e0*/  STL [R1+0xa28], R53 ;  /* 0x000a283501007387 */ /* 0x000fe20000100800 */
[----:B---3--:R-:W-:-:S03]  /*4f8f0*/  IADD3.X R58, PT, PT, R58, UR58, RZ, P1, !PT ;  /* 0x0000003a3a3a7c10 */ /* 0x008fc60008ffe4ff */
[----:B------:R-:W-:Y:S04]  /*4f900*/  STL [R1+0x1550], R59 ;  /* 0x0015503b01007387 */ /* 0x000fe80000100800 */
[----:B------:R1:W2:Y:S04]  /*4f910*/  @!P0 LDG.E.U8 R23, desc[UR20][R12.64] ;  /* 0x000000140c178981 */ /* 0x0002a8000c1e1100 */
[----:B------:R-:W-:Y:S04]  /*4f920*/  STL [R1+0xa7c], R64 ;  /* 0x000a7c4001007387 */ /* 0x000fe80000100800 */
[----:B------:R3:W-:Y:S01]  /*4f930*/  STL [R1+0x154c], R60 ;  /* 0x00154c3c01007387 */ /* 0x0007e20000100800 */
[----:B-1----:R-:W-:-:S02]  /*4f940*/  @!P0 IMAD.MOV.U32 R12, RZ, RZ, R59 ;  /* 0x000000ffff0c8224 */ /* 0x002fc400078e003b */
[----:B------:R-:W-:Y:S01]  /*4f950*/  @!P0 IMAD.MOV.U32 R13, RZ, RZ, R60 ;  /* 0x000000ffff0d8224 */ /* 0x000fe200078e003c */
[----:B0-----:R-:W4:Y:S04]  /*4f960*/  LDL.LU R54, [R1+0x9a8] ;  /* 0x0009a80001367983 */ /* 0x001f280000300800 */
[----:B------:R0:W-:Y:S04]  /*4f970*/  STL [R1+0xa24], R58 ;  /* 0x000a243a01007387 */ /* 0x0001e80000100800 */
[----:B---3--:R-:W3:Y:S04]  /*4f980*/  LDL.LU R60, [R1+0xa00] ;  /* 0x000a0000013c7983 */ /* 0x008ee80000300800 */
[----:B------:R1:W2:Y:S02]  /*4f990*/  @!P0 LDG.E.U8 R22, desc[UR20][R12.64] ;  /* 0x000000140c168981 */ /* 0x0002a4000c1e1100 */
[----:B-1----:R-:W-:-:S02]  /*4f9a0*/  @!P0 IMAD.MOV.U32 R12, RZ, RZ, R53 ;  /* 0x000000ffff0c8224 */ /* 0x002fc400078e0035 */
[----:B------:R-:W2:Y:S04]  /*4f9b0*/  LDL.LU R53, [R1+0x1590] ;  /* 0x0015900001357983 */ /* 0x000ea80000300800 */
[----:B------:R-:W2:Y:S01]  /*4f9c0*/  LDL.LU R64, [R1+0x9fc] ;  /* 0x0009fc0001407983 */ /* 0x000ea20000300800 */
[----:B------:R-:W-:-:S03]  /*4f9d0*/  @!P0 IMAD.MOV.U32 R13, RZ, RZ, R58 ;  /* 0x000000ffff0d8224 */ /* 0x000fc600078e003a */
[----:B0-----:R-:W2:Y:S04]  /*4f9e0*/  LDL.LU R58, [R1+0x158c] ;  /* 0x00158c00013a7983 */ /* 0x001ea80000300800 */
[----:B------:R-:W2:Y:S01]  /*4f9f0*/  LDL.LU R59, [R1+0x9a4] ;  /* 0x0009a400013b7983 */ /* 0x000ea20000300800 */
[----:B------:R-:W-:Y:S02]  /*4fa00*/  PRMT R21, RZ, 0x7610, R21 ;  /* 0x00007610ff157816 */ /* 0x000fe40000000015 */
[----:B------:R-:W-:-:S04]  /*4fa10*/  PRMT R20, RZ, 0x7610, R20 ;  /* 0x00007610ff147816 */ /* 0x000fc80000000014 */
[----:B------:R0:W2:Y:S01]  /*4fa20*/  @!P0 LDG.E.U8 R21, desc[UR20][R12.64] ;  /* 0x000000140c158981 */ /* 0x0000a2000c1e1100 */
[----:B------:R-:W-:Y:S02]  /*4fa30*/  PRMT R19, RZ, 0x7610, R19 ;  /* 0x00007610ff137816 */ /* 0x000fe40000000013 */
[----:B----4-:R-:W-:Y:S02]  /*4fa40*/  IADD3 R54, P1, PT, R54, UR15, RZ ;  /* 0x0000000f36367c10 */ /* 0x010fe4000ff3e0ff */
[----:B---3--:R-:W-:-:S05]  /*4fa50*/  IADD3 R60, P4, PT, R60, UR15, RZ ;  /* 0x0000000f3c3c7c10 */ /* 0x008fca000ff9e0ff */
[----:B0-----:R-:W-:Y:S01]  /*4fa60*/  @!P0 IMAD.MOV.U32 R12, RZ, RZ, R60 ;  /* 0x000000ffff0c8224 */ /* 0x001fe200078e003c */
[----:B------:R-:W-:Y:S04]  /*4fa70*/  STL [R1+0xa00], R60 ;  /* 0x000a003c01007387 */ /* 0x000fe80000100800 */
[----:B------:R-:W-:Y:S01]  /*4fa80*/  STL [R1+0x9a8], R54 ;  /* 0x0009a83601007387 */ /* 0x000fe20000100800 */
[----:B--2---:R-:W-:Y:S02]  /*4fa90*/  IADD3 R53, P3, PT, R53, UR15, RZ ;  /* 0x0000000f35357c10 */ /* 0x004fe4000ff7e0ff */
[----:B------:R-:W-:-:S03]  /*4faa0*/  IADD3.X R64, PT, PT, R64, UR58, RZ, P4, !PT ;  /* 0x0000003a40407c10 */ /* 0x000fc6000a7fe4ff */
[----:B------:R0:W-:Y:S01]  /*4fab0*/  STL [R1+0x1590], R53 ;  /* 0x0015903501007387 */ /* 0x0001e20000100800 */
[----:B------:R-:W-:Y:S01]  /*4fac0*/  IADD3.X R58, PT, PT, R58, UR58, RZ, P3, !PT ;  /* 0x0000003a3a3a7c10 */ /* 0x000fe20009ffe4ff */
[----:B------:R-:W-:Y:S01]  /*4fad0*/  @!P0 IMAD.MOV.U32 R13, RZ, RZ, R64 ;  /* 0x000000ffff0d8224 */ /* 0x000fe200078e0040 */
[----:B------:R-:W-:Y:S01]  /*4fae0*/  IADD3.X R59, PT, PT, R59, UR58, RZ, P1, !PT ;  /* 0x0000003a3b3b7c10 */ /* 0x000fe20008ffe4ff */
[----:B------:R-:W-:Y:S04]  /*4faf0*/  STL [R1+0x9fc], R64 ;  /* 0x0009fc4001007387 */ /* 0x000fe80000100800 */
[----:B------:R1:W-:Y:S04]  /*4fb00*/  STL [R1+0x158c], R58 ;  /* 0x00158c3a01007387 */ /* 0x0003e80000100800 */
[----:B------:R2:W3:Y:S04]  /*4fb10*/  @!P0 LDG.E.U8 R20, desc[UR20][R12.64] ;  /* 0x000000140c148981 */ /* 0x0004e8000c1e1100 */
[----:B------:R4:W-:Y:S01]  /*4fb20*/  STL [R1+0x9a4], R59 ;  /* 0x0009a43b01007387 */ /* 0x0009e20000100800 */
[----:B--2---:R-:W-:-:S03]  /*4fb30*/  @!P0 IMAD.MOV.U32 R12, RZ, RZ, R53 ;  /* 0x000000ffff0c8224 */ /* 0x004fc600078e0035 */
[----:B0-----:R-:W2:Y:S01]  /*4fb40*/  LDL.LU R53, [R1+0x640] ;  /* 0x0006400001357983 */ /* 0x001ea20000300800 */
[----:B------:R-:W-:-:S03]  /*4fb50*/  @!P0 IMAD.MOV.U32 R13, RZ, RZ, R58 ;  /* 0x000000ffff0d8224 */ /* 0x000fc600078e003a */
[----:B------:R-:W2:Y:S04]  /*4fb60*/  LDL.LU R60, [R1+0x5c0] ;  /* 0x0005c000013c7983 */ /* 0x000ea80000300800 */
[----:B-1----:R-:W3:Y:S04]  /*4fb70*/  LDL.LU R58, [R1+0x600] ;  /* 0x00060000013a7983 */ /* 0x002ee80000300800 */
        /* <DEDUP_REMOVED lines=9> */
[----:B------:R-:W-:Y:S01]  /*4fc10*/  PRMT R16, RZ, 0x7610, R16 ;  /* 0x00007610ff107816 */ /* 0x000fe20000000010 */
[----:B------:R-:W-:Y:S02]  /*4fc20*/  IMAD.MOV.U32 R70, RZ, RZ, R76 ;  /* 0x000000ffff467224 */ /* 0x000fe400078e004c */
[----:B------:R-:W-:Y:S02]  /*4fc30*/  IMAD.MOV.U32 R76, RZ, RZ, R46 ;  /* 0x000000ffff4c7224 */ /* 0x000fe400078e002e */
[----:B------:R-:W-:Y:S02]  /*4fc40*/  IMAD.MOV.U32 R66, RZ, RZ, R71 ;  /* 0x000000ffff427224 */ /* 0x000fe400078e0047 */
[----:B------:R-:W-:Y:S02]  /*4fc50*/  IMAD.MOV.U32 R71, RZ, RZ, R77 ;  /* 0x000000ffff477224 */ /* 0x000fe400078e004d */
[----:B------:R-:W-:-:S02]  /*4fc60*/  IMAD.MOV.U32 R77, RZ, RZ, R78 ;  /* 0x000000ffff4d7224 */ /* 0x000fc400078e004e */
[----:B------:R-:W-:Y:S01]  /*4fc70*/  IMAD.MOV.U32 R78, RZ, RZ, R47 ;  /* 0x000000ffff4e7224 */ /* 0x000fe200078e002f */
[----:B--2---:R-:W-:Y:S02]  /*4fc80*/  IADD3 R60, P4, PT, R60, UR15, RZ ;  /* 0x0000000f3c3c7c10 */ /* 0x004fe4000ff9e0ff */
[----:B---3--:R-:W-:Y:S02]  /*4fc90*/  IADD3 R58, P3, PT, R58, UR15, RZ ;  /* 0x0000000f3a3a7c10 */ /* 0x008fe4000ff7e0ff */
[----:B------:R-:W-:Y:S01]  /*4fca0*/  IADD3.X R64, PT, PT, R64, UR58, RZ, P4, !PT ;  /* 0x0000003a40407c10 */ /* 0x000fe2000a7fe4ff */
[----:B0-----:R-:W-:Y:S01]  /*4fcb0*/  @!P0 IMAD.MOV.U32 R12, RZ, RZ, R60 ;  /* 0x000000ffff0c8224 */ /* 0x001fe200078e003c */
[----:B------:R-:W-:-:S03]  /*4fcc0*/  IADD3 R53, P1, PT, R53, UR15, RZ ;  /* 0x0000000f35357c10 */ /* 0x000fc6000ff3e0ff */
[----:B------:R-:W-:Y:S01]  /*4fcd0*/  @!P0 IMAD.MOV.U32 R13, RZ, RZ, R64 ;  /* 0x000000ffff0d8224 */ /* 0x000fe200078e0040 */
[----:B------:R-:W-:Y:S04]  /*4fce0*/  STL [R1+0x5c0], R60 ;  /* 0x0005c03c01007387 */ /* 0x000fe80000100800 */
[----:B------:R0:W2:Y:S01]  /*4fcf0*/  @!P0 LDG.E.U8 R17, desc[UR20][R12.64] ;  /* 0x000000140c118981 */ /* 0x0000a2000c1e1100 */
[----:B----4-:R-:W-:-:S03]  /*4fd00*/  IADD3.X R59, PT, PT, R59, UR58, RZ, P3, !PT ;  /* 0x0000003a3b3b7c10 */ /* 0x010fc60009ffe4ff */
[----:B------:R1:W-:Y:S01]  /*4fd10*/  STL [R1+0x640], R53 ;  /* 0x0006403501007387 */ /* 0x0003e20000100800 */
[----:B0-----:R-:W-:Y:S01]  /*4fd20*/  @!P0 IMAD.MOV.U32 R12, RZ, RZ, R58 ;  /* 0x000000ffff0c8224 */ /* 0x001fe200078e003a */
[----:B------:R-:W-:Y:S01]  /*4fd30*/  IADD3.X R54, PT, PT, R54, UR58, RZ, P1, !PT ;  /* 0x0000003a36367c10 */ /* 0x000fe20008ffe4ff */
[----:B------:R-:W-:Y:S01]  /*4fd40*/  @!P0 IMAD.MOV.U32 R13, RZ, RZ, R59 ;  /* 0x000000ffff0d8224 */ /* 0x000fe200078e003b */
[----:B------:R0:W-:Y:S04]  /*4fd50*/  STL [R1+0x600], R58 ;  /* 0x0006003a01007387 */ /* 0x0001e80000100800 */
[----:B------:R-:W-:Y:S04]  /*4fd60*/  STL [R1+0x5bc], R64 ;  /* 0x0005bc4001007387 */ /* 0x000fe80000100800 */
[----:B------:R3:W-:Y:S04]  /*4fd70*/  STL [R1+0x5fc], R59 ;  /* 0x0005fc3b01007387 */ /* 0x0007e80000100800 */
[----:B------:R4:W2:Y:S04]  /*4fd80*/  @!P0 LDG.E.U8 R16, desc[UR20][R12.64] ;  /* 0x000000140c108981 */ /* 0x0008a8000c1e1100 */
[----:B------:R0:W-:Y:S01]  /*4fd90*/  STL [R1+0x63c], R54 ;  /* 0x00063c3601007387 */ /* 0x0001e20000100800 */
[----:B----4-:R-:W-:-:S03]  /*4fda0*/  @!P0 IMAD.MOV.U32 R12, RZ, RZ, R53 ;  /* 0x000000ffff0c8224 */ /* 0x010fc600078e0035 */
[----:B-1----:R-:W4:Y:S04]  /*4fdb0*/  LDL.LU R53, [R1+0x720] ;  /* 0x0007200001357983 */ /* 0x002f280000300800 */
[----:B------:R-:W2:Y:S04]  /*4fdc0*/  LDL.LU R46, [R1+0x680] ;  /* 0x00068000012e7983 */ /* 0x000ea80000300800 */
[----:B0-----:R-:W2:Y:S04]  /*4fdd0*/  LDL.LU R58, [R1+0x6c0] ;  /* 0x0006c000013a7983 */ /* 0x001ea80000300800 */
[----:B------:R-:W2:Y:S04]  /*4fde0*/  LDL.LU R47, [R1+0x67c] ;  /* 0x00067c00012f7983 */ /* 0x000ea80000300800 */
[----:B---3--:R-:W3:Y:S01]  /*4fdf0*/  LDL.LU R59, [R1+0x6bc] ;  /* 0x0006bc00013b7983 */ /* 0x008ee20000300800 */
[----:B------:R-:W-:-:S03]  /*4fe00*/  @!P0 IMAD.MOV.U32 R13, RZ, RZ, R54 ;  /* 0x000000ffff0d8224 */ /* 0x000fc600078e0036 */
[----:B------:R-:W3:Y:S01]  /*4fe10*/  LDL.LU R54, [R1+0x71c] ;  /* 0x00071c0001367983 */ /* 0x000ee20000300800 */
[----:B------:R-:W-:Y:S02]  /*4fe20*/  PRMT R15, RZ, 0x7610, R15 ;  /* 0x00007610ff0f7816 */ /* 0x000fe4000000000f */
[----:B------:R-:W-:-:S04]  /*4fe30*/  PRMT R14, RZ, 0x7610, R14 ;  /* 0x00007610ff0e7816 */ /* 0x000fc8000000000e */
[----:B------:R0:W3:Y:S02]  /*4fe40*/  @!P0 LDG.E.U8 R15, desc[UR20][R12.64] ;  /* 0x000000140c0f8981 */ /* 0x0000e4000c1e1100 */
[----:B0-----:R-:W-:Y:S02]  /*4fe50*/  PRMT R13, RZ, 0x7610, R13 ;  /* 0x00007610ff0d7816 */ /* 0x001fe4000000000d */
[----:B----4-:R-:W-:Y:S02]  /*4fe60*/  IADD3 R53, P1, PT, R53, UR15, RZ ;  /* 0x0000000f35357c10 */ /* 0x010fe4000ff3e0ff */
[----:B--2---:R-:W-:Y:S02]  /*4fe70*/  IADD3 R46, P4, PT, R46, UR15, RZ ;  /* 0x0000000f2e2e7c10 */ /* 0x004fe4000ff9e0ff */
[----:B------:R-:W-:-:S03]  /*4fe80*/  IADD3 R58, P3, PT, R58, UR15, RZ ;  /* 0x0000000f3a3a7c10 */ /* 0x000fc6000ff7e0ff */
[----:B------:R0:W-:Y:S01]  /*4fe90*/  STL [R1+0x680], R46 ;  /* 0x0006802e01007387 */ /* 0x0001e20000100800 */
[----:B------:R-:W-:-:S03]  /*4fea0*/  IADD3.X R47, PT, PT, R47, UR58, RZ, P4, !PT ;  /* 0x0000003a2f2f7c10 */ /* 0x000fc6000a7fe4ff */
[----:B------:R-:W-:Y:S01]  /*4feb0*/  STL [R1+0x720], R53 ;  /* 0x0007203501007387 */ /* 0x000fe20000100800 */
[----:B---3--:R-:W-:-:S03]  /*4fec0*/  IADD3.X R59, PT, PT, R59, UR58, RZ, P3, !PT ;  /* 0x0000003a3b3b7c10 */ /* 0x008fc60009ffe4ff */
[----:B------:R-:W-:Y:S04]  /*4fed0*/  STL [R1+0x6c0], R58 ;  /* 0x0006c03a01007387 */ /* 0x000fe80000100800 */
[----:B------:R1:W-:Y:S01]  /*4fee0*/  STL [R1+0x67c], R47 ;  /* 0x00067c2f01007387 */ /* 0x0003e20000100800 */
[----:B------:R-:W-:-:S03]  /*4fef0*/  IADD3.X R54, PT, PT, R54, UR58, RZ, P1, !PT ;  /* 0x0000003a36367c10 */ /* 0x000fc60008ffe4ff */
[----:B------:R0:W2:Y:S04]  /*4ff00*/  @!P0 LDG.E.U8 R14, desc[UR20][R46.64] ;  /* 0x000000142e0e8981 */ /* 0x0000a8000c1e1100 */
[----:B------:R3:W-:Y:S01]  /*4ff10*/  STL [R1+0x6bc], R59 ;  /* 0x0006bc3b01007387 */ /* 0x0007e20000100800 */
[----:B0-----:R-:W-:Y:S02]  /*4ff20*/  @!P0 IMAD.MOV.U32 R46, RZ, RZ, R58 ;  /* 0x000000ffff2e8224 */ /* 0x001fe400078e003a */
[----:B-1----:R-:W-:Y:S01]  /*4ff30*/  @!P0 IMAD.MOV.U32 R47, RZ, RZ, R59 ;  /* 0x000000ffff2f8224 */ /* 0x002fe200078e003b */
[----:B------:R0:W-:Y:S04]  /*4ff40*/  STL [R1+0x71c], R54 ;  /* 0x00071c3601007387 */ /* 0x0001e80000100800 */
[----:B------:R1:W4:Y:S02]  /*4ff50*/  @!P0 LDG.E.U8 R13, desc[UR20][R46.64] ;  /* 0x000000142e0d8981 */ /* 0x000324000c1e1100 */
[----:B-1----:R-:W-:-:S02]  /*4ff60*/  @!P0 IMAD.MOV.U32 R46, RZ, RZ, R53 ;  /* 0x000000ffff2e8224 */ /* 0x002fc400078e0035 */
[----:B------:R-:W2:Y:S04]  /*4ff70*/  LDL.LU R53, [R1+0x7e0] ;  /* 0x0007e00001357983 */ /* 0x000ea80000300800 */
[----:B------:R-:W2:Y:S04]  /*4ff80*/  LDL.LU R60, [R1+0x760] ;  /* 0x00076000013c7983 */ /* 0x000ea80000300800 */
[----:B------:R-:W4:Y:S04]  /*4ff90*/  LDL.LU R58, [R1+0x7a0] ;  /* 0x0007a000013a7983 */ /* 0x000f280000300800 */
[----:B------:R-:W4:Y:S04]  /*4ffa0*/  LDL.LU R64, [R1+0x75c] ;  /* 0x00075c0001407983 */ /* 0x000f280000300800 */
[----:B---3--:R-:W3:Y:S01]  /*4ffb0*/  LDL.LU R59, [R1+0x79c] ;  /* 0x00079c00013b7983 */ /* 0x008ee20000300800 */
[----:B------:R-:W-:-:S03]  /*4ffc0*/  @!P0 IMAD.MOV.U32 R47, RZ, RZ, R54 ;  /* 0x000000ffff2f8224 */ /* 0x000fc600078e0036 */
[----:B0-----:R-:W3:Y:S01]  /*4ffd0*/  LDL.LU R54, [R1+0x7dc] ;  /* 0x0007dc0001367983 */ /* 0x001ee20000300800 */
[----:B------:R-:W-:Y:S02]  /*4ffe0*/  PRMT R12, RZ, 0x7610, R12 ;  /* 0x00007610ff0c7816 */ /* 0x000fe4000000000c */
[----:B------:R-:W-:-:S04]  /*4fff0*/  PRMT R49, RZ, 0x7610, R49 ;  /* 0x00007610ff317816 */ /* 0x000fc80000000031 */
[----:B------:R0:W3:Y:S01]  /*50000*/  @!P0 LDG.E.U8 R12, desc[UR20][R46.64] ;  /* 0x000000142e0c8981 */ /* 0x0000e2000c1e1100 */
[----:B------:R-:W-:Y:S02]  /*50010*/  PRMT R50, RZ, 0x7610, R50 ;  /* 0x00007610ff327816 */ /* 0x000fe40000000032 */
[----:B--2---:R-:W-:Y:S02]  /*50020*/  IADD3 R60, P4, PT, R60, UR15, RZ ;  /* 0x0000000f3c3c7c10 */ /* 0x004fe4000ff9e0ff */
[----:B----4-:R-:W-:Y:S02]  /*50030*/  IADD3 R58, P3, PT, R58, UR15, RZ ;  /* 0x0000000f3a3a7c10 */ /* 0x010fe4000ff7e0ff */
[----:B------:R-:W-:Y:S01]  /*50040*/  IADD3.X R64, PT, PT, R64, UR58, RZ, P4, !PT ;  /* 0x0000003a40407c10 */ /* 0x000fe2000a7fe4ff */
[----:B0-----:R-:W-:Y:S01]  /*50050*/  @!P0 IMAD.MOV.U32 R46, RZ, RZ, R60 ;  /* 0x000000ffff2e8224 */ /* 0x001fe200078e003c */
[----:B------:R-:W-:Y:S02]  /*50060*/  IADD3 R53, P1, PT, R53, UR15, RZ ;  /* 0x0000000f35357c10 */ /* 0x000fe4000ff3e0ff */
[----:B---3--:R-:W-:Y:S01]  /*50070*/  IADD3.X R59, PT, PT, R59, UR58, RZ, P3, !PT ;  /* 0x0000003a3b3b7c10 */ /* 0x008fe20009ffe4ff */
[----:B------:R-:W-:Y:S01]  /*50080*/  @!P0 IMAD.MOV.U32 R47, RZ, RZ, R64 ;  /* 0x000000ffff2f8224 */ /* 0x000fe200078e0040 */
[----:B------:R-:W-:Y:S01]  /*50090*/  STL [R1+0x760], R60 ;  /* 0x0007603c01007387 */ /* 0x000fe20000100800 */
[----:B------:R-:W-:-:S03]  /*500a0*/  IADD3.X R54, PT, PT, R54, UR58, RZ, P1, !PT ;  /* 0x0000003a36367c10 */ /* 0x000fc60008ffe4ff */
[----:B------:R0:W2:Y:S04]  /*500b0*/  @!P0 LDG.E.U8 R49, desc[UR20][R46.64] ;  /* 0x000000142e318981 */ /* 0x0000a8000c1e1100 */
[----:B------:R1:W-:Y:S01]  /*500c0*/  STL [R1+0x7e0], R53 ;  /* 0x0007e03501007387 */ /* 0x0003e20000100800 */
[----:B0-----:R-:W-:Y:S02]  /*500d0*/  @!P0 IMAD.MOV.U32 R46, RZ, RZ, R58 ;  /* 0x000000ffff2e8224 */ /* 0x001fe400078e003a */
[----:B------:R-:W-:Y:S01]  /*500e0*/  @!P0 IMAD.MOV.U32 R47, RZ, RZ, R59 ;  /* 0x000000ffff2f8224 */ /* 0x000fe200078e003b */
[----:B------:R0:W-:Y:S04]  /*500f0*/  STL [R1+0x7a0], R58 ;  /* 0x0007a03a01007387 */ /* 0x0001e80000100800 */
[----:B------:R3:W-:Y:S04]  /*50100*/  STL [R1+0x75c], R64 ;  /* 0x00075c4001007387 */ /* 0x0007e80000100800 */
[----:B------:R4:W-:Y:S04]  /*50110*/  STL [R1+0x79c], R59 ;  /* 0x00079c3b01007387 */ /* 0x0009e80000100800 */
[----:B------:R0:W2:Y:S04]  /*50120*/  @!P0 LDG.E.U8 R50, desc[UR20][R46.64] ;  /* 0x000000142e328981 */ /* 0x0000a8000c1e1100 */
[----:B------:R3:W-:Y:S01]  /*50130*/  STL [R1+0x7dc], R54 ;  /* 0x0007dc3601007387 */ /* 0x0007e20000100800 */
[----:B0-----:R-:W-:-:S03]  /*50140*/  @!P0 IMAD.MOV.U32 R46, RZ, RZ, R53 ;  /* 0x000000ffff2e8224 */ /* 0x001fc600078e0035 */
[----:B-1----:R-:W2:Y:S04]  /*50150*/  LDL.LU R53, [R1+0x8a0] ;  /* 0x0008a00001357983 */ /* 0x002ea80000300800 */
[----:B------:R-:W2:Y:S04]  /*50160*/  LDL.LU R60, [R1+0x820] ;  /* 0x00082000013c7983 */ /* 0x000ea80000300800 */
[----:B------:R-:W2:Y:S04]  /*50170*/  LDL.LU R58, [R1+0x860] ;  /* 0x00086000013a7983 */ /* 0x000ea80000300800 */
[----:B---3--:R-:W3:Y:S04]  /*50180*/  LDL.LU R64, [R1+0x81c] ;  /* 0x00081c0001407983 */ /* 0x008ee80000300800 */
        /* <DEDUP_REMOVED lines=9> */
[----:B---3--:R-:W-:Y:S01]  /*50220*/  IADD3.X R64, PT, PT, R64, UR58, RZ, P4, !PT ;  /* 0x0000003a40407c10 */ /* 0x008fe2000a7fe4ff */
[----:B0-----:R-:W-:Y:S01]  /*50230*/  @!P0 IMAD.MOV.U32 R46, RZ, RZ, R60 ;  /* 0x000000ffff2e8224 */ /* 0x001fe200078e003c */
[----:B------:R-:W-:Y:S02]  /*50240*/  IADD3 R53, P1, PT, R53, UR15, RZ ;  /* 0x0000000f35357c10 */ /* 0x000fe4000ff3e0ff */
[----:B----4-:R-:W-:Y:S01]  /*50250*/  IADD3.X R59, PT, PT, R59, UR58, RZ, P3, !PT ;  /* 0x0000003a3b3b7c10 */ /* 0x010fe20009ffe4ff */
        /* <DEDUP_REMOVED lines=46> */
[----:B---3--:R-:W3:Y:S01]  /*50540*/  LDL.LU R64, [R1+0x15bc] ;  /* 0x0015bc0001407983 */ /* 0x008ee20000300800 */
[----:B------:R-:W-:-:S03]  /*50550*/  @!P0 IMAD.MOV.U32 R47, RZ, RZ, R54 ;  /* 0x000000ffff2f8224 */ /* 0x000fc600078e0036 */
[----:B----4-:R-:W4:Y:S04]  /*50560*/  LDL.LU R59, [R1+0x15fc] ;  /* 0x0015fc00013b7983 */ /* 0x010f280000300800 */
        /* <DEDUP_REMOVED lines=12> */
[----:B------:R0:W-:Y:S01]  /*50630*/  STL [R1+0x15c0], R60 ;  /* 0x0015c03c01007387 */ /* 0x0001e20000100800 */
[----:B------:R-:W-:-:S03]  /*50640*/  IADD3.X R54, PT, PT, R54, UR58, RZ, P1, !PT ;  /* 0x0000003a36367c10 */ /* 0x000fc60008ffe4ff */
[----:B------:R-:W-:Y:S04]  /*50650*/  STL [R1+0x1640], R53 ;  /* 0x0016403501007387 */ /* 0x000fe80000100800 */
[----:B------:R1:W2:Y:S04]  /*50660*/  @!P0 LDG.E.U8 R67, desc[UR20][R46.64] ;  /* 0x000000142e438981 */ /* 0x0002a8000c1e1100 */
[----:B------:R3:W-:Y:S04]  /*50670*/  STL [R1+0x1600], R58 ;  /* 0x0016003a01007387 */ /* 0x0007e80000100800 */
[----:B------:R4:W-:Y:S01]  /*50680*/  STL [R1+0x15bc], R64 ;  /* 0x0015bc4001007387 */ /* 0x0009e20000100800 */
[----:B-1----:R-:W-:-:S02]  /*50690*/  @!P0 IMAD.MOV.U32 R46, RZ, RZ, R58 ;  /* 0x000000ffff2e8224 */ /* 0x002fc400078e003a */
[----:B------:R-:W-:Y:S01]  /*506a0*/  @!P0 IMAD.MOV.U32 R47, RZ, RZ, R59 ;  /* 0x000000ffff2f8224 */ /* 0x000fe200078e003b */
[----:B------:R1:W-:Y:S04]  /*506b0*/  STL [R1+0x15fc], R59 ;  /* 0x0015fc3b01007387 */ /* 0x0003e80000100800 */
[----:B------:R1:W-:Y:S04]  /*506c0*/  STL [R1+0x163c], R54 ;  /* 0x00163c3601007387 */ /* 0x0003e80000100800 */
[----:B0-----:R-:W2:Y:S04]  /*506d0*/  LDL.LU R60, [R1+0x1680] ;  /* 0x00168000013c7983 */ /* 0x001ea80000300800 */
[----:B------:R0:W2:Y:S04]  /*506e0*/  @!P0 LDG.E.U8 R68, desc[UR20][R46.64] ;  /* 0x000000142e448981 */ /* 0x0000a8000c1e1100 */
[----:B---3--:R-:W3:Y:S01]  /*506f0*/  LDL.LU R58, [R1+0x16c0] ;  /* 0x0016c000013a7983 */ /* 0x008ee20000300800 */
[----:B0-----:R-:W-:-:S03]  /*50700*/  @!P0 IMAD.MOV.U32 R46, RZ, RZ, R53 ;  /* 0x000000ffff2e8224 */ /* 0x001fc600078e0035 */
[----:B------:R-:W3:Y:S04]  /*50710*/  LDL.LU R53, [R1+0x19a0] ;  /* 0x0019a00001357983 */ /* 0x000ee80000300800 */
[----:B----4-:R-:W4:Y:S04]  /*50720*/  LDL.LU R64, [R1+0x167c] ;  /* 0x00167c0001407983 */ /* 0x010f280000300800 */
[----:B-1----:R-:W4:Y:S01]  /*50730*/  LDL.LU R59, [R1+0x16bc] ;  /* 0x0016bc00013b7983 */ /* 0x002f220000300800 */
[----:B------:R-:W-:-:S03]  /*50740*/  @!P0 IMAD.MOV.U32 R47, RZ, RZ, R54 ;  /* 0x000000ffff2f8224 */ /* 0x000fc600078e0036 */
[----:B------:R-:W4:Y:S01]  /*50750*/  LDL.LU R54, [R1+0xed4] ;  /* 0x000ed40001367983 */ /* 0x000f220000300800 */
[----:B------:R-:W-:Y:S02]  /*50760*/  PRMT R69, RZ, 0x7610, R69 ;  /* 0x00007610ff457816 */ /* 0x000fe40000000045 */
[----:B------:R-:W-:-:S04]  /*50770*/  PRMT R73, RZ, 0x7610, R73 ;  /* 0x00007610ff497816 */ /* 0x000fc80000000049 */
[----:B------:R0:W4:Y:S01]  /*50780*/  @!P0 LDG.E.U8 R69, desc[UR20][R46.64] ;  /* 0x000000142e458981 */ /* 0x000122000c1e1100 */
[----:B------:R-:W-:Y:S02]  /*50790*/  PRMT R74, RZ, 0x7610, R74 ;  /* 0x00007610ff4a7816 */ /* 0x000fe4000000004a */
[----:B--2---:R-:W-:-:S05]  /*507a0*/  IADD3 R60, P3, PT, R60, UR15, RZ ;  /* 0x0000000f3c3c7c10 */ /* 0x004fca000ff7e0ff */
[----:B0-----:R-:W-:Y:S01]  /*507b0*/  @!P0 IMAD.MOV.U32 R46, RZ, RZ, R60 ;  /* 0x000000ffff2e8224 */ /* 0x001fe200078e003c */
[----:B---3--:R-:W-:Y:S02]  /*507c0*/  IADD3 R58, P1, PT, R58, UR15, RZ ;  /* 0x0000000f3a3a7c10 */ /* 0x008fe4000ff3e0ff */
[----:B----4-:R-:W-:Y:S02]  /*507d0*/  IADD3.X R64, PT, PT, R64, UR58, RZ, P3, !PT ;  /* 0x0000003a40407c10 */ /* 0x010fe40009ffe4ff */
[----:B------:R-:W-:Y:S02]  /*507e0*/  IADD3 R53, P4, PT, R53, UR15, RZ ;  /* 0x0000000f35357c10 */ /* 0x000fe4000ff9e0ff */
[----:B------:R-:W-:Y:S01]  /*507f0*/  IADD3.X R59, PT, PT, R59, UR58, RZ, P1, !PT ;  /* 0x0000003a3b3b7c10 */ /* 0x000fe20008ffe4ff */
[----:B------:R-:W-:Y:S01]  /*50800*/  @!P0 IMAD.MOV.U32 R47, RZ, RZ, R64 ;  /* 0x000000ffff2f8224 */ /* 0x000fe200078e0040 */
[----:B------:R-:W-:Y:S01]  /*50810*/  STL [R1+0x1680], R60 ;  /* 0x0016803c01007387 */ /* 0x000fe20000100800 */
[----:B------:R-:W-:-:S03]  /*50820*/  IADD3.X R54, PT, PT, R54, UR58, RZ, P4, !PT ;  /* 0x0000003a36367c10 */ /* 0x000fc6000a7fe4ff */
[----:B------:R0:W2:Y:S04]  /*50830*/  @!P0 LDG.E.U8 R73, desc[UR20][R46.64] ;  /* 0x000000142e498981 */ /* 0x0000a8000c1e1100 */
[----:B------:R-:W-:Y:S01]  /*50840*/  STL [R1+0x16c0], R58 ;  /* 0x0016c03a01007387 */ /* 0x000fe20000100800 */
[----:B0-----:R-:W-:Y:S02]  /*50850*/  @!P0 IMAD.MOV.U32 R46, RZ, RZ, R58 ;  /* 0x000000ffff2e8224 */ /* 0x001fe400078e003a */
[----:B------:R-:W-:Y:S01]  /*50860*/  @!P0 IMAD.MOV.U32 R47, RZ, RZ, R59 ;  /* 0x000000ffff2f8224 */ /* 0x000fe200078e003b */
[----:B------:R0:W-:Y:S04]  /*50870*/  STL [R1+0x19a0], R53 ;  /* 0x0019a03501007387 */ /* 0x0001e80000100800 */
[----:B------:R1:W-:Y:S04]  /*50880*/  STL [R1+0x167c], R64 ;  /* 0x00167c4001007387 */ /* 0x0003e80000100800 */
[----:B------:R3:W-:Y:S04]  /*50890*/  STL [R1+0x16bc], R59 ;  /* 0x0016bc3b01007387 */ /* 0x0007e80000100800 */
[----:B------:R4:W2:Y:S04]  /*508a0*/  @!P0 LDG.E.U8 R74, desc[UR20][R46.64] ;  /* 0x000000142e4a8981 */ /* 0x0008a8000c1e1100 */
[----:B------:R1:W-:Y:S01]  /*508b0*/  STL [R1+0xed4], R54 ;  /* 0x000ed43601007387 */ /* 0x0003e20000100800 */
[----:B----4-:R-:W-:-:S03]  /*508c0*/  @!P0 IMAD.MOV.U32 R46, RZ, RZ, R53 ;  /* 0x000000ffff2e8224 */ /* 0x010fc600078e0035 */
[----:B0-----:R-:W4:Y:S04]  /*508d0*/  LDL.LU R53, [R1+0x1938] ;  /* 0x0019380001357983 */ /* 0x001f280000300800 */
[----:B------:R-:W2:Y:S04]  /*508e0*/  LDL.LU R60, [R1+0x1974] ;  /* 0x00197400013c7983 */ /* 0x000ea80000300800 */
[----:B------:R-:W4:Y:S04]  /*508f0*/  LDL.LU R58, [R1+0x1954] ;  /* 0x00195400013a7983 */ /* 0x000f280000300800 */
[----:B-1----:R-:W4:Y:S01]  /*50900*/  LDL.LU R64, [R1+0xef0] ;  /* 0x000ef00001407983 */ /* 0x002f220000300800 */
[----:B------:R-:W-:-:S03]  /*50910*/  @!P0 IMAD.MOV.U32 R47, RZ, RZ, R54 ;  /* 0x000000ffff2f8224 */ /* 0x000fc600078e0036 */
[----:B---3--:R-:W3:Y:S04]  /*50920*/  LDL.LU R59, [R1+0xf14] ;  /* 0x000f1400013b7983 */ /* 0x008ee80000300800 */
[----:B------:R-:W3:Y:S01]  /*50930*/  LDL.LU R54, [R1+0xf30] ;  /* 0x000f300001367983 */ /* 0x000ee20000300800 */
[----:B------:R-:W-:Y:S02]  /*50940*/  PRMT R75, RZ, 0x7610, R75 ;  /* 0x00007610ff4b7816 */ /* 0x000fe4000000004b */
[----:B------:R-:W-:-:S04]  /*50950*/  PRMT R79, RZ, 0x7610, R79 ;  /* 0x00007610ff4f7816 */ /* 0x000fc8000000004f */
[----:B------:R0:W3:Y:S01]  /*50960*/  @!P0 LDG.E.U8 R75, desc[UR20][R46.64] ;  /* 0x000000142e4b8981 */ /* 0x0000e2000c1e1100 */
[----:B------:R-:W-:Y:S02]  /*50970*/  PRMT R80, RZ, 0x7610, R80 ;  /* 0x00007610ff507816 */ /* 0x000fe40000000050 */
[----:B------:R-:W-:Y:S02]  /*50980*/  PRMT R81, RZ, 0x7610, R81 ;  /* 0x00007610ff517816 */ /* 0x000fe40000000051 */
[----:B--2---:R-:W-:Y:S02]  /*50990*/  IADD3 R60, P4, PT, R60, UR15, RZ ;  /* 0x0000000f3c3c7c10 */ /* 0x004fe4000ff9e0ff */
[----:B----4-:R-:W-:Y:S02]  /*509a0*/  IADD3 R58, P3, PT, R58, UR15, RZ ;  /* 0x0000000f3a3a7c10 */ /* 0x010fe4000ff7e0ff */
[----:B------:R-:W-:Y:S01]  /*509b0*/  IADD3.X R64, PT, PT, R64, UR58, RZ, P4, !PT ;  /* 0x0000003a40407c10 */ /* 0x000fe2000a7fe4ff */
[----:B0-----:R-:W-:Y:S01]  /*509c0*/  @!P0 IMAD.MOV.U32 R46, RZ, RZ, R60 ;  /* 0x000000ffff2e8224 */ /* 0x001fe200078e003c */
[----:B------:R-:W-:-:S02]  /*509d0*/  IADD3 R53, P1, PT, R53, UR15, RZ ;  /* 0x0000000f35357c10 */ /* 0x000fc4000ff3e0ff */
[----:B---3--:R-:W-:Y:S01]  /*509e0*/  IADD3.X R59, PT, PT, R59, UR58, RZ, P3, !PT ;  /* 0x0000003a3b3b7c10 */ /* 0x008fe20009ffe4ff */
[----:B------:R-:W-:Y:S01]  /*509f0*/  @!P0 IMAD.MOV.U32 R47, RZ, RZ, R64 ;  /* 0x000000ffff2f8224 */ /* 0x000fe200078e0040 */
[----:B------:R-:W-:Y:S01]  /*50a00*/  STL [R1+0x1974], R60 ;  /* 0x0019743c01007387 */ /* 0x000fe20000100800 */
[----:B------:R-:W-:-:S03]  /*50a10*/  IADD3.X R54, PT, PT, R54, UR58, RZ, P1, !PT ;  /* 0x0000003a36367c10 */ /* 0x000fc60008ffe4ff */
[----:B------:R0:W2:Y:S04]  /*50a20*/  @!P0 LDG.E.U8 R79, desc[UR20][R46.64] ;  /* 0x000000142e4f8981 */ /* 0x0000a8000c1e1100 */
[----:B------:R-:W-:Y:S04]  /*50a30*/  STL [R1+0x1938], R53 ;  /* 0x0019383501007387 */ /* 0x000fe80000100800 */
[----:B------:R1:W-:Y:S01]  /*50a40*/  STL [R1+0x1954], R58 ;  /* 0x0019543a01007387 */ /* 0x0003e20000100800 */
[----:B0-----:R-:W-:Y:S02]  /*50a50*/  @!P0 IMAD.MOV.U32 R46, RZ, RZ, R58 ;  /* 0x000000ffff2e8224 */ /* 0x001fe400078e003a */
[----:B------:R-:W-:Y:S01]  /*50a60*/  @!P0 IMAD.MOV.U32 R47, RZ, RZ, R59 ;  /* 0x000000ffff2f8224 */ /* 0x000fe200078e003b */
[----:B------:R0:W-:Y:S04]  /*50a70*/  STL [R1+0xef0], R64 ;  /* 0x000ef04001007387 */ /* 0x0001e80000100800 */
[----:B------:R3:W-:Y:S04]  /*50a80*/  STL [R1+0xf14], R59 ;  /* 0x000f143b01007387 */ /* 0x0007e80000100800 */
[----:B------:R4:W-:Y:S04]  /*50a90*/  STL [R1+0xf30], R54 ;  /* 0x000f303601007387 */ /* 0x0009e80000100800 */
[----:B------:R0:W2:Y:S04]  /*50aa0*/  @!P0 LDG.E.U8 R80, desc[UR20][R46.64] ;  /* 0x000000142e508981 */ /* 0x0000a8000c1e1100 */
[----:B-1----:R-:W2:Y:S04]  /*50ab0*/  LDL.LU R58, [R1+0x18a8] ;  /* 0x0018a800013a7983 */ /* 0x002ea80000300800 */
[----:B------:R-:W2:Y:S01]  /*50ac0*/  LDL.LU R65, [R1+0x1914] ;  /* 0x0019140001417983 */ /* 0x000ea20000300800 */
[----:B0-----:R-:W-:-:S02]  /*50ad0*/  @!P0 IMAD.MOV.U32 R46, RZ, RZ, R53 ;  /* 0x000000ffff2e8224 */ /* 0x001fc400078e0035 */
[----:B------:R-:W-:Y:S01]  /*50ae0*/  @!P0 IMAD.MOV.U32 R47, RZ, RZ, R54 ;  /* 0x000000ffff2f8224 */ /* 0x000fe200078e0036 */
[----:B------:R-:W2:Y:S04]  /*50af0*/  LDL.LU R60, [R1+0x18e8] ;  /* 0x0018e800013c7983 */ /* 0x000ea80000300800 */
[----:B------:R-:W2:Y:S04]  /*50b00*/  LDL.LU R64, [R1+0x18e0] ;  /* 0x0018e00001407983 */ /* 0x000ea80000300800 */
[----:B---3--:R-:W3:Y:S04]  /*50b10*/  LDL.LU R59, [R1+0x18a4] ;  /* 0x0018a400013b7983 */ /* 0x008ee80000300800 */
[----:B----4-:R-:W4:Y:S04]  /*50b20*/  LDL.LU R54, [R1+0x6e4] ;  /* 0x0006e40001367983 */ /* 0x010f280000300800 */
[----:B------:R-:W4:Y:S04]  /*50b30*/  LDL.LU R53, [R1+0x6e8] ;  /* 0x0006e80001357983 */ /* 0x000f280000300800 */
[----:B------:R0:W4:Y:S04]  /*50b40*/  @!P0 LDG.E.U8 R81, desc[UR20][R46.64] ;  /* 0x000000142e518981 */ /* 0x000128000c1e1100 */
[----:B------:R-:W4:Y:S01]  /*50b50*/  LDL.LU R47, [R1+0x1910] ;  /* 0x00191000012f7983 */ /* 0x000f220000300800 */
[----:B------:R-:W-:-:S02]  /*50b60*/  PRMT R85, RZ, 0x7610, R85 ;  /* 0x00007610ff557816 */ /* 0x000fc40000000055 */
[----:B------:R-:W-:Y:S02]  /*50b70*/  PRMT R86, RZ, 0x7610, R86 ;  /* 0x00007610ff567816 */ /* 0x000fe40000000056 */
[----:B------:R-:W-:Y:S02]  /*50b80*/  PRMT R87, RZ, 0x7610, R87 ;  /* 0x00007610ff577816 */ /* 0x000fe40000000057 */
[----:B------:R-:W-:Y:S02]  /*50b90*/  PRMT R0, RZ, 0x7610, R0 ;  /* 0x00007610ff007816 */ /* 0x000fe40000000000 */
[----:B--2---:R-:W-:Y:S02]  /*50ba0*/  IADD3 R58, P1, PT, R58, UR15, RZ ;  /* 0x0000000f3a3a7c10 */ /* 0x004fe4000ff3e0ff */
[----:B------:R-:W-:Y:S02]  /*50bb0*/  IADD3 R65, P4, PT, R65, UR15, RZ ;  /* 0x0000000f41417c10 */ /* 0x000fe4000ff9e0ff */
[----:B------:R-:W-:-:S03]  /*50bc0*/  IADD3 R60, P3, PT, R60, UR15, RZ ;  /* 0x0000000f3c3c7c10 */ /* 0x000fc6000ff7e0ff */
[----:B0-----:R-:W-:Y:S01]  /*50bd0*/  @!P0 IMAD.MOV.U32 R46, RZ, RZ, R65 ;  /* 0x000000ffff2e8224 */ /* 0x001fe200078e0041 */
[----:B------:R-:W-:Y:S01]  /*50be0*/  STL [R1+0x1914], R65 ;  /* 0x0019144101007387 */ /* 0x000fe20000100800 */
[----:B------:R-:W-:-:S03]  /*50bf0*/  IADD3.X R64, PT, PT, R64, UR58, RZ, P3, !PT ;  /* 0x0000003a40407c10 */ /* 0x000fc60009ffe4ff */
[----:B------:R-:W-:Y:S04]  /*50c00*/  STL [R1+0x18a8], R58 ;  /* 0x0018a83a01007387 */ /* 0x000fe80000100800 */
[----:B------:R-:W-:Y:S01]  /*50c10*/  STL [R1+0x18e8], R60 ;  /* 0x0018e83c01007387 */ /* 0x000fe20000100800 */
[----:B---3--:R-:W-:Y:S02]  /*50c20*/  IADD3.X R59, PT, PT, R59, UR58, RZ, P1, !PT ;  /* 0x0000003a3b3b7c10 */ /* 0x008fe40008ffe4ff */
[----:B----4-:R-:W-:Y:S02]  /*50c30*/  IADD3 R53, P1, PT, R53, UR15, RZ ;  /* 0x0000000f35357c10 */ /* 0x010fe4000ff3e0ff */
[----:B------:R-:W-:-:S05]  /*50c40*/  IADD3.X R47, PT, PT, R47, UR58, RZ, P4, !PT ;  /* 0x0000003a2f2f7c10 */ /* 0x000fca000a7fe4ff */
[----:B------:R0:W-:Y:S04]  /*50c50*/  STL [R1+0x1910], R47 ;  /* 0x0019102f01007387 */ /* 0x0001e80000100800 */
[----:B------:R1:W2:Y:S01]  /*50c60*/  @!P0 LDG.E.U8 R85, desc[UR20][R46.64] ;  /* 0x000000142e558981 */ /* 0x0002a2000c1e1100 */
[----:B------:R-:W-:Y:S01]  /*50c70*/  IADD3.X R54, PT, PT, R54, UR58, RZ, P1, !PT ;  /* 0x0000003a36367c10 */ /* 0x000fe20008ffe4ff */
[----:B-1----:R-:W-:Y:S02]  /*50c80*/  @!P0 IMAD.MOV.U32 R46, RZ, RZ, R60 ;  /* 0x000000ffff2e8224 */ /* 0x002fe400078e003c */
[----:B0-----:R-:W-:-:S05]  /*50c90*/  @!P0 IMAD.MOV.U32 R47, RZ, RZ, R64 ;  /* 0x000000ffff2f8224 */ /* 0x001fca00078e0040 */
[----:B------:R0:W3:Y:S02]  /*50ca0*/  @!P0 LDG.E.U8 R86, desc[UR20][R46.64] ;  /* 0x000000142e568981 */ /* 0x0000e4000c1e1100 */
[----:B0-----:R-:W-:Y:S02]  /*50cb0*/  @!P0 IMAD.MOV.U32 R46, RZ, RZ, R58 ;  /* 0x000000ffff2e8224 */ /* 0x001fe400078e003a */
[----:B------:R-:W-:-:S05]  /*50cc0*/  @!P0 IMAD.MOV.U32 R47, RZ, RZ, R59 ;  /* 0x000000ffff2f8224 */ /* 0x000fca00078e003b */
[----:B------:R0:W4:Y:S02]  /*50cd0*/  @!P0 LDG.E.U8 R87, desc[UR20][R46.64] ;  /* 0x000000142e578981 */ /* 0x000124000c1e1100 */
[----:B0-----:R-:W-:Y:S02]  /*50ce0*/  @!P0 IMAD.MOV.U32 R46, RZ, RZ, R53 ;  /* 0x000000ffff2e8224 */ /* 0x001fe400078e0035 */
[----:B------:R-:W-:-:S05]  /*50cf0*/  @!P0 IMAD.MOV.U32 R47, RZ, RZ, R54 ;  /* 0x000000ffff2f8224 */ /* 0x000fca00078e0036 */
[----:B------:R-:W2:Y:S04]  /*50d00*/  @!P0 LDG.E.U8 R0, desc[UR20][R46.64] ;  /* 0x000000142e008981 */ /* 0x000ea8000c1e1100 */
[----:B------:R-:W-:Y:S04]  /*50d10*/  STL [R1+0x18e0], R64 ;  /* 0x0018e04001007387 */ /* 0x000fe80000100800 */
[----:B------:R-:W-:Y:S04]  /*50d20*/  STL [R1+0x18a4], R59 ;  /* 0x0018a43b01007387 */ /* 0x000fe80000100800 */
[----:B------:R-:W-:Y:S04]  /*50d30*/  STL [R1+0x6e8], R53 ;  /* 0x0006e83501007387 */ /* 0x000fe80000100800 */
[----:B------:R-:W-:Y:S04]  /*50d40*/  STL [R1+0x6e4], R54 ;  /* 0x0006e43601007387 */ /* 0x000fe80000100800 */
[----:B------:R-:W-:Y:S01]  /*50d50*/  STL [R1+0x2a6c], R47 ;  /* 0x002a6c2f01007387 */ /* 0x000fe20000100800 */
[----:B------:R-:W0:Y:S03]  /*50d60*/  S2R R2, SR_TID.X ;  /* 0x0000000000027919 */ /* 0x000e260000002100 */
        /* <DEDUP_REMOVED lines=21> */
[----:B0-----:R-:W-:-:S05]  /*50ec0*/  LOP3.LUT R2, R2, 0x7f, RZ, 0xc0, !PT ;  /* 0x0000007f02027812 */ /* 0x001fca00078ec0ff */
[----:B------:R0:W-:Y:S04]  /*50ed0*/  STS.U8 [R2+UR8+0x27400], R8 ;  /* 0x0274000802007988 */ /* 0x0001e80008000008 */
[----:B------:R1:W-:Y:S01]  /*50ee0*/  STS.U8 [R2+UR8+0x27800], R7 ;  /* 0x0278000702007988 */ /* 0x0003e20008000008 */
[----:B0-----:R-:W-:-:S03]  /*50ef0*/  IMAD.MOV.U32 R8, RZ, RZ, R6 ;  /* 0x000000ffff087224 */ /* 0x001fc600078e0006 */
[----:B--2---:R-:W-:Y:S04]  /*50f00*/  STL [R1+0x2600], R0 ;  /* 0x0026000001007387 */ /* 0x004fe80000100800 */
        /* <DEDUP_REMOVED lines=16> */
[----:B-1----:R-:W2:Y:S04]  /*51010*/  LDL.LU R7, [R1+0x1b8] ;  /* 0x0001b80001077983 */ /* 0x002ea80000300800 */
[----:B------:R-:W3:Y:S04]  /*51020*/  LDL.LU R6, [R1+0x198] ;  /* 0x0001980001067983 */ /* 0x000ee80000300800 */
[----:B0-----:R-:W4:Y:S04]  /*51030*/  LDL.LU R0, [R1+0x138] ;  /* 0x0001380001007983 */ /* 0x001f280000300800 */
        /* <DEDUP_REMOVED lines=8> */
[----:B------:R0:W-:Y:S04]  /*510c0*/  STS.U8 [R2+UR8+0x24000], R66 ;  /* 0x0240004202007988 */ /* 0x0001e80008000008 */
[----:B------:R-:W4:Y:S04]  /*510d0*/  LDL.LU R65, [R1+0x1d4] ;  /* 0x0001d40001417983 */ /* 0x000f280000300800 */
[----:B------:R1:W-:Y:S04]  /*510e0*/  STS.U8 [R2+UR8+0x24400], R70 ;  /* 0x0244004602007988 */ /* 0x0003e80008000008 */
[----:B0-----:R-:W4:Y:S04]  /*510f0*/  LDL.LU R66, [R1+0x1b4] ;  /* 0x0001b40001427983 */ /* 0x001f280000300800 */
[----:B------:R0:W-:Y:S04]  /*51100*/  STS.U8 [R2+UR8+0x24800], R71 ;  /* 0x0248004702007988 */ /* 0x0001e80008000008 */
[----:B-1----:R-:W4:Y:S04]  /*51110*/  LDL.LU R70, [R1+0x194] ;  /* 0x0001940001467983 */ /* 0x002f280000300800 */
        /* <DEDUP_REMOVED lines=13> */
[----:B0-----:R-:W4:Y:S01]  /*511f0*/  LDL.LU R3, [R1+0xb4] ;  /* 0x0000b40001037983 */ /* 0x001f220000300800 */
[----:B------:R-:W-:-:S03]  /*51200*/  LOP3.LUT R5, R2, 0x10, RZ, 0x3c, !PT ;  /* 0x0000001002057812 */ /* 0x000fc600078e3cff */
        /* <DEDUP_REMOVED lines=8> */
[----:B-1----:R-:W4:Y:S04]  /*51290*/  LDL.LU R2, [R1+0x158] ;  /* 0x0001580001027983 */ /* 0x002f280000300800 */
[----:B------:R-:W-:Y:S04]  /*512a0*/  STL [R1+0x26d8], R92 ;  /* 0x0026d85c01007387 */ /* 0x000fe80000100800 */
[----:B------:R-:W-:Y:S04]  /*512b0*/  STL [R1+0x2708], R92 ;  /* 0x0027085c01007387 */ /* 0x000fe80000100800 */
[----:B------:R0:W-:Y:S04]  /*512c0*/  STL [R1+0x2718], R92 ;  /* 0x0027185c01007387 */ /* 0x0001e80000100800 */
[----:B------:R1:W-:Y:S04]  /*512d0*/  STS.U8 [R5+UR8+0x24080], R8 ;  /* 0x0240800805007988 */ /* 0x0003e80008000008 */
[----:B0-----:R-:W4:Y:S04]  /*512e0*/  LDL.LU R92, [R1+0x178] ;  /* 0x00017800015c7983 */ /* 0x001f280000300800 */
[----:B-1----:R-:W4:Y:S04]  /*512f0*/  LDL.LU R8, [R1+0x2bd4] ;  /* 0x002bd40001087983 */ /* 0x002f280000300800 */
[----:B--2---:R0:W-:Y:S04]  /*51300*/  STS.U8 [R5+UR8+0x24480], R7 ;  /* 0x0244800705007988 */ /* 0x0041e80008000008 */
[----:B---3--:R1:W-:Y:S04]  /*51310*/  STS.U8 [R5+UR8+0x24880], R6 ;  /* 0x0248800605007988 */ /* 0x0083e80008000008 */
[----:B0-----:R-:W2:Y:S04]  /*51320*/  LDL.LU R7, [R1+0x2bd0] ;  /* 0x002bd00001077983 */ /* 0x001ea80000300800 */
[----:B-1----:R-:W3:Y:S04]  /*51330*/  LDL.LU R6, [R1+0x2bcc] ;  /* 0x002bcc0001067983 */ /* 0x002ee80000300800 */
[----:B----4-:R-:W-:Y:S04]  /*51340*/  STS.U8 [R5+UR8+0x25480], R0 ;  /* 0x0254800005007988 */ /* 0x010fe80008000008 */
        /* <DEDUP_REMOVED lines=9> */
[----:B------:R-:W-:Y:S04]  /*513e0*/  STL [R1+0x26dc], R91 ;  /* 0x0026dc5b01007387 */ /* 0x000fe80000100800 */
[----:B------:R-:W-:Y:S04]  /*513f0*/  STS.U8 [R5+UR8+0x25080], R2 ;  /* 0x0250800205007988 */ /* 0x000fe80008000008 */
[----:B------:R-:W-:Y:S04]  /*51400*/  STS.U8 [R5+UR8+0x24c80], R92 ;  /* 0x024c805c05007988 */ /* 0x000fe80008000008 */
[----:B---3--:R0:W-:Y:S02]  /*51410*/  STS.U8 [R5+UR8+0x27880], R6 ;  /* 0x0278800605007988 */ /* 0x0081e40008000008 */
[----:B0-----:R-:W0:Y:S02]  /*51420*/  S2R R6, SR_TID.X ;  /* 0x0000000000067919 */ /* 0x001e240000002100 */
[----:B0-----:R-:W-:-:S04]  /*51430*/  LOP3.LUT R6, R6, 0x7f, RZ, 0xc0, !PT ;  /* 0x0000007f06067812 */ /* 0x001fc800078ec0ff */
[----:B------:R-:W-:-:S05]  /*51440*/  LOP3.LUT R6, R6, 0x20, RZ, 0x3c, !PT ;  /* 0x0000002006067812 */ /* 0x000fca00078e3cff */
[----:B------:R0:W-:Y:S04]  /*51450*/  STS.U8 [R6+UR8+0x24100], R65 ;  /* 0x0241004106007988 */ /* 0x0001e80008000008 */
[----:B------:R1:W-:Y:S04]  /*51460*/  STS.U8 [R6+UR8+0x24500], R66 ;  /* 0x0245004206007988 */ /* 0x0003e80008000008 */
[----:B------:R3:W-:Y:S04]  /*51470*/  STS.U8 [R6+UR8+0x24900], R70 ;  /* 0x0249004606007988 */ /* 0x0007e80008000008 */
[----:B0-----:R-:W4:Y:S04]  /*51480*/  LDL.LU R65, [R1+0x1d0] ;  /* 0x0001d00001417983 */ /* 0x001f280000300800 */
[----:B-1----:R-:W4:Y:S04]  /*51490*/  LDL.LU R66, [R1+0x1b0] ;  /* 0x0001b00001427983 */ /* 0x002f280000300800 */
[----:B------:R0:W-:Y:S04]  /*514a0*/  STS.U8 [R6+UR8+0x24d00], R71 ;  /* 0x024d004706007988 */ /* 0x0001e80008000008 */
[----:B---3--:R-:W3:Y:S04]  /*514b0*/  LDL.LU R70, [R1+0x190] ;  /* 0x0001900001467983 */ /* 0x008ee80000300800 */
[----:B------:R1:W-:Y:S04]  /*514c0*/  STS.U8 [R6+UR8+0x25100], R72 ;  /* 0x0251004806007988 */ /* 0x0003e80008000008 */
[----:B0-----:R-:W3:Y:S04]  /*514d0*/  LDL.LU R71, [R1+0x170] ;  /* 0x0001700001477983 */ /* 0x001ee80000300800 */
[----:B------:R0:W-:Y:S04]  /*514e0*/  STS.U8 [R6+UR8+0x25500], R76 ;  /* 0x0255004c06007988 */ /* 0x0001e80008000008 */
[----:B-1----:R-:W3:Y:S04]  /*514f0*/  LDL.LU R72, [R1+0x150] ;  /* 0x0001500001487983 */ /* 0x002ee80000300800 */
        /* <DEDUP_REMOVED lines=15> */
[----:B-1----:R-:W4:Y:S04]  /*515f0*/  LDL.LU R93, [R1+0x4c] ;  /* 0x00004c00015d7983 */ /* 0x002f280000300800 */
        /* <DEDUP_REMOVED lines=12> */
[----:B--2---:R0:W-:Y:S04]  /*516c0*/  STS.U8 [R6+UR8+0x27900], R7 ;  /* 0x0279000706007988 */ /* 0x0041e80008000008 */
[----:B------:R-:W-:Y:S04]  /*516d0*/  STL [R1+0x2af4], R90 ;  /* 0x002af45a01007387 */ /* 0x000fe80000100800 */
[----:B------:R-:W-:Y:S01]  /*516e0*/  STL [R1+0x2b1c], R90 ;  /* 0x002b1c5a01007387 */ /* 0x000fe20000100800 */
[----:B0-----:R-:W0:Y:S03]  /*516f0*/  S2R R7, SR_TID.X ;  /* 0x0000000000077919 */ /* 0x001e260000002100 */
        /* <DEDUP_REMOVED lines=28> */
[----:B0-----:R-:W-:-:S03]  /*518c0*/  LOP3.LUT R7, R7, 0x7f, RZ, 0xc0, !PT ;  /* 0x0000007f07077812 */ /* 0x001fc600078ec0ff */
[----:B------:R-:W-:Y:S04]  /*518d0*/  STL [R1+0x292c], R6 ;  /* 0x00292c0601007387 */ /* 0x000fe80000100800 */
[----:B------:R-:W-:Y:S04]  /*518e0*/  STL [R1+0x2934], R6 ;  /* 0x0029340601007387 */ /* 0x000fe80000100800 */
[----:B------:R-:W-:Y:S04]  /*518f0*/  STL [R1+0x295c], R6 ;  /* 0x00295c0601007387 */ /* 0x000fe80000100800 */
[----:B------:R-:W-:Y:S01]  /*51900*/  STL [R1+0x2964], R6 ;  /* 0x0029640601007387 */ /* 0x000fe20000100800 */
[----:B------:R-:W-:-:S03]  /*51910*/  LOP3.LUT R7, R7, 0x30, RZ, 0x3c, !PT ;  /* 0x0000003007077812 */ /* 0x000fc600078e3cff */
[----:B------:R-:W-:Y:S04]  /*51920*/  STL [R1+0x298c], R6 ;  /* 0x00298c0601007387 */ /* 0x000fe80000100800 */
[----:B------:R-:W-:Y:S04]  /*51930*/  STL [R1+0x2994], R6 ;  /* 0x0029940601007387 */ /* 0x000fe80000100800 */
[----:B------:R-:W-:Y:S04]  /*51940*/  STL [R1+0x29e8], R6 ;  /* 0x0029e80601007387 */ /* 0x000fe80000100800 */
[----:B------:R-:W-:Y:S04]  /*51950*/  STL [R1+0x29ec], R6 ;  /* 0x0029ec0601007387 */ /* 0x000fe80000100800 */
[----:B------:R-:W-:Y:S04]  /*51960*/  STL [R1+0x29fc], R6 ;  /* 0x0029fc0601007387 */ /* 0x000fe80000100800 */
[----:B------:R-:W-:Y:S04]  /*51970*/  STL [R1+0x2a30], R6 ;  /* 0x002a300601007387 */ /* 0x000fe80000100800 */
[----:B------:R-:W-:Y:S04]  /*51980*/  STL [R1+0x2a34], R6 ;  /* 0x002a340601007387 */ /* 0x000fe80000100800 */
[----:B------:R-:W-:Y:S04]  /*51990*/  STS.U8 [R6+UR8+0x27d00], R90 ;  /* 0x027d005a06007988 */ /* 0x000fe80008000008 */
[----:B------:R-:W-:Y:S04]  /*519a0*/  STL [R1+0x2a44], R6 ;  /* 0x002a440601007387 */ /* 0x000fe80000100800 */
[----:B------:R-:W-:Y:S04]  /*519b0*/  STL [R1+0x2a90], R6 ;  /* 0x002a900601007387 */ /* 0x000fe80000100800 */
[----:B---3--:R0:W-:Y:S04]  /*519c0*/  STS.U8 [R7+UR8+0x26d80], R83 ;  /* 0x026d805307007988 */ /* 0x0081e80008000008 */
[----:B0-----:R-:W2:Y:S04]  /*519d0*/  LDL.LU R83, [R1+0x1cc] ;  /* 0x0001cc0001537983 */ /* 0x001ea80000300800 */
[----:B----4-:R0:W-:Y:S04]  /*519e0*/  STS.U8 [R7+UR8+0x27580], R11 ;  /* 0x0275800b07007988 */ /* 0x0101e80008000008 */
[----:B0-----:R-:W3:Y:S04]  /*519f0*/  LDL.LU R11, [R1+0x1ac] ;  /* 0x0001ac00010b7983 */ /* 0x001ee80000300800 */
[----:B------:R-:W4:Y:S04]  /*51a00*/  LDL.LU R92, [R1+0x18c] ;  /* 0x00018c00015c7983 */ /* 0x000f280000300800 */
[----:B------:R-:W2:Y:S04]  /*51a10*/  LDL.LU R2, [R1+0x16c] ;  /* 0x00016c0001027983 */ /* 0x000ea80000300800 */
        /* <DEDUP_REMOVED lines=8> */
[----:B------:R0:W-:Y:S04]  /*51aa0*/  STS.U8 [R7+UR8+0x27180], R93 ;  /* 0x0271805d07007988 */ /* 0x0001e80008000008 */
[----:B------:R-:W2:Y:S04]  /*51ab0*/  LDL.LU R64, [R1+0x48] ;  /* 0x0000480001407983 */ /* 0x000ea80000300800 */
        /* <DEDUP_REMOVED lines=37> */
[----:B------:R0:W-:Y:S04]  /*51d10*/  STS.U8 [R7+UR8+0x27980], R8 ;  /* 0x0279800807007988 */ /* 0x0001e80008000008 */
        /* <DEDUP_REMOVED lines=33> */
[----:B------:R0:W-:Y:S04]  /*51f30*/  STS.U8 [R7+UR8+0x24180], R65 ;  /* 0x0241804107007988 */ /* 0x0001e80008000008 */
[----:B------:R-:W-:Y:S04]  /*51f40*/  STL [R1+0x2a48], R7 ;  /* 0x002a480701007387 */ /* 0x000fe80000100800 */
[----:B------:R1:W-:Y:S04]  /*51f50*/  STS.U8 [R7+UR8+0x24580], R66 ;  /* 0x0245804207007988 */ /* 0x0003e80008000008 */
[----:B0-----:R-:W4:Y:S04]  /*51f60*/  LDL.LU R65, [R1+0x1c8] ;  /* 0x0001c80001417983 */ /* 0x001f280000300800 */
[----:B------:R0:W-:Y:S04]  /*51f70*/  STS.U8 [R7+UR8+0x24980], R70 ;  /* 0x0249804607007988 */ /* 0x0001e80008000008 */
[----:B-1----:R-:W4:Y:S01]  /*51f80*/  LDL.LU R66, [R1+0x1a8] ;  /* 0x0001a80001427983 */ /* 0x002f220000300800 */
[----:B------:R-:W-:-:S03]  /*51f90*/  LOP3.LUT R8, R8, 0x40, RZ, 0x3c, !PT ;  /* 0x0000004008087812 */ /* 0x000fc600078e3cff */
        /* <DEDUP_REMOVED lines=15> */
[----:B------:R-:W-:Y:S04]  /*52090*/  STS.U8 [R7+UR8+0x27d80], R89 ;  /* 0x027d805907007988 */ /* 0x000fe80008000008 */
[----:B-1----:R-:W4:Y:S04]  /*520a0*/  LDL.LU R3, [R1+0xa8] ;  /* 0x0000a80001037983 */ /* 0x002f280000300800 */
[----:B--2---:R1:W-:Y:S04]  /*520b0*/  STS.U8 [R8+UR8+0x24200], R83 ;  /* 0x0242005308007988 */ /* 0x0043e80008000008 */
[----:B0-----:R-:W2:Y:S04]  /*520c0*/  LDL.LU R82, [R1+0x88] ;  /* 0x0000880001527983 */ /* 0x001ea80000300800 */
[----:B---3--:R0:W-:Y:S04]  /*520d0*/  STS.U8 [R8+UR8+0x24600], R11 ;  /* 0x0246000b08007988 */ /* 0x0081e80008000008 */
[----:B-1----:R-:W3:Y:S04]  /*520e0*/  LDL.LU R83, [R1+0x64] ;  /* 0x0000640001537983 */ /* 0x002ee80000300800 */
[----:B0-----:R-:W2:Y:S04]  /*520f0*/  LDL.LU R11, [R1+0x44] ;  /* 0x00004400010b7983 */ /* 0x001ea80000300800 */
[----:B------:R0:W-:Y:S02]  /*52100*/  STS.U8 [R8+UR8+0x27a00], R9 ;  /* 0x027a000908007988 */ /* 0x0001e40008000008 */
[----:B0-----:R-:W0:Y:S02]  /*52110*/  S2R R9, SR_TID.X ;  /* 0x0000000000097919 */ /* 0x001e240000002100 */
[----:B------:R1:W-:Y:S04]  /*52120*/  STS.U8 [R8+UR8+0x27600], R93 ;  /* 0x0276005d08007988 */ /* 0x0003e80008000008 */
[----:B-1----:R-:W2:Y:S04]  /*52130*/  LDL.LU R93, [R1+0x24] ;  /* 0x00002400015d7983 */ /* 0x002ea80000300800 */
[----:B------:R-:W-:Y:S04]  /*52140*/  STL [R1+0x29b8], R88 ;  /* 0x0029b85801007387 */ /* 0x000fe80000100800 */
[----:B------:R-:W-:Y:S04]  /*52150*/  STL [R1+0x2a00], R88 ;  /* 0x002a005801007387 */ /* 0x000fe80000100800 */
[----:B------:R1:W-:Y:S01]  /*52160*/  STS.U8 [R8+UR8+0x25e00], R53 ;  /* 0x025e003508007988 */ /* 0x0003e20008000008 */
[----:B0-----:R-:W-:-:S03]  /*52170*/  LOP3.LUT R9, R9, 0x7f, RZ, 0xc0, !PT ;  /* 0x0000007f09097812 */ /* 0x001fc600078ec0ff */
[----:B------:R-:W-:Y:S01]  /*52180*/  STL [R1+0x26f8], R8 ;  /* 0x0026f80801007387 */ /* 0x000fe20000100800 */
[----:B------:R-:W-:-:S03]  /*52190*/  LOP3.LUT R9, R9, 0x50, RZ, 0x3c, !PT ;  /* 0x0000005009097812 */ /* 0x000fc600078e3cff */
[----:B------:R0:W-:Y:S04]  /*521a0*/  STS.U8 [R8+UR8+0x26200], R54 ;  /* 0x0262003608007988 */ /* 0x0001e80008000008 */
[----:B-1----:R-:W2:Y:S04]  /*521b0*/  LDL.LU R53, [R1+0x1c4] ;  /* 0x0001c40001357983 */ /* 0x002ea80000300800 */
[----:B------:R1:W-:Y:S04]  /*521c0*/  STS.U8 [R8+UR8+0x26600], R58 ;  /* 0x0266003a08007988 */ /* 0x0003e80008000008 */
[----:B0-----:R-:W2:Y:S04]  /*521d0*/  LDL.LU R54, [R1+0x1a4] ;  /* 0x0001a40001367983 */ /* 0x001ea80000300800 */
[----:B------:R0:W-:Y:S04]  /*521e0*/  STS.U8 [R8+UR8+0x26a00], R59 ;  /* 0x026a003b08007988 */ /* 0x0001e80008000008 */
[----:B-1----:R-:W2:Y:S04]  /*521f0*/  LDL.LU R58, [R1+0x184] ;  /* 0x00018400013a7983 */ /* 0x002ea80000300800 */
[----:B------:R1:W-:Y:S04]  /*52200*/  STS.U8 [R8+UR8+0x26e00], R60 ;  /* 0x026e003c08007988 */ /* 0x0003e80008000008 */
[----:B0-----:R-:W2:Y:S04]  /*52210*/  LDL.LU R59, [R1+0x164] ;  /* 0x00016400013b7983 */ /* 0x001ea80000300800 */
[----:B----4-:R-:W-:Y:S04]  /*52220*/  STS.U8 [R8+UR8+0x24a00], R92 ;  /* 0x024a005c08007988 */ /* 0x010fe80008000008 */
[----:B------:R-:W-:Y:S04]  /*52230*/  STS.U8 [R8+UR8+0x24e00], R2 ;  /* 0x024e000208007988 */ /* 0x000fe80008000008 */
[----:B------:R-:W-:Y:S04]  /*52240*/  STS.U8 [R8+UR8+0x25200], R0 ;  /* 0x0252000008007988 */ /* 0x000fe80008000008 */
[----:B------:R-:W-:Y:S04]  /*52250*/  STS.U8 [R8+UR8+0x25600], R46 ;  /* 0x0256002e08007988 */ /* 0x000fe80008000008 */
[----:B------:R-:W-:Y:S04]  /*52260*/  STS.U8 [R8+UR8+0x25a00], R47 ;  /* 0x025a002f08007988 */ /* 0x000fe80008000008 */
[----:B------:R0:W-:Y:S04]  /*52270*/  STS.U8 [R8+UR8+0x27200], R64 ;  /* 0x0272004008007988 */ /* 0x0001e80008000008 */
[----:B------:R-:W-:Y:S04]  /*52280*/  STS.U8 [R8+UR8+0x27e00], R88 ;  /* 0x027e005808007988 */ /* 0x000fe80008000008 */
[----:B-1----:R-:W4:Y:S04]  /*52290*/  LDL.LU R60, [R1+0x144] ;  /* 0x00014400013c7983 */ /* 0x002f280000300800 */
[----:B0-----:R-:W4:Y:S04]  /*522a0*/  LDL.LU R64, [R1+0x124] ;  /* 0x0001240001407983 */ /* 0x001f280000300800 */
[----:B------:R0:W-:Y:S04]  /*522b0*/  STS.U8 [R9+UR8+0x24280], R65 ;  /* 0x0242804109007988 */ /* 0x0001e80008000008 */
        /* <DEDUP_REMOVED lines=11> */
[----:B---3--:R0:W-:Y:S04]  /*52370*/  STS.U8 [R9+UR8+0x26e80], R83 ;  /* 0x026e805309007988 */ /* 0x0081e80008000008 */
[----:B--2---:R1:W-:Y:S04]  /*52380*/  STS.U8 [R9+UR8+0x27280], R11 ;  /* 0x0272800b09007988 */ /* 0x0043e80008000008 */
[----:B0-----:R-:W2:Y:S04]  /*52390*/  LDL.LU R83, [R1+0x40] ;  /* 0x0000400001537983 */ /* 0x001ea80000300800 */
[----:B-1----:R-:W3:Y:S04]  /*523a0*/  LDL.LU R11, [R1+0x20] ;  /* 0x00002000010b7983 */ /* 0x002ee80000300800 */
[----:B------:R0:W-:Y:S02]  /*523b0*/  STS.U8 [R9+UR8+0x27a80], R10 ;  /* 0x027a800a09007988 */ /* 0x0001e40008000008 */
[----:B0-----:R-:W0:Y:S02]  /*523c0*/  S2R R10, SR_TID.X ;  /* 0x00000000000a7919 */ /* 0x001e240000002100 */
[----:B------:R1:W-:Y:S04]  /*523d0*/  STS.U8 [R9+UR8+0x25a80], R77 ;  /* 0x025a804d09007988 */ /* 0x0003e80008000008 */
[----:B------:R1:W-:Y:S04]  /*523e0*/  STS.U8 [R9+UR8+0x25e80], R78 ;  /* 0x025e804e09007988 */ /* 0x0003e80008000008 */
[----:B------:R1:W-:Y:S04]  /*523f0*/  STS.U8 [R9+UR8+0x26680], R3 ;  /* 0x0266800309007988 */ /* 0x0003e80008000008 */
[----:B-1----:R-:W3:Y:S04]  /*52400*/  LDL.LU R77, [R1+0x1c0] ;  /* 0x0001c000014d7983 */ /* 0x002ee80000300800 */
[----:B------:R-:W3:Y:S04]  /*52410*/  LDL.LU R78, [R1+0x1a0] ;  /* 0x0001a000014e7983 */ /* 0x000ee80000300800 */
[----:B------:R1:W-:Y:S04]  /*52420*/  STS.U8 [R9+UR8+0x26a80], R82 ;  /* 0x026a805209007988 */ /* 0x0003e80008000008 */
[----:B------:R-:W3:Y:S04]  /*52430*/  LDL.LU R3, [R1+0x180] ;  /* 0x0001800001037983 */ /* 0x000ee80000300800 */
[----:B------:R1:W-:Y:S01]  /*52440*/  STS.U8 [R9+UR8+0x27680], R93 ;  /* 0x0276805d09007988 */ /* 0x0003e20008000008 */
[----:B0-----:R-:W-:-:S03]  /*52450*/  LOP3.LUT R10, R10, 0x7f, RZ, 0xc0, !PT ;  /* 0x0000007f0a0a7812 */ /* 0x001fc600078ec0ff */
[----:B-1----:R-:W3:Y:S01]  /*52460*/  LDL.LU R82, [R1+0x160] ;  /* 0x0001600001527983 */ /* 0x002ee20000300800 */
[----:B------:R-:W-:-:S03]  /*52470*/  LOP3.LUT R10, R10, 0x60, RZ, 0x3c, !PT ;  /* 0x000000600a0a7812 */ /* 0x000fc600078e3cff */
        /* <DEDUP_REMOVED lines=8> */
[----:B------:R0:W-:Y:S04]  /*52500*/  STS.U8 [R9+UR8+0x26280], R4 ;  /* 0x0262800409007988 */ /* 0x0001e80008000008 */
[----:B------:R-:W3:Y:S04]  /*52510*/  LDL.LU R47, [R1+0x3c] ;  /* 0x00003c00012f7983 */ /* 0x000ee80000300800 */
[----:B------:R-:W-:Y:S04]  /*52520*/  STS.U8 [R9+UR8+0x27e80], R84 ;  /* 0x027e805409007988 */ /* 0x000fe80008000008 */
[----:B0-----:R-:W3:Y:S04]  /*52530*/  LDL.LU R4, [R1+0x1c] ;  /* 0x00001c0001047983 */ /* 0x001ee80000300800 */
[----:B------:R0:W-:Y:S04]  /*52540*/  STS.U8 [R10+UR8+0x24300], R53 ;  /* 0x024300350a007988 */ /* 0x0001e80008000008 */
[----:B------:R1:W-:Y:S04]  /*52550*/  STS.U8 [R10+UR8+0x24700], R54 ;  /* 0x024700360a007988 */ /* 0x0003e80008000008 */
[----:B------:R1:W-:Y:S04]  /*52560*/  STS.U8 [R10+UR8+0x24b00], R58 ;  /* 0x024b003a0a007988 */ /* 0x0003e80008000008 */
[----:B0-----:R-:W3:Y:S04]  /*52570*/  LDL.LU R53, [R1+0x2bc8] ;  /* 0x002bc80001357983 */ /* 0x001ee80000300800 */
[----:B-1----:R-:W3:Y:S04]  /*52580*/  LDL.LU R54, [R1+0x2bc4] ;  /* 0x002bc40001367983 */ /* 0x002ee80000300800 */
[----:B------:R-:W3:Y:S04]  /*52590*/  LDL.LU R58, [R1+0x2bc0] ;  /* 0x002bc000013a7983 */ /* 0x000ee80000300800 */
[----:B------:R0:W-:Y:S04]  /*525a0*/  STS.U8 [R10+UR8+0x24f00], R59 ;  /* 0x024f003b0a007988 */ /* 0x0001e80008000008 */
[----:B----4-:R1:W-:Y:S04]  /*525b0*/  STS.U8 [R10+UR8+0x25300], R60 ;  /* 0x0253003c0a007988 */ /* 0x0103e80008000008 */
[----:B------:R4:W-:Y:S04]  /*525c0*/  STS.U8 [R10+UR8+0x25700], R64 ;  /* 0x025700400a007988 */ /* 0x0009e80008000008 */
[----:B0-----:R-:W3:Y:S04]  /*525d0*/  LDL.LU R59, [R1+0x2bbc] ;  /* 0x002bbc00013b7983 */ /* 0x001ee80000300800 */
[----:B-1----:R-:W3:Y:S04]  /*525e0*/  LDL.LU R60, [R1+0x2bb8] ;  /* 0x002bb800013c7983 */ /* 0x002ee80000300800 */
[----:B----4-:R-:W4:Y:S04]  /*525f0*/  LDL.LU R64, [R1+0x2bb4] ;  /* 0x002bb40001407983 */ /* 0x010f280000300800 */
        /* <DEDUP_REMOVED lines=12> */
[----:B--2---:R0:W-:Y:S04]  /*526c0*/  STS.U8 [R10+UR8+0x27300], R83 ;  /* 0x027300530a007988 */ /* 0x0041e80008000008 */
[----:B---3--:R1:W-:Y:S04]  /*526d0*/  STS.U8 [R10+UR8+0x27700], R11 ;  /* 0x0277000b0a007988 */ /* 0x0083e80008000008 */
[----:B0-----:R-:W2:Y:S04]  /*526e0*/  LDL.LU R83, [R1+0x2b98] ;  /* 0x002b980001537983 */ /* 0x001ea80000300800 */
[----:B-1----:R-:W3:Y:S04]  /*526f0*/  LDL.LU R11, [R1+0x2b94] ;  /* 0x002b9400010b7983 */ /* 0x002ee80000300800 */
[----:B---3--:R0:W-:Y:S02]  /*52700*/  STS.U8 [R10+UR8+0x27b00], R11 ;  /* 0x027b000b0a007988 */ /* 0x0081e40008000008 */
[----:B0-----:R-:W0:Y:S02]  /*52710*/  S2R R11, SR_TID.X ;  /* 0x00000000000b7919 */ /* 0x001e240000002100 */
[----:B--2---:R-:W-:Y:S01]  /*52720*/  STS.U8 [R10+UR8+0x27f00], R83 ;  /* 0x027f00530a007988 */ /* 0x004fe20008000008 */
[----:B0-----:R-:W-:-:S04]  /*52730*/  LOP3.LUT R11, R11, 0x7f, RZ, 0xc0, !PT ;  /* 0x0000007f0b0b7812 */ /* 0x001fc800078ec0ff */
[----:B------:R-:W-:-:S05]  /*52740*/  LOP3.LUT R11, R11, 0x70, RZ, 0x3c, !PT ;  /* 0x000000700b0b7812 */ /* 0x000fca00078e3cff */
[----:B------:R0:W-:Y:S04]  /*52750*/  STS.U8 [R11+UR8+0x24380], R77 ;  /* 0x0243804d0b007988 */ /* 0x0001e80008000008 */
[----:B------:R1:W-:Y:S04]  /*52760*/  STS.U8 [R11+UR8+0x24780], R78 ;  /* 0x0247804e0b007988 */ /* 0x0003e80008000008 */
[----:B------:R2:W-:Y:S04]  /*52770*/  STS.U8 [R11+UR8+0x24b80], R3 ;  /* 0x024b80030b007988 */ /* 0x0005e80008000008 */
[----:B0-----:R-:W3:Y:S04]  /*52780*/  LDL.LU R77, [R1+0x2b90] ;  /* 0x002b9000014d7983 */ /* 0x001ee80000300800 */
[----:B-1----:R-:W3:Y:S04]  /*52790*/  LDL.LU R78, [R1+0x2b8c] ;  /* 0x002b8c00014e7983 */ /* 0x002ee80000300800 */
[----:B--2---:R-:W2:Y:S04]  /*527a0*/  LDL.LU R3, [R1+0x2b88] ;  /* 0x002b880001037983 */ /* 0x004ea80000300800 */
[----:B------:R0:W-:Y:S04]  /*527b0*/  STS.U8 [R11+UR8+0x24f80], R82 ;  /* 0x024f80520b007988 */ /* 0x0001e80008000008 */
[----:B------:R1:W-:Y:S04]  /*527c0*/  STS.U8 [R11+UR8+0x25380], R93 ;  /* 0x0253805d0b007988 */ /* 0x0003e80008000008 */
        /* <DEDUP_REMOVED lines=8> */
[----:B----4-:R-:W4:Y:S04]  /*52850*/  LDL.LU R46, [R1+0x199c] ;  /* 0x00199c00012e7983 */ /* 0x010f280000300800 */
[----:B------:R1:W-:Y:S04]  /*52860*/  STS.U8 [R11+UR8+0x26380], R91 ;  /* 0x0263805b0b007988 */ /* 0x0003e80008000008 */
[----:B------:R-:W4:Y:S01]  /*52870*/  LDL.LU R92, [R1+0xedc] ;  /* 0x000edc00015c7983 */ /* 0x000f220000300800 */
[----:B0-----:R-:W-:-:S03]  /*52880*/  LOP3.LUT R2, R2, 0x7f, RZ, 0xc0, !PT ;  /* 0x0000007f02027812 */ /* 0x001fc600078ec0ff */
[----:B------:R0:W-:Y:S04]  /*52890*/  STS.U8 [R11+UR8+0x26b80], R0 ;  /* 0x026b80000b007988 */ /* 0x0001e80008000008 */
[----:B-1----:R-:W4:Y:S04]  /*528a0*/  LDL.LU R91, [R1+0x1994] ;  /* 0x00199400015b7983 */ /* 0x002f280000300800 */
[----:B------:R1:W-:Y:S04]  /*528b0*/  STS.U8 [R11+UR8+0x27380], R47 ;  /* 0x0273802f0b007988 */ /* 0x0003e80008000008 */
[----:B0-----:R-:W4:Y:S04]  /*528c0*/  LDL.LU R0, [R1+0x198c] ;  /* 0x00198c0001007983 */ /* 0x001f280000300800 */
[----:B------:R-:W-:Y:S04]  /*528d0*/  STS.U8 [R11+UR8+0x25780], R5 ;  /* 0x025780050b007988 */ /* 0x000fe80008000008 */
[----:B------:R0:W-:Y:S04]  /*528e0*/  STS.U8 [R11+UR8+0x25f80], R89 ;  /* 0x025f80590b007988 */ /* 0x0001e80008000008 */
[----:B-1----:R-:W4:Y:S04]  /*528f0*/  LDL.LU R47, [R1+0xee8] ;  /* 0x000ee800012f7983 */ /* 0x002f280000300800 */
[----:B0-----:R-:W4:Y:S04]  /*52900*/  LDL.LU R89, [R1+0x1980] ;  /* 0x0019800001597983 */ /* 0x001f280000300800 */
[----:B--2---:R-:W-:Y:S04]  /*52910*/  STS.U8 [R11+UR8+0x27f80], R82 ;  /* 0x027f80520b007988 */ /* 0x004fe80008000008 */
[----:B---3--:R-:W-:Y:S04]  /*52920*/  STS.U8 [R11+UR8+0x27b80], R93 ;  /* 0x027b805d0b007988 */ /* 0x008fe80008000008 */
[----:B------:R0:W-:Y:S04]  /*52930*/  STS.U8 [R2+UR8+0x1c000], R13 ;  /* 0x01c0000d02007988 */ /* 0x0001e80008000008 */
[----:B------:R1:W-:Y:S04]  /*52940*/  STS.U8 [R2+UR8+0x1c400], R12 ;  /* 0x01c4000c02007988 */ /* 0x0003e80008000008 */
[----:B0-----:R-:W2:Y:S04]  /*52950*/  LDL.LU R13, [R1+0x1998] ;  /* 0x00199800010d7983 */ /* 0x001ea80000300800 */
[----:B-1----:R-:W3:Y:S01]  /*52960*/  LDL.LU R12, [R1+0xed8] ;  /* 0x000ed800010c7983 */ /* 0x002ee20000300800 */
[----:B------:R-:W0:Y:S01]  /*52970*/  S2R R5, SR_TID.X ;  /* 0x0000000000057919 */ /* 0x000e220000002100 */
[----:B------:R-:W-:-:S02]  /*52980*/  PRMT R90, RZ, 0x7610, R90 ;  /* 0x00007610ff5a7816 */ /* 0x000fc4000000005a */
[----:B----4-:R-:W-:Y:S01]  /*52990*/  IADD3 R46, P3, PT, R46, UR15, RZ ;  /* 0x0000000f2e2e7c10 */ /* 0x010fe2000ff7e0ff */
[----:B------:R-:W-:Y:S04]  /*529a0*/  STS.U8 [R2+UR8+0x10000], R78 ;  /* 0x0100004e02007988 */ /* 0x000fe80008000008 */
[----:B------:R-:W-:Y:S04]  /*529b0*/  STS.U8 [R2+UR8+0x10400], R77 ;  /* 0x0104004d02007988 */ /* 0x000fe80008000008 */
[----:B------:R-:W-:Y:S01]  /*529c0*/  STS.U8 [R2+UR8+0x10800], R76 ;  /* 0x0108004c02007988 */ /* 0x000fe20008000008 */
[----:B0-----:R-:W-:-:S04]  /*529d0*/  LOP3.LUT R5, R5, 0x7f, RZ, 0xc0, !PT ;  /* 0x0000007f05057812 */ /* 0x001fc800078ec0ff */
[----:B------:R-:W-:Y:S01]  /*529e0*/  LOP3.LUT R5, R5, 0x10, RZ, 0x3c, !PT ;  /* 0x0000001005057812 */ /* 0x000fe200078e3cff */
        /* <DEDUP_REMOVED lines=58> */
[----:B------:R-:W-:Y:S01]  /*52d90*/  STS.U8 [R2+UR8+0x1fc00], R74 ;  /* 0x01fc004a02007988 */ /* 0x000fe20008000008 */
[----:B--2---:R-:W-:-:S04]  /*52da0*/  IADD3 R13, P1, PT, R13, UR15, RZ ;  /* 0x0000000f0d0d7c10 */ /* 0x004fc8000ff3e0ff */
[----:B---3--:R-:W-:Y:S01]  /*52db0*/  IADD3.X R12, PT, PT, R12, UR58, RZ, P1, !PT ;  /* 0x0000003a0c0c7c10 */ /* 0x008fe20008ffe4ff */
[----:B------:R0:W-:Y:S04]  /*52dc0*/  STL [R1+0x1998], R13 ;  /* 0x0019980d01007387 */ /* 0x0001e80000100800 */
[----:B------:R-:W-:Y:S01]  /*52dd0*/  STL [R1+0x199c], R46 ;  /* 0x00199c2e01007387 */ /* 0x000fe20000100800 */
[----:B0-----:R-:W-:-:S03]  /*52de0*/  @!P0 LOP3.LUT R13, R13, R12, RZ, 0x3c, !PT ;  /* 0x0000000c0d0d8212 */ /* 0x001fc600078e3cff */
[----:B------:R0:W-:Y:S02]  /*52df0*/  STL [R1+0xed8], R12 ;  /* 0x000ed80c01007387 */ /* 0x0001e40000100800 */
[----:B0-----:R-:W-:-:S04]  /*52e00*/  @!P0 LOP3.LUT R12, R13, R12, RZ, 0x3c, !PT ;  /* 0x0000000c0d0c8212 */ /* 0x001fc800078e3cff */
[----:B------:R-:W-:Y:S01]  /*52e10*/  @!P0 LOP3.LUT R13, R13, R12, RZ, 0x3c, !PT ;  /* 0x0000000c0d0d8212 */ /* 0x000fe200078e3cff */
[----:B------:R-:W-:Y:S04]  /*52e20*/  STS.U8 [R5+UR8+0x10080], R75 ;  /* 0x0100804b05007988 */ /* 0x000fe80008000008 */
[----:B------:R-:W-:Y:S04]  /*52e30*/  STS.U8 [R5+UR8+0x10480], R79 ;  /* 0x0104804f05007988 */ /* 0x000fe80008000008 */
[----:B------:R-:W-:Y:S04]  /*52e40*/  STS.U8 [R5+UR8+0x10880], R80 ;  /* 0x0108805005007988 */ /* 0x000fe80008000008 */
[----:B------:R-:W-:Y:S04]  /*52e50*/  STS.U8 [R5+UR8+0x10c80], R81 ;  /* 0x010c805105007988 */ /* 0x000fe80008000008 */
[----:B------:R-:W-:Y:S04]  /*52e60*/  STS.U8 [R5+UR8+0x11080], R85 ;  /* 0x0110805505007988 */ /* 0x000fe80008000008 */
[----:B------:R-:W-:Y:S04]  /*52e70*/  STS.U8 [R5+UR8+0x11480], R86 ;  /* 0x0114805605007988 */ /* 0x000fe80008000008 */
[----:B------:R-:W-:Y:S04]  /*52e80*/  STS.U8 [R5+UR8+0x11880], R87 ;  /* 0x0118805705007988 */ /* 0x000fe80008000008 */
[----:B------:R0:W2:Y:S01]  /*52e90*/  @!P0 LDG.E.U8 R90, desc[UR20][R12.64] ;  /* 0x000000140c5a8981 */ /* 0x0000a2000c1e1100 */
[----:B------:R-:W-:-:S05]  /*52ea0*/  IADD3.X R4, PT, PT, R4, UR58, RZ, P3, !PT ;  /* 0x0000003a04047c10 */ /* 0x000fca0009ffe4ff */
[----:B0-----:R-:W-:Y:S02]  /*52eb0*/  IMAD.MOV.U32 R12, RZ, RZ, R4 ;  /* 0x000000ffff0c7224 */ /* 0x001fe400078e0004 */
[----:B------:R-:W-:Y:S01]  /*52ec0*/  IMAD.MOV.U32 R13, RZ, RZ, R46 ;  /* 0x000000ffff0d7224 */ /* 0x000fe200078e002e */
[----:B------:R-:W-:-:S04]  /*52ed0*/  IADD3 R91, P1, PT, R91, UR15, RZ ;  /* 0x0000000f5b5b7c10 */ /* 0x000fc8000ff3e0ff */
[----:B------:R-:W-:-:S04]  /*52ee0*/  @!P0 LOP3.LUT R13, R13, R12, RZ, 0x3c, !PT ;  /* 0x0000000c0d0d8212 */ /* 0x000fc800078e3cff */
[C---:B------:R-:W-:Y:S01]  /*52ef0*/  @!P0 LOP3.LUT R12, R13.reuse, R12, RZ, 0x3c, !PT ;  /* 0x0000000c0d0c8212 */ /* 0x040fe200078e3cff */
[----:B------:R-:W-:Y:S01]  /*52f00*/  STL [R1+0x1994], R91 ;  /* 0x0019945b01007387 */ /* 0x000fe20000100800 */
[----:B------:R-:W-:Y:S02]  /*52f10*/  PRMT R3, RZ, 0x7610, R3 ;  /* 0x00007610ff037816 */ /* 0x000fe40000000003 */
[----:B------:R-:W-:-:S05]  /*52f20*/  @!P0 LOP3.LUT R13, R13, R12, RZ, 0x3c, !PT ;  /* 0x0000000c0d0d8212 */ /* 0x000fca00078e3cff */
[----:B------:R0:W3:Y:S04]  /*52f30*/  @!P0 LDG.E.U8 R3, desc[UR20][R12.64] ;  /* 0x000000140c038981 */ /* 0x0000e8000c1e1100 */
[----:B--2---:R1:W-:Y:S04]  /*52f40*/  STL [R1+0x59c], R90 ;  /* 0x00059c5a01007387 */ /* 0x0043e80000100800 */
[----:B-1----:R-:W2:Y:S01]  /*52f50*/  LDL.LU R90, [R1+0x2b7c] ;  /* 0x002b7c00015a7983 */ /* 0x002ea20000300800 */
[----:B------:R-:W-:Y:S01]  /*52f60*/  IADD3.X R92, PT, PT, R92, UR58, RZ, P1, !PT ;  /* 0x0000003a5c5c7c10 */ /* 0x000fe20008ffe4ff */
[----:B0-----:R-:W-:-:S02]  /*52f70*/  @!P0 IMAD.MOV.U32 R12, RZ, RZ, R91 ;  /* 0x000000ffff0c8224 */ /* 0x001fc400078e005b */
[----:B------:R0:W-:Y:S02]  /*52f80*/  STL [R1+0x1990], R4 ;  /* 0x0019900401007387 */ /* 0x0001e40000100800 */
[----:B------:R-:W-:Y:S02]  /*52f90*/  IMAD.MOV.U32 R13, RZ, RZ, R92 ;  /* 0x000000ffff0d7224 */ /* 0x000fe400078e005c */
[----:B0-----:R-:W4:Y:S04]  /*52fa0*/  LDL.LU R4, [R1+0x2b78] ;  /* 0x002b780001047983 */ /* 0x001f280000300800 */
[----:B------:R-:W4:Y:S04]  /*52fb0*/  LDL.LU R46, [R1+0xee4] ;  /* 0x000ee400012e7983 */ /* 0x000f280000300800 */
[----:B---3--:R0:W-:Y:S04]  /*52fc0*/  STL [R1+0x598], R3 ;  /* 0x0005980301007387 */ /* 0x0081e80000100800 */
[----:B0-----:R-:W3:Y:S04]  /*52fd0*/  LDL.LU R3, [R1+0x2b74] ;  /* 0x002b740001037983 */ /* 0x001ee80000300800 */
[----:B------:R0:W-:Y:S04]  /*52fe0*/  STL [R1+0xedc], R92 ;  /* 0x000edc5c01007387 */ /* 0x0001e80000100800 */
[----:B0-----:R-:W3:Y:S01]  /*52ff0*/  LDL.LU R92, [R1+0x197c] ;  /* 0x00197c00015c7983 */ /* 0x001ee20000300800 */
[----:B--2---:R-:W-:-:S06]  /*53000*/  PRMT R90, RZ, 0x7610, R90 ;  /* 0x00007610ff5a7816 */ /* 0x004fcc000000005a */
[----:B------:R0:W2:Y:S04]  /*53010*/  @!P0 LDG.E.U8 R90, desc[UR20][R12.64] ;  /* 0x000000140c5a8981 */ /* 0x0000a8000c1e1100 */
[----:B------:R-:W3:Y:S01]  /*53020*/  LDL.LU R12, [R1+0xee0] ;  /* 0x000ee000010c7983 */ /* 0x000ee20000300800 */
[----:B------:R-:W-:Y:S02]  /*53030*/  IADD3 R0, P1, PT, R0, UR15, RZ ;  /* 0x0000000f00007c10 */ /* 0x000fe4000ff3e0ff */
[----:B------:R-:W-:-:S03]  /*53040*/  IADD3 R47, P3, PT, R47, UR15, RZ ;  /* 0x0000000f2f2f7c10 */ /* 0x000fc6000ff7e0ff */
[----:B0-----:R-:W-:Y:S01]  /*53050*/  IMAD.MOV.U32 R13, RZ, RZ, R0 ;  /* 0x000000ffff0d7224 */ /* 0x001fe200078e0000 */
[----:B------:R0:W-:Y:S01]  /*53060*/  STL [R1+0x198c], R0 ;  /* 0x00198c0001007387 */ /* 0x0001e20000100800 */
[----:B----4-:R-:W-:-:S03]  /*53070*/  PRMT R4, RZ, 0x7610, R4 ;  /* 0x00007610ff047816 */ /* 0x010fc60000000004 */
[----:B0-----:R-:W4:Y:S04]  /*53080*/  LDL.LU R0, [R1+0x1978] ;  /* 0x0019780001007983 */ /* 0x001f280000300800 */
[----:B--2---:R0:W-:Y:S01]  /*53090*/  STL [R1+0x594], R90 ;  /* 0x0005945a01007387 */ /* 0x0041e20000100800 */
[----:B---3--:R-:W-:-:S03]  /*530a0*/  IADD3.X R12, PT, PT, R12, UR58, RZ, P1, !PT ;  /* 0x0000003a0c0c7c10 */ /* 0x008fc60008ffe4ff */
[----:B0-----:R-:W2:Y:S01]  /*530b0*/  LDL.LU R90, [R1+0xefc] ;  /* 0x000efc00015a7983 */ /* 0x001ea20000300800 */
[----:B------:R-:W-:-:S03]  /*530c0*/  @!P0 LOP3.LUT R13, R13, R12, RZ, 0x3c, !PT ;  /* 0x0000000c0d0d8212 */ /* 0x000fc600078e3cff */
[----:B------:R-:W3:Y:S04]  /*530d0*/  LDL.LU R91, [R1+0x196c] ;  /* 0x00196c00015b7983 */ /* 0x000ee80000300800 */
[----:B------:R-:W-:Y:S04]  /*530e0*/  STL [R1+0xee8], R47 ;  /* 0x000ee82f01007387 */ /* 0x000fe80000100800 */
[----:B------:R0:W-:Y:S02]  /*530f0*/  STL [R1+0xee0], R12 ;  /* 0x000ee00c01007387 */ /* 0x0001e40000100800 */
[----:B0-----:R-:W-:-:S04]  /*53100*/  @!P0 LOP3.LUT R12, R13, R12, RZ, 0x3c, !PT ;  /* 0x0000000c0d0c8212 */ /* 0x001fc800078e3cff */
[----:B------:R-:W-:-:S05]  /*53110*/  @!P0 LOP3.LUT R13, R13, R12, RZ, 0x3c, !PT ;  /* 0x0000000c0d0d8212 */ /* 0x000fca00078e3cff */
        /* <DEDUP_REMOVED lines=26> */
[----:B----4-:R-:W-:Y:S02]  /*532c0*/  IADD3 R0, P1, PT, R0, UR15, RZ ;  /* 0x0000000f00007c10 */ /* 0x010fe4000ff3e0ff */
[----:B------:R-:W-:-:S03]  /*532d0*/  IADD3 R90, P3, PT, R90, UR15, RZ ;  /* 0x0000000f5a5a7c10 */ /* 0x000fc6000ff7e0ff */
[----:B0-----:R-:W-:Y:S01]  /*532e0*/  IMAD.MOV.U32 R13, RZ, RZ, R0 ;  /* 0x000000ffff0d7224 */ /* 0x001fe200078e0000 */
[----:B------:R0:W-:Y:S01]  /*532f0*/  STL [R1+0x1978], R0 ;  /* 0x0019780001007387 */ /* 0x0001e20000100800 */
[----:B------:R-:W-:-:S03]  /*53300*/  PRMT R46, RZ, 0x7610, R46 ;  /* 0x00007610ff2e7816 */ /* 0x000fc6000000002e */
        /* <DEDUP_REMOVED lines=326> */
[----:B------:R-:W-:Y:S01]  /*54770*/  STL [R1+0x18e4], R0 ;  /* 0x0018e40001007387 */ /* 0x000fe20000100800 */
[----:B------:R-:W-:-:S03]  /*54780*/  PRMT R46, RZ, 0x7610, R46 ;  /* 0x00007610ff2e7816 */ /* 0x000fc6000000002e */
[----:B--2---:R0:W-:Y:S01]  /*54790*/  STL [R1+0x528], R4 ;  /* 0x0005280401007387 */ /* 0x0041e20000100800 */
[----:B---3--:R-:W-:-:S03]  /*547a0*/  IADD3.X R12, PT, PT, R12, UR58, RZ, P1, !PT ;  /* 0x0000003a0c0c7c10 */ /* 0x008fc60008ffe4ff */
[----:B0-----:R-:W2:Y:S01]  /*547b0*/  LDL.LU R4, [R1+0x18c8] ;  /* 0x0018c80001047983 */ /* 0x001ea20000300800 */
[----:B------:R-:W-:-:S03]  /*547c0*/  @!P0 LOP3.LUT R13, R13, R12, RZ, 0x3c, !PT ;  /* 0x0000000c0d0d8212 */ /* 0x000fc600078e3cff */
[----:B------:R-:W3:Y:S04]  /*547d0*/  LDL.LU R0, [R1+0x18c4] ;  /* 0x0018c40001007983 */ /* 0x000ee80000300800 */
[----:B------:R-:W4:Y:S04]  /*547e0*/  LDL.LU R89, [R1+0x18bc] ;  /* 0x0018bc0001597983 */ /* 0x000f280000300800 */
        /* <DEDUP_REMOVED lines=33> */
[----:B------:R-:W-:Y:S01]  /*54a00*/  STL [R1+0x18c8], R4 ;  /* 0x0018c80401007387 */ /* 0x000fe20000100800 */
[----:B----4-:R-:W-:-:S03]  /*54a10*/  PRMT R47, RZ, 0x7610, R47 ;  /* 0x00007610ff2f7816 */ /* 0x010fc6000000002f */
        /* <DEDUP_REMOVED lines=42> */
[----:B------:R-:W4:Y:S04]  /*54cc0*/  LDL.LU R89, [R1+0x1880] ;  /* 0x0018800001597983 */ /* 0x000f280000300800 */
[----:B--2---:R0:W-:Y:S01]  /*54cd0*/  STL [R1+0x510], R47 ;  /* 0x0005102f01007387 */ /* 0x0041e20000100800 */
[----:B---3--:R-:W-:-:S03]  /*54ce0*/  IADD3.X R12, PT, PT, R12, UR58, RZ, P1, !PT ;  /* 0x0000003a0c0c7c10 */ /* 0x008fc60008ffe4ff */
[----:B0-----:R-:W2:Y:S01]  /*54cf0*/  LDL.LU R47, [R1+0x1884] ;  /* 0x00188400012f7983 */ /* 0x001ea20000300800 */
[----:B------:R-:W-:-:S03]  /*54d00*/  @!P0 LOP3.LUT R13, R13, R12, RZ, 0x3c, !PT ;  /* 0x0000000c0d0d8212 */ /* 0x000fc600078e3cff */
[----:B------:R-:W-:Y:S04]  /*54d10*/  STL [R1+0x189c], R4 ;  /* 0x00189c0401007387 */ /* 0x000fe80000100800 */
[----:B------:R0:W-:Y:S02]  /*54d20*/  STL [R1+0x1898], R12 ;  /* 0x0018980c01007387 */ /* 0x0001e40000100800 */
[----:B0-----:R-:W-:-:S04]  /*54d30*/  @!P0 LOP3.LUT R12, R13, R12, RZ, 0x3c, !PT ;  /* 0x0000000c0d0c8212 */ /* 0x001fc800078e3cff */
[----:B------:R-:W-:-:S05]  /*54d40*/  @!P0 LOP3.LUT R13, R13, R12, RZ, 0x3c, !PT ;  /* 0x0000000c0d0d8212 */ /* 0x000fca00078e3cff */
[----:B------:R0:W3:Y:S01]  /*54d50*/  @!P0 LDG.E.U8 R90, desc[UR20][R12.64] ;  /* 0x000000140c5a8981 */ /* 0x0000e2000c1e1100 */
        /* <DEDUP_REMOVED lines=9> */
[----:B------:R0:W2:Y:S04]  /*54df0*/  @!P0 LDG.E.U8 R3, desc[UR20][R12.64] ;  /* 0x000000140c038981 */ /* 0x0000a8000c1e1100 */
[----:B---3--:R1:W-:Y:S04]  /*54e00*/  STL [R1+0x50c], R90 ;  /* 0x00050c5a01007387 */ /* 0x0083e80000100800 */
[----:B-1----:R-:W3:Y:S01]  /*54e10*/  LDL.LU R90, [R1+0x2aec] ;  /* 0x002aec00015a7983 */ /* 0x002ee20000300800 */
[----:B------:R-:W-:Y:S01]  /*54e20*/  IADD3.X R92, PT, PT, R92, UR58, RZ, P1, !PT ;  /* 0x0000003a5c5c7c10 */ /* 0x000fe20008ffe4ff */
[----:B0-----:R-:W-:-:S02]  /*54e30*/  @!P0 IMAD.MOV.U32 R12, RZ, RZ, R91 ;  /* 0x000000ffff0c8224 */ /* 0x001fc400078e005b */
[----:B------:R0:W-:Y:S02]  /*54e40*/  STL [R1+0x1894], R0 ;  /* 0x0018940001007387 */ /* 0x0001e40000100800 */
[----:B------:R-:W-:Y:S02]  /*54e50*/  IMAD.MOV.U32 R13, RZ, RZ, R92 ;  /* 0x000000ffff0d7224 */ /* 0x000fe400078e005c */
[----:B0-----:R-:W4:Y:S04]  /*54e60*/  LDL.LU R0, [R1+0x2ae8] ;  /* 0x002ae80001007983 */ /* 0x001f280000300800 */
[----:B------:R-:W4:Y:S04]  /*54e70*/  LDL.LU R4, [R1+0x187c] ;  /* 0x00187c0001047983 */ /* 0x000f280000300800 */
[----:B--2---:R0:W-:Y:S04]  /*54e80*/  STL [R1+0x508], R3 ;  /* 0x0005080301007387 */ /* 0x0041e80000100800 */
[----:B0-----:R-:W2:Y:S04]  /*54e90*/  LDL.LU R3, [R1+0x2ae4] ;  /* 0x002ae40001037983 */ /* 0x001ea80000300800 */
[----:B------:R0:W-:Y:S04]  /*54ea0*/  STL [R1+0x1888], R92 ;  /* 0x0018885c01007387 */ /* 0x0001e80000100800 */
[----:B0-----:R-:W2:Y:S01]  /*54eb0*/  LDL.LU R92, [R1+0x1870] ;  /* 0x00187000015c7983 */ /* 0x001ea20000300800 */
[----:B---3--:R-:W-:-:S06]  /*54ec0*/  PRMT R90, RZ, 0x7610, R90 ;  /* 0x00007610ff5a7816 */ /* 0x008fcc000000005a */
[----:B------:R0:W3:Y:S04]  /*54ed0*/  @!P0 LDG.E.U8 R90, desc[UR20][R12.64] ;  /* 0x000000140c5a8981 */ /* 0x0000e8000c1e1100 */
[----:B------:R-:W2:Y:S01]  /*54ee0*/  LDL.LU R12, [R1+0x1878] ;  /* 0x00187800010c7983 */ /* 0x000ea20000300800 */
[----:B----4-:R-:W-:Y:S02]  /*54ef0*/  IADD3 R46, P1, PT, R46, UR15, RZ ;  /* 0x0000000f2e2e7c10 */ /* 0x010fe4000ff3e0ff */
[----:B------:R-:W-:-:S03]  /*54f00*/  IADD3 R89, P3, PT, R89, UR15, RZ ;  /* 0x0000000f59597c10 */ /* 0x000fc6000ff7e0ff */
[----:B0-----:R-:W-:Y:S01]  /*54f10*/  IMAD.MOV.U32 R13, RZ, RZ, R46 ;  /* 0x000000ffff0d7224 */ /* 0x001fe200078e002e */
[----:B------:R-:W-:Y:S01]  /*54f20*/  STL [R1+0x1890], R46 ;  /* 0x0018902e01007387 */ /* 0x000fe20000100800 */
[----:B------:R-:W-:-:S03]  /*54f30*/  PRMT R0, RZ, 0x7610, R0 ;  /* 0x00007610ff007816 */ /* 0x000fc60000000000 */
[----:B---3--:R0:W-:Y:S01]  /*54f40*/  STL [R1+0x504], R90 ;  /* 0x0005045a01007387 */ /* 0x0081e20000100800 */
[----:B--2---:R-:W-:-:S03]  /*54f50*/  IADD3.X R12, PT, PT, R12, UR58, RZ, P1, !PT ;  /* 0x0000003a0c0c7c10 */ /* 0x004fc60008ffe4ff */
        /* <DEDUP_REMOVED lines=9> */
[----:B------:R-:W-:Y:S02]  /*54ff0*/  IADD3.X R4, PT, PT, R4, UR58, RZ, P3, !PT ;  /* 0x0000003a04047c10 */ /* 0x000fe40009ffe4ff */
[----:B------:R-:W-:-:S03]  /*55000*/  IADD3 R47, P1, PT, R47, UR15, RZ ;  /* 0x0000000f2f2f7c10 */ /* 0x000fc6000ff3e0ff */
[----:B0-----:R-:W-:Y:S02]  /*55010*/  IMAD.MOV.U32 R12, RZ, RZ, R4 ;  /* 0x000000ffff0c7224 */ /* 0x001fe400078e0004 */
[----:B------:R-:W-:-:S05]  /*55020*/  IMAD.MOV.U32 R13, RZ, RZ, R89 ;  /* 0x000000ffff0d7224 */ /* 0x000fca00078e0059 */
[-C--:B------:R-:W-:Y:S01]  /*55030*/  @!P0 LOP3.LUT R13, R13, R12.reuse, RZ, 0x3c, !PT ;  /* 0x0000000c0d0d8212 */ /* 0x080fe200078e3cff */
[----:B------:R-:W-:Y:S03]  /*55040*/  STL [R1+0x1884], R47 ;  /* 0x0018842f01007387 */ /* 0x000fe60000100800 */
[C---:B------:R-:W-:Y:S02]  /*55050*/  @!P0 LOP3.LUT R12, R13.reuse, R12, RZ, 0x3c, !PT ;  /* 0x0000000c0d0c8212 */ /* 0x040fe400078e3cff */
        /* <DEDUP_REMOVED lines=8> */
[----:B------:R-:W-:Y:S02]  /*550e0*/  @!P0 IMAD.MOV.U32 R13, RZ, RZ, R92 ;  /* 0x000000ffff0d8224 */ /* 0x000fe400078e005c */
[----:B0-----:R-:W4:Y:S04]  /*550f0*/  LDL.LU R4, [R1+0x2adc] ;  /* 0x002adc0001047983 */ /* 0x001f280000300800 */
[----:B------:R-:W4:Y:S04]  /*55100*/  LDL.LU R89, [R1+0x1850] ;  /* 0x0018500001597983 */ /* 0x000f280000300800 */
[----:B------:R-:W-:Y:S04]  /*55110*/  STL [R1+0x1870], R92 ;  /* 0x0018705c01007387 */ /* 0x000fe80000100800 */
[----:B---3--:R0:W-:Y:S04]  /*55120*/  STL [R1+0x4fc], R3 ;  /* 0x0004fc0301007387 */ /* 0x0081e80000100800 */
[----:B0-----:R-:W3:Y:S01]  /*55130*/  LDL.LU R3, [R1+0x1858] ;  /* 0x0018580001037983 */ /* 0x001ee20000300800 */
[----:B--2---:R-:W-:-:S06]  /*55140*/  PRMT R0, RZ, 0x7610, R0 ;  /* 0x00007610ff007816 */ /* 0x004fcc0000000000 */
[----:B------:R0:W2:Y:S04]  /*55150*/  @!P0 LDG.E.U8 R0, desc[UR20][R12.64] ;  /* 0x000000140c008981 */ /* 0x0000a8000c1e1100 */
[----:B------:R-:W3:Y:S01]  /*55160*/  LDL.LU R13, [R1+0x1864] ;  /* 0x00186400010d7983 */ /* 0x000ee20000300800 */
[----:B------:R-:W-:Y:S02]  /*55170*/  IADD3 R90, P1, PT, R90, UR15, RZ ;  /* 0x0000000f5a5a7c10 */ /* 0x000fe4000ff3e0ff */
[----:B------:R-:W-:Y:S02]  /*55180*/  IADD3 R46, P3, PT, R46, UR15, RZ ;  /* 0x0000000f2e2e7c10 */ /* 0x000fe4000ff7e0ff */
[----:B------:R-:W-:Y:S01]  /*55190*/  PRMT R32, RZ, 0x7610, R32 ;  /* 0x00007610ff207816 */ /* 0x000fe20000000020 */
[----:B0-----:R-:W-:Y:S01]  /*551a0*/  @!P0 IMAD.MOV.U32 R12, RZ, RZ, R90 ;  /* 0x000000ffff0c8224 */ /* 0x001fe200078e005a */
[----:B----4-:R-:W-:-:S02]  /*551b0*/  IADD3.X R89, PT, PT, R89, UR58, RZ, P3, !PT ;  /* 0x0000003a59597c10 */ /* 0x010fc40009ffe4ff */
[----:B------:R-:W-:Y:S01]  /*551c0*/  PRMT R4, RZ, 0x7610, R4 ;  /* 0x00007610ff047816 */ /* 0x000fe20000000004 */
[----:B--2---:R0:W-:Y:S04]  /*551d0*/  STL [R1+0x4f8], R0 ;  /* 0x0004f80001007387 */ /* 0x0041e80000100800 */
[----:B0-----:R-:W2:Y:S01]  /*551e0*/  LDL.LU R0, [R1+0x1860] ;  /* 0x0018600001007983 */ /* 0x001ea20000300800 */
[----:B---3--:R-:W-:-:S03]  /*551f0*/  IADD3.X R13, PT, PT, R13, UR58, RZ, P1, !PT ;  /* 0x0000003a0d0d7c10 */ /* 0x008fc60008ffe4ff */
[----:B------:R-:W-:Y:S04]  /*55200*/  STL [R1+0x186c], R90 ;  /* 0x00186c5a01007387 */ /* 0x000fe80000100800 */
[----:B------:R-:W3:Y:S04]  /*55210*/  LDL.LU R47, [R1+0x1844] ;  /* 0x00184400012f7983 */ /* 0x000ee80000300800 */
[----:B------:R-:W4:Y:S04]  /*55220*/  LDL.LU R92, [R1+0x1848] ;  /* 0x00184800015c7983 */ /* 0x000f280000300800 */
[----:B------:R-:W-:Y:S04]  /*55230*/  STL [R1+0x1854], R46 ;  /* 0x0018542e01007387 */ /* 0x000fe80000100800 */
[----:B------:R0:W-:Y:S04]  /*55240*/  STL [R1+0x1864], R13 ;  /* 0x0018640d01007387 */ /* 0x0001e80000100800 */
[----:B------:R1:W2:Y:S02]  /*55250*/  @!P0 LDG.E.U8 R32, desc[UR20][R12.64] ;  /* 0x000000140c208981 */ /* 0x0002a4000c1e1100 */
[----:B-1----:R-:W-:-:S02]  /*55260*/  IMAD.MOV.U32 R12, RZ, RZ, R89 ;  /* 0x000000ffff0c7224 */ /* 0x002fc400078e0059 */
[----:B0-----:R-:W-:-:S05]  /*55270*/  IMAD.MOV.U32 R13, RZ, RZ, R46 ;  /* 0x000000ffff0d7224 */ /* 0x001fca00078e002e */
[----:B------:R-:W-:-:S04]  /*55280*/  @!P0 LOP3.LUT R13, R13, R12, RZ, 0x3c, !PT ;  /* 0x0000000c0d0d8212 */ /* 0x000fc800078e3cff */
[----:B------:R-:W-:-:S04]  /*55290*/  @!P0 LOP3.LUT R12, R13, R12, RZ, 0x3c, !PT ;  /* 0x0000000c0d0c8212 */ /* 0x000fc800078e3cff */
[----:B------:R-:W-:-:S05]  /*552a0*/  @!P0 LOP3.LUT R13, R13, R12, RZ, 0x3c, !PT ;  /* 0x0000000c0d0d8212 */ /* 0x000fca00078e3cff */
[----:B------:R0:W2:Y:S01]  /*552b0*/  @!P0 LDG.E.U8 R4, desc[UR20][R12.64] ;  /* 0x000000140c048981 */ /* 0x0000a2000c1e1100 */
[----:B------:R-:W-:-:S04]  /*552c0*/  IADD3 R91, P1, PT, R91, UR15, RZ ;  /* 0x0000000f5b5b7c10 */ /* 0x000fc8000ff3e0ff */
[----:B------:R-:W-:Y:S01]  /*552d0*/  IADD3.X R3, PT, PT, R3, UR58, RZ, P1, !PT ;  /* 0x0000003a03037c10 */ /* 0x000fe20008ffe4ff */
[----:B------:R-:W-:Y:S01]  /*552e0*/  STL [R1+0x185c], R91 ;  /* 0x00185c5b01007387 */ /* 0x000fe20000100800 */
[----:B------:R-:W-:-:S03]  /*552f0*/  PRMT R6, RZ, 0x7610, R6 ;  /* 0x00007610ff067816 */ /* 0x000fc60000000006 */
[----:B------:R-:W3:Y:S01]  /*55300*/  LDL.LU R90, [R1+0x1840] ;  /* 0x00184000015a7983 */ /* 0x000ee20000300800 */
[----:B0-----:R-:W-:Y:S02]  /*55310*/  IMAD.MOV.U32 R13, RZ, RZ, R3 ;  /* 0x000000ffff0d7224 */ /* 0x001fe400078e0003 */
[----:B------:R-:W-:Y:S01]  /*55320*/  @!P0 IMAD.MOV.U32 R12, RZ, RZ, R91 ;  /* 0x000000ffff0c8224 */ /* 0x000fe200078e005b */
[----:B------:R0:W-:Y:S04]  /*55330*/  STL [R1+0x1850], R89 ;  /* 0x0018505901007387 */ /* 0x0001e80000100800 */
[----:B------:R1:W3:Y:S04]  /*55340*/  @!P0 LDG.E.U8 R6, desc[UR20][R12.64] ;  /* 0x000000140c068981 */ /* 0x0002e8000c1e1100 */
[----:B0-----:R-:W3:Y:S04]  /*55350*/  LDL.LU R89, [R1+0x2ad8] ;  /* 0x002ad80001597983 */ /* 0x001ee80000300800 */
[----:B------:R-:W3:Y:S04]  /*55360*/  LDL.LU R46, [R1+0x2ad4] ;  /* 0x002ad400012e7983 */ /* 0x000ee80000300800 */
[----:B--2---:R0:W-:Y:S04]  /*55370*/  STL [R1+0x4f0], R4 ;  /* 0x0004f00401007387 */ /* 0x0041e80000100800 */
[----:B0-----:R-:W2:Y:S04]  /*55380*/  LDL.LU R4, [R1+0x2ad0] ;  /* 0x002ad00001047983 */ /* 0x001ea80000300800 */
[----:B------:R0:W-:Y:S04]  /*55390*/  STL [R1+0x1858], R3 ;  /* 0x0018580301007387 */ /* 0x0001e80000100800 */
[----:B0-----:R-:W4:Y:S04]  /*553a0*/  LDL.LU R3, [R1+0xf64] ;  /* 0x000f640001037983 */ /* 0x001f280000300800 */
[----:B------:R-:W4:Y:S01]  /*553b0*/  LDL.LU R12, [R1+0xf60] ;  /* 0x000f6000010c7983 */ /* 0x000f220000300800 */
[----:B------:R-:W-:-:S02]  /*553c0*/  IADD3 R0, P1, PT, R0, UR15, RZ ;  /* 0x0000000f00007c10 */ /* 0x000fc4000ff3e0ff */
[----:B---3--:R-:W-:-:S03]  /*553d0*/  IADD3 R47, P3, PT, R47, UR15, RZ ;  /* 0x0000000f2f2f7c10 */ /* 0x008fc6000ff7e0ff */
[----:B-1----:R-:W-:Y:S01]  /*553e0*/  IMAD.MOV.U32 R13, RZ, RZ, R0 ;  /* 0x000000ffff0d7224 */ /* 0x002fe200078e0000 */
[----:B------:R0:W-:Y:S04]  /*553f0*/  STL [R1+0x1860], R0 ;  /* 0x0018600001007387 */ /* 0x0001e80000100800 */
[----:B0-----:R-:W3:Y:S04]  /*55400*/  LDL.LU R0, [R1+0xf6c] ;  /* 0x000f6c0001007983 */ /* 0x001ee80000300800 */
[----:B------:R0:W-:Y:S04]  /*55410*/  STL [R1+0x4ec], R6 ;  /* 0x0004ec0601007387 */ /* 0x0001e80000100800 */
[----:B0-----:R-:W3:Y:S04]  /*55420*/  LDL.LU R6, [R1+0xf7c] ;  /* 0x000f7c0001067983 */ /* 0x001ee80000300800 */
[----:B------:R-:W3:Y:S04]  /*55430*/  LDL.LU R91, [R1+0xf84] ;  /* 0x000f8400015b7983 */ /* 0x000ee80000300800 */
[----:B------:R-:W-:Y:S01]  /*55440*/  STL [R1+0x1844], R47 ;  /* 0x0018442f01007387 */ /* 0x000fe20000100800 */
[----:B--2---:R-:W-:-:S02]  /*55450*/  PRMT R4, RZ, 0x7610, R4 ;  /* 0x00007610ff047816 */ /* 0x004fc40000000004 */
[----:B----4-:R-:W-:-:S04]  /*55460*/  IADD3.X R12, PT, PT, R12, UR58, RZ, P1, !PT ;  /* 0x0000003a0c0c7c10 */ /* 0x010fc80008ffe4ff */
[-C--:B------:R-:W-:Y:S01]  /*55470*/  @!P0 LOP3.LUT R13, R13, R12.reuse, RZ, 0x3c, !PT ;  /* 0x0000000c0d0d8212 */ /* 0x080fe200078e3cff */
[----:B------:R0:W-:Y:S03]  /*55480*/  STL [R1+0xf60], R12 ;  /* 0x000f600c01007387 */ /* 0x0001e60000100800 */
        /* <DEDUP_REMOVED lines=12> */
[----:B------:R0:W4:Y:S04]  /*55550*/  @!P0 LDG.E.U8 R46, desc[UR20][R12.64] ;  /* 0x000000140c2e8981 */ /* 0x000128000c1e1100 */
[----:B--2---:R1:W-:Y:S04]  /*55560*/  STL [R1+0x4e8], R4 ;  /* 0x0004e80401007387 */ /* 0x0043e80000100800 */
[----:B-1----:R-:W2:Y:S01]  /*55570*/  LDL.LU R4, [R1+0x2acc] ;  /* 0x002acc0001047983 */ /* 0x002ea20000300800 */
[----:B------:R-:W-:Y:S01]  /*55580*/  IADD3.X R3, PT, PT, R3, UR58, RZ, P1, !PT ;  /* 0x0000003a03037c10 */ /* 0x000fe20008ffe4ff */
[----:B0-----:R-:W-:-:S02]  /*55590*/  @!P0 IMAD.MOV.U32 R12, RZ, RZ, R92 ;  /* 0x000000ffff0c8224 */ /* 0x001fc400078e005c */
[----:B------:R0:W-:Y:S02]  /*555a0*/  STL [R1+0x1840], R90 ;  /* 0x0018405a01007387 */ /* 0x0001e40000100800 */
[----:B------:R-:W-:Y:S02]  /*555b0*/  IMAD.MOV.U32 R13, RZ, RZ, R3 ;  /* 0x000000ffff0d7224 */ /* 0x000fe400078e0003 */
[----:B0-----:R-:W3:Y:S04]  /*555c0*/  LDL.LU R90, [R1+0x2ac8] ;  /* 0x002ac800015a7983 */ /* 0x001ee80000300800 */
[----:B------:R-:W3:Y:S04]  /*555d0*/  LDL.LU R47, [R1+0xf78] ;  /* 0x000f7800012f7983 */ /* 0x000ee80000300800 */
[----:B----4-:R0:W-:Y:S04]  /*555e0*/  STL [R1+0x4e4], R46 ;  /* 0x0004e42e01007387 */ /* 0x0101e80000100800 */
[----:B0-----:R-:W4:Y:S04]  /*555f0*/  LDL.LU R46, [R1+0x2ac4] ;  /* 0x002ac400012e7983 */ /* 0x001f280000300800 */
[----:B------:R0:W-:Y:S04]  /*55600*/  STL [R1+0xf64], R3 ;  /* 0x000f640301007387 */ /* 0x0001e80000100800 */
[----:B0-----:R-:W4:Y:S01]  /*55610*/  LDL.LU R3, [R1+0xf80] ;  /* 0x000f800001037983 */ /* 0x001f220000300800 */
[----:B--2---:R-:W-:-:S06]  /*55620*/  PRMT R4, RZ, 0x7610, R4 ;  /* 0x00007610ff047816 */ /* 0x004fcc0000000004 */
[----:B------:R0:W2:Y:S04]  /*55630*/  @!P0 LDG.E.U8 R4, desc[UR20][R12.64] ;  /* 0x000000140c048981 */ /* 0x0000a8000c1e1100 */
[----:B------:R-:W2:Y:S01]  /*55640*/  LDL.LU R12, [R1+0xf68] ;  /* 0x000f6800010c7983 */ /* 0x000ea20000300800 */
[----:B---3--:R-:W-:Y:S02]  /*55650*/  IADD3 R0, P1, PT, R0, UR15, RZ ;  /* 0x0000000f00007c10 */ /* 0x008fe4000ff3e0ff */
[----:B------:R-:W-:-:S03]  /*55660*/  IADD3 R6, P3, PT, R6, UR15, RZ ;  /* 0x0000000f06067c10 */ /* 0x000fc6000ff7e0ff */
[----:B0-----:R-:W-:Y:S01]  /*55670*/  IMAD.MOV.U32 R13, RZ, RZ, R0 ;  /* 0x000000ffff0d7224 */ /* 0x001fe200078e0000 */
[----:B------:R0:W-:Y:S04]  /*55680*/  STL [R1+0xf6c], R0 ;  /* 0x000f6c0001007387 */ /* 0x0001e80000100800 */
[----:B0-----:R-:W3:Y:S01]  /*55690*/  LDL.LU R0, [R1+0xf8c] ;  /* 0x000f8c0001007983 */ /* 0x001ee20000300800 */
[----:B----4-:R-:W-:-:S03]  /*556a0*/  PRMT R46, RZ, 0x7610, R46 ;  /* 0x00007610ff2e7816 */ /* 0x010fc6000000002e */
[----:B--2---:R0:W-:Y:S01]  /*556b0*/  STL [R1+0x4e0], R4 ;  /* 0x0004e00401007387 */ /* 0x0041e20000100800 */
[----:B------:R-:W-:-:S03]  /*556c0*/  IADD3.X R12, PT, PT, R12, UR58, RZ, P1, !PT ;  /* 0x0000003a0c0c7c10 */ /* 0x000fc60008ffe4ff */
[----:B0-----:R-:W2:Y:S01]  /*556d0*/  LDL.LU R4, [R1+0xf94] ;  /* 0x000f940001047983 */ /* 0x001ea20000300800 */
[----:B------:R-:W-:-:S03]  /*556e0*/  @!P0 LOP3.LUT R13, R13, R12, RZ, 0x3c, !PT ;  /* 0x0000000c0d0d8212 */ /* 0x000fc600078e3cff */
[----:B------:R-:W4:Y:S04]  /*556f0*/  LDL.LU R92, [R1+0xf9c] ;  /* 0x000f9c00015c7983 */ /* 0x000f280000300800 */
[----:B------:R-:W-:Y:S04]  /*55700*/  STL [R1+0xf7c], R6 ;  /* 0x000f7c0601007387 */ /* 0x000fe80000100800 */
[----:B------:R0:W-:Y:S02]  /*55710*/  STL [R1+0xf68], R12 ;  /* 0x000f680c01007387 */ /* 0x0001e40000100800 */
[----:B0-----:R-:W-:-:S04]  /*55720*/  @!P0 LOP3.LUT R12, R13, R12, RZ, 0x3c, !PT ;  /* 0x0000000c0d0c8212 */ /* 0x001fc800078e3cff */
[----:B------:R-:W-:-:S05]  /*55730*/  @!P0 LOP3.LUT R13, R13, R12, RZ, 0x3c, !PT ;  /* 0x0000000c0d0d8212 */ /* 0x000fca00078e3cff */
[----:B------:R-:W2:Y:S01]  /*55740*/  @!P0 LDG.E.U8 R46, desc[UR20][R12.64] ;  /* 0x000000140c2e8981 */ /* 0x000ea2000c1e1100 */
[----:B------:R-:W-:-:S05]  /*55750*/  IADD3 R91, P1, PT, R91, UR15, RZ ;  /* 0x0000000f5b5b7c10 */ /* 0x000fca000ff3e0ff */
[----:B------:R-:W-:Y:S01]  /*55760*/  STL [R1+0xf84], R91 ;  /* 0x000f845b01007387 */ /* 0x000fe20000100800 */
[----:B------:R-:W-:-:S03]  /*55770*/  IADD3.X R47, PT, PT, R47, UR58, RZ, P3, !PT ;  /* 0x0000003a2f2f7c10 */ /* 0x000fc60009ffe4ff */
[----:B--2---:R0:W-:Y:S04]  /*55780*/  STL [R1+0x4dc], R46 ;  /* 0x0004dc2e01007387 */ /* 0x0041e80000100800 */
[----:B0-----:R-:W2:Y:S01]  /*55790*/  LDL.LU R46, [R1+0x2ac0] ;  /* 0x002ac000012e7983 */ /* 0x001ea20000300800 */
[----:B------:R-:W-:Y:S01]  /*557a0*/  PRMT R37, RZ, 0x7610, R37 ;  /* 0x00007610ff257816 */ /* 0x000fe20000000025 */
[----:B------:R-:W-:Y:S01]  /*557b0*/  IMAD.MOV.U32 R13, RZ, RZ, R47 ;  /* 0x000000ffff0d7224 */ /* 0x000fe200078e002f */
[----:B------:R-:W-:Y:S01]  /*557c0*/  IADD3.X R3, PT, PT, R3, UR58, RZ, P1, !PT ;  /* 0x0000003a03037c10 */ /* 0x000fe20008ffe4ff */
[----:B------:R-:W-:Y:S01]  /*557d0*/  @!P0 IMAD.MOV.U32 R12, RZ, RZ, R6 ;  /* 0x000000ffff0c8224 */ /* 0x000fe200078e0006 */
[----:B------:R0:W-:Y:S04]  /*557e0*/  STL [R1+0xf78], R47 ;  /* 0x000f782f01007387 */ /* 0x0001e80000100800 */
[----:B------:R1:W3:Y:S04]  /*557f0*/  @!P0 LDG.E.U8 R37, desc[UR20][R12.64] ;  /* 0x000000140c258981 */ /* 0x0002e8000c1e1100 */
[----:B0-----:R-:W3:Y:S01]  /*55800*/  LDL.LU R47, [R1+0xf90] ;  /* 0x000f9000012f7983 */ /* 0x001ee20000300800 */
[----:B-1----:R-:W-:-:S03]  /*55810*/  IMAD.MOV.U32 R13, RZ, RZ, R3 ;  /* 0x000000ffff0d7224 */ /* 0x002fc600078e0003 */
[----:B------:R-:W4:Y:S01]  /*55820*/  LDL.LU R6, [R1+0xf98] ;  /* 0x000f980001067983 */ /* 0x000f220000300800 */
[----:B------:R-:W-:-:S03]  /*55830*/  @!P0 IMAD.MOV.U32 R12, RZ, RZ, R91 ;  /* 0x000000ffff0c8224 */ /* 0x000fc600078e005b */
        /* <DEDUP_REMOVED lines=8> */
[----:B------:R-:W-:Y:S01]  /*558c0*/  STL [R1+0xf8c], R0 ;  /* 0x000f8c0001007387 */ /* 0x000fe20000100800 */
[----:B------:R-:W-:Y:S02]  /*558d0*/  PRMT R90, RZ, 0x7610, R90 ;  /* 0x00007610ff5a7816 */ /* 0x000fe4000000005a */
[----:B------:R-:W-:Y:S02]  /*558e0*/  IADD3.X R47, PT, PT, R47, UR58, RZ, P3, !PT ;  /* 0x0000003a2f2f7c10 */ /* 0x000fe40009ffe4ff */
[----:B----4-:R-:W-:Y:S01]  /*558f0*/  PRMT R3, RZ, 0x7610, R3 ;  /* 0x00007610ff037816 */ /* 0x010fe20000000003 */
[----:B--2---:R0:W-:Y:S01]  /*55900*/  STL [R1+0x4d4], R46 ;  /* 0x0004d42e01007387 */ /* 0x0041e20000100800 */
[----:B------:R-:W-:-:S03]  /*55910*/  IADD3.X R12, PT, PT, R12, UR58, RZ, P1, !PT ;  /* 0x0000003a0c0c7c10 */ /* 0x000fc60008ffe4ff */
        /* <DEDUP_REMOVED lines=8> */
[----:B------:R0:W2:Y:S02]  /*559a0*/  @!P0 LDG.E.U8 R90, desc[UR20][R12.64] ;  /* 0x000000140c5a8981 */ /* 0x0000a4000c1e1100 */
[----:B0-----:R-:W-:Y:S02]  /*559b0*/  IMAD.MOV.U32 R12, RZ, RZ, R47 ;  /* 0x000000ffff0c7224 */ /* 0x001fe400078e002f */
[----:B------:R-:W-:-:S05]  /*559c0*/  IMAD.MOV.U32 R13, RZ, RZ, R4 ;  /* 0x000000ffff0d7224 */ /* 0x000fca00078e0004 */
[----:B------:R-:W-:-:S04]  /*559d0*/  @!P0 LOP3.LUT R13, R13, R12, RZ, 0x3c, !PT ;  /* 0x0000000c0d0d8212 */ /* 0x000fc800078e3cff */
[----:B------:R-:W-:-:S04]  /*559e0*/  @!P0 LOP3.LUT R12, R13, R12, RZ, 0x3c, !PT ;  /* 0x0000000c0d0c8212 */ /* 0x000fc800078e3cff */
[----:B------:R-:W-:-:S05]  /*559f0*/  @!P0 LOP3.LUT R13, R13, R12, RZ, 0x3c, !PT ;  /* 0x0000000c0d0d8212 */ /* 0x000fca00078e3cff */
[----:B------:R0:W3:Y:S01]  /*55a00*/  @!P0 LDG.E.U8 R3, desc[UR20][R12.64] ;  /* 0x000000140c038981 */ /* 0x0000e2000c1e1100 */
[----:B------:R-:W-:-:S04]  /*55a10*/  IADD3 R92, P1, PT, R92, UR15, RZ ;  /* 0x0000000f5c5c7c10 */ /* 0x000fc8000ff3e0ff */
[----:B------:R-:W-:Y:S01]  /*55a20*/  IADD3.X R6, PT, PT, R6, UR58, RZ, P1, !PT ;  /* 0x0000003a06067c10 */ /* 0x000fe20008ffe4ff */
[----:B------:R-:W-:Y:S01]  /*55a30*/  STL [R1+0xf9c], R92 ;  /* 0x000f9c5c01007387 */ /* 0x000fe20000100800 */
[----:B------:R-:W-:-:S03]  /*55a40*/  PRMT R89, RZ, 0x7610, R89 ;  /* 0x00007610ff597816 */ /* 0x000fc60000000059 */
[----:B0-----:R-:W-:Y:S02]  /*55a50*/  IMAD.MOV.U32 R13, RZ, RZ, R6 ;  /* 0x000000ffff0d7224 */ /* 0x001fe400078e0006 */
[----:B------:R-:W-:-:S05]  /*55a60*/  @!P0 IMAD.MOV.U32 R12, RZ, RZ, R92 ;  /* 0x000000ffff0c8224 */ /* 0x000fca00078e005c */
[----:B------:R0:W4:Y:S04]  /*55a70*/  @!P0 LDG.E.U8 R89, desc[UR20][R12.64] ;  /* 0x000000140c598981 */ /* 0x000128000c1e1100 */
[----:B--2---:R1:W-:Y:S04]  /*55a80*/  STL [R1+0x4d0], R90 ;  /* 0x0004d05a01007387 */ /* 0x0043e80000100800 */
[----:B-1----:R-:W2:Y:S04]  /*55a90*/  LDL.LU R90, [R1+0x2ab8] ;  /* 0x002ab800015a7983 */ /* 0x002ea80000300800 */
[----:B------:R1:W-:Y:S04]  /*55aa0*/  STL [R1+0xf90], R47 ;  /* 0x000f902f01007387 */ /* 0x0003e80000100800 */
[----:B-1----:R-:W2:Y:S04]  /*55ab0*/  LDL.LU R47, [R1+0x2ab4] ;  /* 0x002ab400012f7983 */ /* 0x002ea80000300800 */
[----:B------:R-:W2:Y:S04]  /*55ac0*/  LDL.LU R4, [R1+0xfa8] ;  /* 0x000fa80001047983 */ /* 0x000ea80000300800 */
[----:B---3--:R1:W-:Y:S04]  /*55ad0*/  STL [R1+0x4cc], R3 ;  /* 0x0004cc0301007387 */ /* 0x0083e80000100800 */
[----:B-1----:R-:W3:Y:S04]  /*55ae0*/  LDL.LU R3, [R1+0x2ab0] ;  /* 0x002ab00001037983 */ /* 0x002ee80000300800 */
[----:B------:R1:W-:Y:S04]  /*55af0*/  STL [R1+0xf98], R6 ;  /* 0x000f980601007387 */ /* 0x0003e80000100800 */
[----:B-1----:R-:W3:Y:S04]  /*55b00*/  LDL.LU R6, [R1+0xfb8] ;  /* 0x000fb80001067983 */ /* 0x002ee80000300800 */
[----:B------:R-:W3:Y:S01]  /*55b10*/  LDL.LU R12, [R1+0xfa0] ;  /* 0x000fa000010c7983 */ /* 0x000ee20000300800 */
[----:B------:R-:W-:-:S02]  /*55b20*/  IADD3 R46, P1, PT, R46, UR15, RZ ;  /* 0x0000000f2e2e7c10 */ /* 0x000fc4000ff3e0ff */
[----:B------:R-:W-:-:S03]  /*55b30*/  IADD3 R91, P3, PT, R91, UR15, RZ ;  /* 0x0000000f5b5b7c10 */ /* 0x000fc6000ff7e0ff */
[----:B0-----:R-:W-:Y:S01]  /*55b40*/  IMAD.MOV.U32 R13, RZ, RZ, R46 ;  /* 0x000000ffff0d7224 */ /* 0x001fe200078e002e */
[----:B------:R-:W-:Y:S04]  /*55b50*/  STL [R1+0xfa4], R46 ;  /* 0x000fa42e01007387 */ /* 0x000fe80000100800 */
[----:B----4-:R0:W-:Y:S04]  /*55b60*/  STL [R1+0x4c8], R89 ;  /* 0x0004c85901007387 */ /* 0x0101e80000100800 */
[----:B0-----:R-:W4:Y:S04]  /*55b70*/  LDL.LU R89, [R1+0xfc4] ;  /* 0x000fc40001597983 */ /* 0x001f280000300800 */
[----:B------:R-:W4:Y:S04]  /*55b80*/  LDL.LU R46, [R1+0xfcc] ;  /* 0x000fcc00012e7983 */ /* 0x000f280000300800 */
[----:B------:R-:W4:Y:S04]  /*55b90*/  LDL.LU R92, [R1+0xfd4] ;  /* 0x000fd400015c7983 */ /* 0x000f280000300800 */
[----:B------:R-:W-:Y:S01]  /*55ba0*/  STL [R1+0xfac], R91 ;  /* 0x000fac5b01007387 */ /* 0x000fe20000100800 */
[----:B--2---:R-:W-:-:S02]  /*55bb0*/  PRMT R47, RZ, 0x7610, R47 ;  /* 0x00007610ff2f7816 */ /* 0x004fc4000000002f */
[----:B------:R-:W-:Y:S02]  /*55bc0*/  IADD3.X R4, PT, PT, R4, UR58, RZ, P3, !PT ;  /* 0x0000003a04047c10 */ /* 0x000fe40009ffe4ff */
[----:B---3--:R-:W-:Y:S02]  /*55bd0*/  PRMT R3, RZ, 0x7610, R3 ;  /* 0x00007610ff037816 */ /* 0x008fe40000000003 */
[----:B------:R-:W-:-:S04]  /*55be0*/  IADD3.X R12, PT, PT, R12, UR58, RZ, P1, !PT ;  /* 0x0000003a0c0c7c10 */ /* 0x000fc80008ffe4ff */
[-C--:B------:R-:W-:Y:S01]  /*55bf0*/  @!P0 LOP3.LUT R13, R13, R12.reuse, RZ, 0x3c, !PT ;  /* 0x0000000c0d0d8212 */ /* 0x080fe200078e3cff */
[----:B------:R0:W-:Y:S03]  /*55c00*/  STL [R1+0xfa0], R12 ;  /* 0x000fa00c01007387 */ /* 0x0001e60000100800 */
[----:B0-----:R-:W-:-:S04]  /*55c10*/  @!P0 LOP3.LUT R12, R13, R12, RZ, 0x3c, !PT ;  /* 0x0000000c0d0c8212 */ /* 0x001fc800078e3cff */
[----:B------:R-:W-:-:S05]  /*55c20*/  @!P0 LOP3.LUT R13, R13, R12, RZ, 0x3c, !PT ;  /* 0x0000000c0d0d8212 */ /* 0x000fca00078e3cff */
[----:B------:R0:W2:Y:S02]  /*55c30*/  @!P0 LDG.E.U8 R3, desc[UR20][R12.64] ;  /* 0x000000140c038981 */ /* 0x0000a4000c1e1100 */
[----:B0-----:R-:W-:Y:S02]  /*55c40*/  IMAD.MOV.U32 R13, RZ, RZ, R4 ;  /* 0x000000ffff0d7224 */ /* 0x001fe400078e0004 */
[----:B------:R-:W-:-:S05]  /*55c50*/  @!P0 IMAD.MOV.U32 R12, RZ, RZ, R91 ;  /* 0x000000ffff0c8224 */ /* 0x000fca00078e005b */
[----:B------:R0:W3:Y:S01]  /*55c60*/  @!P0 LDG.E.U8 R47, desc[UR20][R12.64] ;  /* 0x000000140c2f8981 */ /* 0x0000e2000c1e1100 */
[----:B------:R-:W-:-:S04]  /*55c70*/  IADD3 R0, P1, PT, R0, UR15, RZ ;  /* 0x0000000f00007c10 */ /* 0x000fc8000ff3e0ff */
[----:B------:R-:W-:Y:S01]  /*55c80*/  IADD3.X R6, PT, PT, R6, UR58, RZ, P1, !PT ;  /* 0x0000003a06067c10 */ /* 0x000fe20008ffe4ff */
[----:B------:R-:W-:Y:S01]  /*55c90*/  STL [R1+0xfbc], R0 ;  /* 0x000fbc0001007387 */ /* 0x000fe20000100800 */
[----:B------:R-:W-:Y:S02]  /*55ca0*/  PRMT R44, RZ, 0x7610, R44 ;  /* 0x00007610ff2c7816 */ /* 0x000fe4000000002c */
[----:B----4-:R-:W-:Y:S01]  /*55cb0*/  IADD3 R89, P1, PT, R89, UR15, RZ ;  /* 0x0000000f59597c10 */ /* 0x010fe2000ff3e0ff */
[----:B0-----:R-:W-:Y:S02]  /*55cc0*/  @!P0 IMAD.MOV.U32 R12, RZ, RZ, R0 ;  /* 0x000000ffff0c8224 */ /* 0x001fe400078e0000 */
[----:B------:R-:W-:-:S05]  /*55cd0*/  @!P0 IMAD.MOV.U32 R13, RZ, RZ, R6 ;  /* 0x000000ffff0d8224 */ /* 0x000fca00078e0006 */
[----:B------:R0:W4:Y:S02]  /*55ce0*/  @!P0 LDG.E.U8 R44, desc[UR20][R12.64] ;  /* 0x000000140c2c8981 */ /* 0x000124000c1e1100 */
[----:B0-----:R-:W-:Y:S02]  /*55cf0*/  IMAD.MOV.U32 R13, RZ, RZ, R89 ;  /* 0x000000ffff0d7224 */ /* 0x001fe400078e0059 */
[----:B--2---:R0:W-:Y:S04]  /*55d00*/  STL [R1+0x4c4], R3 ;  /* 0x0004c40301007387 */ /* 0x0041e80000100800 */
[----:B0-----:R-:W2:Y:S04]  /*55d10*/  LDL.LU R3, [R1+0x2aac] ;  /* 0x002aac0001037983 */ /* 0x001ea80000300800 */
[----:B------:R0:W-:Y:S04]  /*55d20*/  STL [R1+0xfa8], R4 ;  /* 0x000fa80401007387 */ /* 0x0001e80000100800 */
[----:B0-----:R-:W2:Y:S04]  /*55d30*/  LDL.LU R4, [R1+0xfc8] ;  /* 0x000fc80001047983 */ /* 0x001ea80000300800 */
[----:B------:R0:W-:Y:S04]  /*55d40*/  STL [R1+0xfb8], R6 ;  /* 0x000fb80601007387 */ /* 0x0001e80000100800 */
[----:B------:R-:W2:Y:S04]  /*55d50*/  LDL.LU R91, [R1+0xfd0] ;  /* 0x000fd000015b7983 */ /* 0x000ea80000300800 */
[----:B------:R-:W2:Y:S04]  /*55d60*/  LDL.LU R0, [R1+0xfdc] ;  /* 0x000fdc0001007983 */ /* 0x000ea80000300800 */
[----:B0-----:R-:W2:Y:S04]  /*55d70*/  LDL.LU R6, [R1+0xfe4] ;  /* 0x000fe40001067983 */ /* 0x001ea80000300800 */
[----:B------:R-:W-:Y:S04]  /*55d80*/  STL [R1+0xfc4], R89 ;  /* 0x000fc45901007387 */ /* 0x000fe80000100800 */
[----:B---3--:R0:W-:Y:S04]  /*55d90*/  STL [R1+0x4c0], R47 ;  /* 0x0004c02f01007387 */ /* 0x0081e80000100800 */
[----:B0-----:R-:W3:Y:S04]  /*55da0*/  LDL.LU R47, [R1+0xfec] ;  /* 0x000fec00012f7983 */ /* 0x001ee80000300800 */
[----:B------:R-:W2:Y:S04]  /*55db0*/  LDL.LU R89, [R1+0x2aa8] ;  /* 0x002aa80001597983 */ /* 0x000ea80000300800 */
[----:B------:R-:W2:Y:S01]  /*55dc0*/  LDL.LU R12, [R1+0xfc0] ;  /* 0x000fc000010c7983 */ /* 0x000ea20000300800 */
[----:B------:R-:W-:-:S05]  /*55dd0*/  IADD3 R46, P3, PT, R46, UR15, RZ ;  /* 0x0000000f2e2e7c10 */ /* 0x000fca000ff7e0ff */
[----:B------:R-:W-:Y:S01]  /*55de0*/  STL [R1+0xfcc], R46 ;  /* 0x000fcc2e01007387 */ /* 0x000fe20000100800 */
[----:B------:R-:W-:Y:S02]  /*55df0*/  PRMT R90, RZ, 0x7610, R90 ;  /* 0x00007610ff5a7816 */ /* 0x000fe4000000005a */
[----:B--2---:R-:W-:-:S04]  /*55e00*/  IADD3.X R12, PT, PT, R12, UR58, RZ, P1, !PT ;  /* 0x0000003a0c0c7c10 */ /* 0x004fc80008ffe4ff */
        /* <DEDUP_REMOVED lines=163> */
[----:B------:R0:W2:Y:S01]  /*56840*/  @!P0 LDG.E.U8 R0, desc[UR20][R12.64] ;  /* 0x000000140c008981 */ /* 0x0000a2000c1e1100 */
[----:B------:R-:W-:Y:S02]  /*56850*/  IADD3.X R47, PT, PT, R47, UR58, RZ, P3, !PT ;  /* 0x0000003a2f2f7c10 */ /* 0x000fe40009ffe4ff */
[----:B------:R-:W-:Y:S02]  /*56860*/  IADD3 R92, P1, PT, R92, UR15, RZ ;  /* 0x0000000f5c5c7c10 */ /* 0x000fe4000ff3e0ff */
[----:B------:R-:W-:Y:S02]  /*56870*/  PRMT R41, RZ, 0x7610, R41 ;  /* 0x00007610ff297816 */ /* 0x000fe40000000029 */
[----:B------:R-:W-:Y:S01]  /*56880*/  IADD3.X R3, PT, PT, R3, UR58, RZ, P1, !PT ;  /* 0x0000003a03037c10 */ /* 0x000fe20008ffe4ff */
[----:B0-----:R-:W-:Y:S02]  /*56890*/  IMAD.MOV.U32 R13, RZ, RZ, R47 ;  /* 0x000000ffff0d7224 */ /* 0x001fe400078e002f */
[----:B------:R-:W-:Y:S01]  /*568a0*/  @!P0 IMAD.MOV.U32 R12, RZ, RZ, R7 ;  /* 0x000000ffff0c8224 */ /* 0x000fe200078e0007 */
[----:B------:R-:W-:Y:S01]  /*568b0*/  STL [R1+0x17b4], R92 ;  /* 0x0017b45c01007387 */ /* 0x000fe20000100800 */
[----:B------:R-:W-:-:S03]  /*568c0*/  PRMT R6, RZ, 0x7610, R6 ;  /* 0x00007610ff067816 */ /* 0x000fc60000000006 */
[----:B------:R0:W3:Y:S02]  /*568d0*/  @!P0 LDG.E.U8 R41, desc[UR20][R12.64] ;  /* 0x000000140c298981 */ /* 0x0000e4000c1e1100 */
[----:B0-----:R-:W-:Y:S02]  /*568e0*/  IMAD.MOV.U32 R13, RZ, RZ, R3 ;  /* 0x000000ffff0d7224 */ /* 0x001fe400078e0003 */
[----:B------:R-:W-:-:S05]  /*568f0*/  @!P0 IMAD.MOV.U32 R12, RZ, RZ, R92 ;  /* 0x000000ffff0c8224 */ /* 0x000fca00078e005c */
[----:B------:R0:W3:Y:S04]  /*56900*/  @!P0 LDG.E.U8 R6, desc[UR20][R12.64] ;  /* 0x000000140c068981 */ /* 0x0000e8000c1e1100 */
[----:B--2---:R1:W-:Y:S04]  /*56910*/  STL [R1+0x488], R0 ;  /* 0x0004880001007387 */ /* 0x0043e80000100800 */
[----:B-1----:R-:W2:Y:S04]  /*56920*/  LDL.LU R0, [R1+0x2a78] ;  /* 0x002a780001007983 */ /* 0x002ea80000300800 */
[----:B------:R1:W-:Y:S04]  /*56930*/  STL [R1+0x17a8], R47 ;  /* 0x0017a82f01007387 */ /* 0x0003e80000100800 */
[----:B-1----:R-:W4:Y:S04]  /*56940*/  LDL.LU R47, [R1+0x17c0] ;  /* 0x0017c000012f7983 */ /* 0x002f280000300800 */
[----:B------:R-:W4:Y:S04]  /*56950*/  LDL.LU R7, [R1+0x17c8] ;  /* 0x0017c80001077983 */ /* 0x000f280000300800 */
[----:B------:R1:W-:Y:S04]  /*56960*/  STL [R1+0x17b0], R3 ;  /* 0x0017b00301007387 */ /* 0x0003e80000100800 */
[----:B-1----:R-:W4:Y:S04]  /*56970*/  LDL.LU R3, [R1+0x2a74] ;  /* 0x002a740001037983 */ /* 0x002f280000300800 */
[----:B------:R-:W4:Y:S01]  /*56980*/  LDL.LU R12, [R1+0x17b8] ;  /* 0x0017b800010c7983 */ /* 0x000f220000300800 */
[----:B---3--:R-:W-:-:S02]  /*56990*/  IADD3 R4, P1, PT, R4, UR15, RZ ;  /* 0x0000000f04047c10 */ /* 0x008fc4000ff3e0ff */
[----:B------:R-:W-:-:S03]  /*569a0*/  IADD3 R46, P3, PT, R46, UR15, RZ ;  /* 0x0000000f2e2e7c10 */ /* 0x000fc6000ff7e0ff */
[----:B0-----:R-:W-:Y:S01]  /*569b0*/  IMAD.MOV.U32 R13, RZ, RZ, R4 ;  /* 0x000000ffff0d7224 */ /* 0x001fe200078e0004 */
[----:B------:R0:W-:Y:S04]  /*569c0*/  STL [R1+0x17bc], R4 ;  /* 0x0017bc0401007387 */ /* 0x0001e80000100800 */
[----:B0-----:R-:W3:Y:S04]  /*569d0*/  LDL.LU R4, [R1+0x17d4] ;  /* 0x0017d40001047983 */ /* 0x001ee80000300800 */
[----:B------:R-:W3:Y:S04]  /*569e0*/  LDL.LU R92, [R1+0x17dc] ;  /* 0x0017dc00015c7983 */ /* 0x000ee80000300800 */
[----:B------:R0:W-:Y:S04]  /*569f0*/  STL [R1+0x480], R6 ;  /* 0x0004800601007387 */ /* 0x0001e80000100800 */
[----:B0-----:R-:W3:Y:S04]  /*56a00*/  LDL.LU R6, [R1+0x17ec] ;  /* 0x0017ec0001067983 */ /* 0x001ee80000300800 */
[----:B------:R-:W-:Y:S01]  /*56a10*/  STL [R1+0x17c4], R46 ;  /* 0x0017c42e01007387 */ /* 0x000fe20000100800 */
[----:B--2---:R-:W-:-:S02]  /*56a20*/  PRMT R0, RZ, 0x7610, R0 ;  /* 0x00007610ff007816 */ /* 0x004fc40000000000 */
[----:B----4-:R-:W-:Y:S02]  /*56a30*/  IADD3.X R47, PT, PT, R47, UR58, RZ, P3, !PT ;  /* 0x0000003a2f2f7c10 */ /* 0x010fe40009ffe4ff */
[----:B------:R-:W-:-:S04]  /*56a40*/  IADD3.X R12, PT, PT, R12, UR58, RZ, P1, !PT ;  /* 0x0000003a0c0c7c10 */ /* 0x000fc80008ffe4ff */
[-C--:B------:R-:W-:Y:S01]  /*56a50*/  @!P0 LOP3.LUT R13, R13, R12.reuse, RZ, 0x3c, !PT ;  /* 0x0000000c0d0d8212 */ /* 0x080fe200078e3cff */
[----:B------:R0:W-:Y:S03]  /*56a60*/  STL [R1+0x17b8], R12 ;  /* 0x0017b80c01007387 */ /* 0x0001e60000100800 */
[----:B0-----:R-:W-:-:S04]  /*56a70*/  @!P0 LOP3.LUT R12, R13, R12, RZ, 0x3c, !PT ;  /* 0x0000000c0d0c8212 */ /* 0x001fc800078e3cff */
[----:B------:R-:W-:-:S05]  /*56a80*/  @!P0 LOP3.LUT R13, R13, R12, RZ, 0x3c, !PT ;  /* 0x0000000c0d0d8212 */ /* 0x000fca00078e3cff */
[----:B------:R0:W2:Y:S02]  /*56a90*/  @!P0 LDG.E.U8 R0, desc[UR20][R12.64] ;  /* 0x000000140c008981 */ /* 0x0000a4000c1e1100 */
[----:B0-----:R-:W-:Y:S02]  /*56aa0*/  IMAD.MOV.U32 R12, RZ, RZ, R47 ;  /* 0x000000ffff0c7224 */ /* 0x001fe400078e002f */
[----:B------:R-:W-:-:S05]  /*56ab0*/  IMAD.MOV.U32 R13, RZ, RZ, R46 ;  /* 0x000000ffff0d7224 */ /* 0x000fca00078e002e */
[----:B------:R-:W-:-:S04]  /*56ac0*/  @!P0 LOP3.LUT R13, R13, R12, RZ, 0x3c, !PT ;  /* 0x0000000c0d0d8212 */ /* 0x000fc800078e3cff */
[C---:B------:R-:W-:Y:S02]  /*56ad0*/  @!P0 LOP3.LUT R12, R13.reuse, R12, RZ, 0x3c, !PT ;  /* 0x0000000c0d0c8212 */ /* 0x040fe400078e3cff */
[----:B------:R-:W-:Y:S02]  /*56ae0*/  PRMT R3, RZ, 0x7610, R3 ;  /* 0x00007610ff037816 */ /* 0x000fe40000000003 */
[----:B------:R-:W-:-:S05]  /*56af0*/  @!P0 LOP3.LUT R13, R13, R12, RZ, 0x3c, !PT ;  /* 0x0000000c0d0d8212 */ /* 0x000fca00078e3cff */
[----:B------:R0:W4:Y:S01]  /*56b00*/  @!P0 LDG.E.U8 R3, desc[UR20][R12.64] ;  /* 0x000000140c038981 */ /* 0x000122000c1e1100 */
[----:B------:R-:W-:-:S04]  /*56b10*/  IADD3 R91, P1, PT, R91, UR15, RZ ;  /* 0x0000000f5b5b7c10 */ /* 0x000fc8000ff3e0ff */
[----:B------:R-:W-:Y:S01]  /*56b20*/  IADD3.X R7, PT, PT, R7, UR58, RZ, P1, !PT ;  /* 0x0000003a07077c10 */ /* 0x000fe20008ffe4ff */
[----:B------:R-:W-:Y:S01]  /*56b30*/  STL [R1+0x17cc], R91 ;  /* 0x0017cc5b01007387 */ /* 0x000fe20000100800 */
[----:B------:R-:W-:-:S03]  /*56b40*/  PRMT R89, RZ, 0x7610, R89 ;  /* 0x00007610ff597816 */ /* 0x000fc60000000059 */
[----:B0-----:R-:W-:Y:S02]  /*56b50*/  IMAD.MOV.U32 R13, RZ, RZ, R7 ;  /* 0x000000ffff0d7224 */ /* 0x001fe400078e0007 */
[----:B------:R-:W-:-:S05]  /*56b60*/  @!P0 IMAD.MOV.U32 R12, RZ, RZ, R91 ;  /* 0x000000ffff0c8224 */ /* 0x000fca00078e005b */
[----:B------:R0:W3:Y:S04]  /*56b70*/  @!P0 LDG.E.U8 R89, desc[UR20][R12.64] ;  /* 0x000000140c598981 */ /* 0x0000e8000c1e1100 */
[----:B--2---:R1:W-:Y:S04]  /*56b80*/  STL [R1+0x47c], R0 ;  /* 0x00047c0001007387 */ /* 0x0043e80000100800 */
[----:B-1----:R-:W2:Y:S04]  /*56b90*/  LDL.LU R0, [R1+0x2a70] ;  /* 0x002a700001007983 */ /* 0x002ea80000300800 */
[----:B------:R1:W-:Y:S04]  /*56ba0*/  STL [R1+0x17c0], R47 ;  /* 0x0017c02f01007387 */ /* 0x0003e80000100800 */
[----:B-1----:R-:W2:Y:S04]  /*56bb0*/  LDL.LU R47, [R1+0x2a6c] ;  /* 0x002a6c00012f7983 */ /* 0x002ea80000300800 */
[----:B------:R-:W2:Y:S04]  /*56bc0*/  LDL.LU R46, [R1+0x17d8] ;  /* 0x0017d800012e7983 */ /* 0x000ea80000300800 */
[----:B----4-:R1:W-:Y:S04]  /*56bd0*/  STL [R1+0x478], R3 ;  /* 0x0004780301007387 */ /* 0x0103e80000100800 */
[----:B-1----:R-:W4:Y:S04]  /*56be0*/  LDL.LU R3, [R1+0x2a68] ;  /* 0x002a680001037983 */ /* 0x002f280000300800 */
[----:B------:R1:W-:Y:S04]  /*56bf0*/  STL [R1+0x17c8], R7 ;  /* 0x0017c80701007387 */ /* 0x0003e80000100800 */
[----:B-1----:R-:W4:Y:S04]  /*56c00*/  LDL.LU R7, [R1+0x17e8] ;  /* 0x0017e80001077983 */ /* 0x002f280000300800 */
[----:B------:R-:W4:Y:S01]  /*56c10*/  LDL.LU R12, [R1+0x17d0] ;  /* 0x0017d000010c7983 */ /* 0x000f220000300800 */
[----:B---3--:R-:W-:-:S02]  /*56c20*/  IADD3 R4, P1, PT, R4, UR15, RZ ;  /* 0x0000000f04047c10 */ /* 0x008fc4000ff3e0ff */
[----:B------:R-:W-:-:S03]  /*56c30*/  IADD3 R92, P3, PT, R92, UR15, RZ ;  /* 0x0000000f5c5c7c10 */ /* 0x000fc6000ff7e0ff */
[----:B0-----:R-:W-:Y:S01]  /*56c40*/  IMAD.MOV.U32 R13, RZ, RZ, R4 ;  /* 0x000000ffff0d7224 */ /* 0x001fe200078e0004 */
[----:B------:R-:W-:Y:S04]  /*56c50*/  STL [R1+0x17d4], R4 ;  /* 0x0017d40401007387 */ /* 0x000fe80000100800 */
[----:B------:R0:W-:Y:S04]  /*56c60*/  STL [R1+0x474], R89 ;  /* 0x0004745901007387 */ /* 0x0001e80000100800 */
[----:B0-----:R-:W3:Y:S04]  /*56c70*/  LDL.LU R89, [R1+0x17f4] ;  /* 0x0017f40001597983 */ /* 0x001ee80000300800 */
[----:B------:R-:W3:Y:S04]  /*56c80*/  LDL.LU R4, [R1+0x17fc] ;  /* 0x0017fc0001047983 */ /* 0x000ee80000300800 */
[----:B------:R-:W3:Y:S04]  /*56c90*/  LDL.LU R91, [R1+0x1804] ;  /* 0x00180400015b7983 */ /* 0x000ee80000300800 */
[----:B------:R-:W-:Y:S01]  /*56ca0*/  STL [R1+0x17dc], R92 ;  /* 0x0017dc5c01007387 */ /* 0x000fe20000100800 */
[----:B------:R-:W-:-:S02]  /*56cb0*/  PRMT R90, RZ, 0x7610, R90 ;  /* 0x00007610ff5a7816 */ /* 0x000fc4000000005a */
[----:B--2---:R-:W-:Y:S02]  /*56cc0*/  IADD3.X R46, PT, PT, R46, UR58, RZ, P3, !PT ;  /* 0x0000003a2e2e7c10 */ /* 0x004fe40009ffe4ff */
[----:B----4-:R-:W-:Y:S02]  /*56cd0*/  PRMT R3, RZ, 0x7610, R3 ;  /* 0x00007610ff037816 */ /* 0x010fe40000000003 */
        /* <DEDUP_REMOVED lines=8> */
[----:B------:R0:W4:Y:S01]  /*56d60*/  @!P0 LDG.E.U8 R90, desc[UR20][R12.64] ;  /* 0x000000140c5a8981 */ /* 0x000122000c1e1100 */
[----:B------:R-:W-:-:S04]  /*56d70*/  IADD3 R6, P1, PT, R6, UR15, RZ ;  /* 0x0000000f06067c10 */ /* 0x000fc8000ff3e0ff */
[----:B------:R-:W-:Y:S01]  /*56d80*/  IADD3.X R7, PT, PT, R7, UR58, RZ, P1, !PT ;  /* 0x0000003a07077c10 */ /* 0x000fe20008ffe4ff */
[----:B------:R-:W-:Y:S01]  /*56d90*/  STL [R1+0x17ec], R6 ;  /* 0x0017ec0601007387 */ /* 0x000fe20000100800 */
[----:B------:R-:W-:Y:S02]  /*56da0*/  PRMT R47, RZ, 0x7610, R47 ;  /* 0x00007610ff2f7816 */ /* 0x000fe4000000002f */
[----:B---3--:R-:W-:Y:S01]  /*56db0*/  IADD3 R89, P1, PT, R89, UR15, RZ ;  /* 0x0000000f59597c10 */ /* 0x008fe2000ff3e0ff */
[----:B0-----:R-:W-:Y:S02]  /*56dc0*/  @!P0 IMAD.MOV.U32 R12, RZ, RZ, R6 ;  /* 0x000000ffff0c8224 */ /* 0x001fe400078e0006 */
[----:B------:R-:W-:-:S05]  /*56dd0*/  @!P0 IMAD.MOV.U32 R13, RZ, RZ, R7 ;  /* 0x000000ffff0d8224 */ /* 0x000fca00078e0007 */
[----:B------:R0:W3:Y:S02]  /*56de0*/  @!P0 LDG.E.U8 R47, desc[UR20][R12.64] ;  /* 0x000000140c2f8981 */ /* 0x0000e4000c1e1100 */
[----:B0-----:R-:W-:Y:S02]  /*56df0*/  IMAD.MOV.U32 R13, RZ, RZ, R89 ;  /* 0x000000ffff0d7224 */ /* 0x001fe400078e0059 */
[----:B--2---:R0:W-:Y:S04]  /*56e00*/  STL [R1+0x470], R3 ;  /* 0x0004700301007387 */ /* 0x0041e80000100800 */
[----:B0-----:R-:W2:Y:S04]  /*56e10*/  LDL.LU R3, [R1+0x2a64] ;  /* 0x002a640001037983 */ /* 0x001ea80000300800 */
[----:B------:R0:W-:Y:S04]  /*56e20*/  STL [R1+0x17d8], R46 ;  /* 0x0017d82e01007387 */ /* 0x0001e80000100800 */
[----:B0-----:R-:W2:Y:S04]  /*56e30*/  LDL.LU R46, [R1+0x17f8] ;  /* 0x0017f800012e7983 */ /* 0x001ea80000300800 */
[----:B------:R0:W-:Y:S04]  /*56e40*/  STL [R1+0x17e8], R7 ;  /* 0x0017e80701007387 */ /* 0x0001e80000100800 */
[----:B------:R-:W3:Y:S04]  /*56e50*/  LDL.LU R92, [R1+0x1800] ;  /* 0x00180000015c7983 */ /* 0x000ee80000300800 */
[----:B------:R-:W3:Y:S04]  /*56e60*/  LDL.LU R6, [R1+0x180c] ;  /* 0x00180c0001067983 */ /* 0x000ee80000300800 */
[----:B0-----:R-:W3:Y:S04]  /*56e70*/  LDL.LU R7, [R1+0x1814] ;  /* 0x0018140001077983 */ /* 0x001ee80000300800 */
[----:B------:R-:W-:Y:S04]  /*56e80*/  STL [R1+0x17f4], R89 ;  /* 0x0017f45901007387 */ /* 0x000fe80000100800 */
[----:B----4-:R0:W-:Y:S04]  /*56e90*/  STL [R1+0x46c], R90 ;  /* 0x00046c5a01007387 */ /* 0x0101e80000100800 */
[----:B0-----:R-:W4:Y:S04]  /*56ea0*/  LDL.LU R90, [R1+0x181c] ;  /* 0x00181c00015a7983 */ /* 0x001f280000300800 */
[----:B------:R-:W3:Y:S04]  /*56eb0*/  LDL.LU R89, [R1+0x2a60] ;  /* 0x002a600001597983 */ /* 0x000ee80000300800 */
[----:B------:R-:W3:Y:S01]  /*56ec0*/  LDL.LU R12, [R1+0x17f0] ;  /* 0x0017f000010c7983 */ /* 0x000ee20000300800 */
[----:B------:R-:W-:-:S05]  /*56ed0*/  IADD3 R4, P3, PT, R4, UR15, RZ ;  /* 0x0000000f04047c10 */ /* 0x000fca000ff7e0ff */
[----:B------:R-:W-:Y:S01]  /*56ee0*/  STL [R1+0x17fc], R4 ;  /* 0x0017fc0401007387 */ /* 0x000fe20000100800 */
[----:B------:R-:W-:Y:S02]  /*56ef0*/  PRMT R0, RZ, 0x7610, R0 ;  /* 0x00007610ff007816 */ /* 0x000fe40000000000 */
[----:B--2---:R-:W-:Y:S02]  /*56f00*/  IADD3.X R46, PT, PT, R46, UR58, RZ, P3, !PT ;  /* 0x0000003a2e2e7c10 */ /* 0x004fe40009ffe4ff */
[----:B------:R-:W-:Y:S02]  /*56f10*/  PRMT R3, RZ, 0x7610, R3 ;  /* 0x00007610ff037816 */ /* 0x000fe40000000003 */
[----:B---3--:R-:W-:-:S04]  /*56f20*/  IADD3.X R12, PT, PT, R12, UR58, RZ, P1, !PT ;  /* 0x0000003a0c0c7c10 */ /* 0x008fc80008ffe4ff */
        /* <DEDUP_REMOVED lines=51> */
[----:B------:R0:W3:Y:S01]  /*57260*/  @!P0 LDG.E.U8 R3, desc[UR20][R12.64] ;  /* 0x000000140c038981 */ /* 0x0000e2000c1e1100 */
[----:B------:R-:W-:-:S04]  /*57270*/  IADD3 R90, P1, PT, R90, UR15, RZ ;  /* 0x0000000f5a5a7c10 */ /* 0x000fc8000ff3e0ff */
[----:B------:R-:W-:Y:S01]  /*57280*/  IADD3.X R92, PT, PT, R92, UR58, RZ, P1, !PT ;  /* 0x0000003a5c5c7c10 */ /* 0x000fe20008ffe4ff */
[----:B------:R-:W-:Y:S01]  /*57290*/  STL [R1+0x181c], R90 ;  /* 0x00181c5a01007387 */ /* 0x000fe20000100800 */
[----:B------:R-:W-:Y:S01]  /*572a0*/  PRMT R0, RZ, 0x7610, R0 ;  /* 0x00007610ff007816 */ /* 0x000fe20000000000 */
[----:B0-----:R-:W-:Y:S02]  /*572b0*/  @!P0 IMAD.MOV.U32 R12, RZ, RZ, R90 ;  /* 0x000000ffff0c8224 */ /* 0x001fe400078e005a */
[----:B------:R-:W-:-:S05]  /*572c0*/  @!P0 IMAD.MOV.U32 R13, RZ, RZ, R92 ;  /* 0x000000ffff0d8224 */ /* 0x000fca00078e005c */
[----:B------:R-:W4:Y:S04]  /*572d0*/  @!P0 LDG.E.U8 R0, desc[UR20][R12.64] ;  /* 0x000000140c008981 */ /* 0x000f28000c1e1100 */
[----:B--2---:R0:W-:Y:S04]  /*572e0*/  STL [R1+0x458], R46 ;  /* 0x0004582e01007387 */ /* 0x0041e80000100800 */
[----:B0-----:R-:W2:Y:S04]  /*572f0*/  LDL.LU R46, [R1+0x2a50] ;  /* 0x002a5000012e7983 */ /* 0x001ea80000300800 */
[----:B------:R0:W-:Y:S04]  /*57300*/  STL [R1+0x1810], R4 ;  /* 0x0018100401007387 */ /* 0x0001e80000100800 */
[----:B0-----:R-:W2:Y:S04]  /*57310*/  LDL.LU R4, [R1+0x2a4c] ;  /* 0x002a4c0001047983 */ /* 0x001ea80000300800 */
[----:B------:R-:W2:Y:S04]  /*57320*/  LDL.LU R7, [R1+0x1830] ;  /* 0x0018300001077983 */ /* 0x000ea80000300800 */
[----:B------:R-:W-:Y:S04]  /*57330*/  STL [R1+0x1818], R92 ;  /* 0x0018185c01007387 */ /* 0x000fe80000100800 */
[----:B---3--:R0:W-:Y:S04]  /*57340*/  STL [R1+0x454], R3 ;  /* 0x0004540301007387 */ /* 0x0081e80000100800 */
[----:B0-----:R-:W3:Y:S04]  /*57350*/  LDL.LU R3, [R1+0x1838] ;  /* 0x0018380001037983 */ /* 0x001ee80000300800 */
[----:B------:R-:W3:Y:S01]  /*57360*/  LDL.LU R13, [R1+0x1828] ;  /* 0x00182800010d7983 */ /* 0x000ee20000300800 */
[----:B----4-:R-:W-:-:S02]  /*57370*/  IADD3 R89, P1, PT, R89, UR15, RZ ;  /* 0x0000000f59597c10 */ /* 0x010fc4000ff3e0ff */
[----:B------:R-:W-:Y:S01]  /*57380*/  IADD3 R6, P3, PT, R6, UR15, RZ ;  /* 0x0000000f06067c10 */ /* 0x000fe2000ff7e0ff */
[----:B------:R0:W-:Y:S02]  /*57390*/  STL [R1+0x450], R0 ;  /* 0x0004500001007387 */ /* 0x0001e40000100800 */
[----:B------:R-:W-:Y:S02]  /*573a0*/  @!P0 IMAD.MOV.U32 R12, RZ, RZ, R89 ;  /* 0x000000ffff0c8224 */ /* 0x000fe400078e0059 */
[----:B0-----:R-:W4:Y:S04]  /*573b0*/  LDL.LU R0, [R1+0x177c] ;  /* 0x00177c0001007983 */ /* 0x001f280000300800 */
[----:B------:R-:W-:Y:S04]  /*573c0*/  STL [R1+0x182c], R89 ;  /* 0x00182c5901007387 */ /* 0x000fe80000100800 */
[----:B------:R-:W4:Y:S04]  /*573d0*/  LDL.LU R90, [R1+0x1784] ;  /* 0x00178400015a7983 */ /* 0x000f280000300800 */
[----:B------:R-:W4:Y:S04]  /*573e0*/  LDL.LU R92, [R1+0x178c] ;  /* 0x00178c00015c7983 */ /* 0x000f280000300800 */
[----:B------:R-:W-:Y:S01]  /*573f0*/  STL [R1+0x1834], R6 ;  /* 0x0018340601007387 */ /* 0x000fe20000100800 */
[----:B--2---:R-:W-:-:S02]  /*57400*/  PRMT R46, RZ, 0x7610, R46 ;  /* 0x00007610ff2e7816 */ /* 0x004fc4000000002e */
[----:B------:R-:W-:Y:S02]  /*57410*/  IADD3.X R7, PT, PT, R7, UR58, RZ, P3, !PT ;  /* 0x0000003a07077c10 */ /* 0x000fe40009ffe4ff */
[----:B------:R-:W-:Y:S02]  /*57420*/  PRMT R4, RZ, 0x7610, R4 ;  /* 0x00007610ff047816 */ /* 0x000fe40000000004 */
[----:B---3--:R-:W-:-:S05]  /*57430*/  IADD3.X R13, PT, PT, R13, UR58, RZ, P1, !PT ;  /* 0x0000003a0d0d7c10 */ /* 0x008fca0008ffe4ff */
[----:B------:R0:W-:Y:S04]  /*57440*/  STL [R1+0x1828], R13 ;  /* 0x0018280d01007387 */ /* 0x0001e80000100800 */
[----:B------:R1:W2:Y:S02]  /*57450*/  @!P0 LDG.E.U8 R46, desc[UR20][R12.64] ;  /* 0x000000140c2e8981 */ /* 0x0002a4000c1e1100 */
[----:B-1----:R-:W-:Y:S02]  /*57460*/  IMAD.MOV.U32 R12, RZ, RZ, R7 ;  /* 0x000000ffff0c7224 */ /* 0x002fe400078e0007 */
[----:B0-----:R-:W-:-:S05]  /*57470*/  IMAD.MOV.U32 R13, RZ, RZ, R6 ;  /* 0x000000ffff0d7224 */ /* 0x001fca00078e0006 */
        /* <DEDUP_REMOVED lines=8> */
[----:B------:R-:W2:Y:S01]  /*57500*/  LDL.LU R89, [R1+0x1780] ;  /* 0x0017800001597983 */ /* 0x000ea20000300800 */
[----:B0-----:R-:W-:Y:S02]  /*57510*/  IMAD.MOV.U32 R13, RZ, RZ, R3 ;  /* 0x000000ffff0d7224 */ /* 0x001fe400078e0003 */
[----:B------:R-:W-:Y:S01]  /*57520*/  @!P0 IMAD.MOV.U32 R12, RZ, RZ, R91 ;  /* 0x000000ffff0c8224 */ /* 0x000fe200078e005b */
[----:B------:R0:W-:Y:S04]  /*57530*/  STL [R1+0x1830], R7 ;  /* 0x0018300701007387 */ /* 0x0001e80000100800 */
[----:B------:R1:W2:Y:S04]  /*57540*/  @!P0 LDG.E.U8 R88, desc[UR20][R12.64] ;  /* 0x000000140c588981 */ /* 0x0002a8000c1e1100 */
[----:B0-----:R-:W2:Y:S04]  /*57550*/  LDL.LU R7, [R1+0x2a48] ;  /* 0x002a480001077983 */ /* 0x001ea80000300800 */
[----:B------:R-:W2:Y:S04]  /*57560*/  LDL.LU R6, [R1+0x2a44] ;  /* 0x002a440001067983 */ /* 0x000ea80000300800 */
[----:B---3--:R0:W-:Y:S04]  /*57570*/  STL [R1+0x448], R4 ;  /* 0x0004480401007387 */ /* 0x0081e80000100800 */
[----:B0-----:R-:W3:Y:S04]  /*57580*/  LDL.LU R4, [R1+0x2a40] ;  /* 0x002a400001047983 */ /* 0x001ee80000300800 */
[----:B------:R0:W-:Y:S04]  /*57590*/  STL [R1+0x1838], R3 ;  /* 0x0018380301007387 */ /* 0x0001e80000100800 */
[----:B0-----:R-:W3:Y:S04]  /*575a0*/  LDL.LU R3, [R1+0x1788] ;  /* 0x0017880001037983 */ /* 0x001ee80000300800 */
[----:B------:R-:W3:Y:S01]  /*575b0*/  LDL.LU R12, [R1+0x1778] ;  /* 0x00177800010c7983 */ /* 0x000ee20000300800 */
[----:B----4-:R-:W-:-:S02]  /*575c0*/  IADD3 R0, P1, PT, R0, UR15, RZ ;  /* 0x0000000f00007c10 */ /* 0x010fc4000ff3e0ff */
[----:B------:R-:W-:-:S03]  /*575d0*/  IADD3 R90, P3, PT, R90, UR15, RZ ;  /* 0x0000000f5a5a7c10 */ /* 0x000fc6000ff7e0ff */
[----:B-1----:R-:W-:Y:S01]  /*575e0*/  IMAD.MOV.U32 R13, RZ, RZ, R0 ;  /* 0x000000ffff0d7224 */ /* 0x002fe200078e0000 */
[----:B------:R0:W-:Y:S04]  /*575f0*/  STL [R1+0x177c], R0 ;  /* 0x00177c0001007387 */ /* 0x0001e80000100800 */
[----:B0-----:R-:W4:Y:S04]  /*57600*/  LDL.LU R0, [R1+0x176c] ;  /* 0x00176c0001007983 */ /* 0x001f280000300800 */
[----:B--2---:R0:W-:Y:S04]  /*57610*/  STL [R1+0x444], R88 ;  /* 0x0004445801007387 */ /* 0x0041e80000100800 */
[----:B0-----:R-:W2:Y:S04]  /*57620*/  LDL.LU R88, [R1+0x1768] ;  /* 0x0017680001587983 */ /* 0x001ea80000300800 */
[----:B------:R-:W2:Y:S04]  /*57630*/  LDL.LU R91, [R1+0x175c] ;  /* 0x00175c00015b7983 */ /* 0x000ea80000300800 */
[----:B------:R-:W-:Y:S01]  /*57640*/  STL [R1+0x1784], R90 ;  /* 0x0017845a01007387 */ /* 0x000fe20000100800 */
[----:B---3--:R-:W-:-:S02]  /*57650*/  PRMT R4, RZ, 0x7610, R4 ;  /* 0x00007610ff047816 */ /* 0x008fc40000000004 */
[----:B------:R-:W-:-:S04]  /*57660*/  IADD3.X R12, PT, PT, R12, UR58, RZ, P1, !PT ;  /* 0x0000003a0c0c7c10 */ /* 0x000fc80008ffe4ff */
[-C--:B------:R-:W-:Y:S01]  /*57670*/  @!P0 LOP3.LUT R13, R13, R12.reuse, RZ, 0x3c, !PT ;  /* 0x0000000c0d0d8212 */ /* 0x080fe200078e3cff */
[----:B------:R0:W-:Y:S03]  /*57680*/  STL [R1+0x1778], R12 ;  /* 0x0017780c01007387 */ /* 0x0001e60000100800 */
        /* <DEDUP_REMOVED lines=27> */
[----:B------:R-:W3:Y:S01]  /*57840*/  LDL.LU R12, [R1+0x1754] ;  /* 0x00175400010c7983 */ /* 0x000ee20000300800 */
[----:B----4-:R-:W-:Y:S02]  /*57850*/  IADD3 R0, P1, PT, R0, UR15, RZ ;  /* 0x0000000f00007c10 */ /* 0x010fe4000ff3e0ff */
[----:B------:R-:W-:-:S03]  /*57860*/  IADD3 R88, P3, PT, R88, UR15, RZ ;  /* 0x0000000f58587c10 */ /* 0x000fc6000ff7e0ff */
[----:B0-----:R-:W-:Y:S01]  /*57870*/  IMAD.MOV.U32 R13, RZ, RZ, R0 ;  /* 0x000000ffff0d7224 */ /* 0x001fe200078e0000 */
[----:B------:R-:W-:Y:S01]  /*57880*/  STL [R1+0x176c], R0 ;  /* 0x00176c0001007387 */ /* 0x000fe20000100800 */
[----:B--2---:R-:W-:-:S03]  /*57890*/  PRMT R6, RZ, 0x7610, R6 ;  /* 0x00007610ff067816 */ /* 0x004fc60000000006 */
[----:B---3--:R0:W-:Y:S01]  /*578a0*/  STL [R1+0x438], R4 ;  /* 0x0004380401007387 */ /* 0x0081e20000100800 */
        /* <DEDUP_REMOVED lines=30> */
[----:B------:R-:W-:Y:S02]  /*57a90*/  IADD3 R4, P1, PT, R4, UR15, RZ ;  /* 0x0000000f04047c10 */ /* 0x000fe4000ff3e0ff */
[----:B---3--:R-:W-:-:S03]  /*57aa0*/  IADD3 R0, P3, PT, R0, UR15, RZ ;  /* 0x0000000f00007c10 */ /* 0x008fc6000ff7e0ff */
[----:B0-----:R-:W-:Y:S01]  /*57ab0*/  IMAD.MOV.U32 R13, RZ, RZ, R4 ;  /* 0x000000ffff0d7224 */ /* 0x001fe200078e0004 */
[----:B------:R0:W-:Y:S01]  /*57ac0*/  STL [R1+0x1748], R4 ;  /* 0x0017480401007387 */ /* 0x0001e20000100800 */
[----:B------:R-:W-:-:S03]  /*57ad0*/  PRMT R89, RZ, 0x7610, R89 ;  /* 0x00007610ff597816 */ /* 0x000fc60000000059 */
[----:B0-----:R-:W3:Y:S04]  /*57ae0*/  LDL.LU R4, [R1+0x1730] ;  /* 0x0017300001047983 */ /* 0x001ee80000300800 */
[----:B------:R-:W3:Y:S01]  /*57af0*/  LDL.LU R91, [R1+0x1738] ;  /* 0x00173800015b7983 */ /* 0x000ee20000300800 */
[----:B------:R-:W-:Y:S02]  /*57b00*/  IADD3.X R90, PT, PT, R90, UR58, RZ, P3, !PT ;  /* 0x0000003a5a5a7c10 */ /* 0x000fe40009ffe4ff */
[----:B----4-:R-:W-:Y:S01]  /*57b10*/  PRMT R3, RZ, 0x7610, R3 ;  /* 0x00007610ff037816 */ /* 0x010fe20000000003 */
[----:B--2---:R0:W-:Y:S01]  /*57b20*/  STL [R1+0x42c], R6 ;  /* 0x00042c0601007387 */ /* 0x0041e20000100800 */
[----:B------:R-:W-:-:S03]  /*57b30*/  IADD3.X R12, PT, PT, R12, UR58, RZ, P1, !PT ;  /* 0x0000003a0c0c7c10 */ /* 0x000fc60008ffe4ff */
[----:B0-----:R-:W2:Y:S01]  /*57b40*/  LDL.LU R6, [R1+0x1728] ;  /* 0x0017280001067983 */ /* 0x001ea20000300800 */
[----:B------:R-:W-:-:S03]  /*57b50*/  @!P0 LOP3.LUT R13, R13, R12, RZ, 0x3c, !PT ;  /* 0x0000000c0d0d8212 */ /* 0x000fc600078e3cff */
[----:B------:R-:W-:Y:S04]  /*57b60*/  STL [R1+0x1750], R0 ;  /* 0x0017500001007387 */ /* 0x000fe80000100800 */
[----:B------:R0:W-:Y:S02]  /*57b70*/  STL [R1+0x173c], R12 ;  /* 0x00173c0c01007387 */ /* 0x0001e40000100800 */
[----:B0-----:R-:W-:-:S04]  /*57b80*/  @!P0 LOP3.LUT R12, R13, R12, RZ, 0x3c, !PT ;  /* 0x0000000c0d0c8212 */ /* 0x001fc800078e3cff */
[----:B------:R-:W-:-:S05]  /*57b90*/  @!P0 LOP3.LUT R13, R13, R12, RZ, 0x3c, !PT ;  /* 0x0000000c0d0d8212 */ /* 0x000fca00078e3cff */
[----:B------:R0:W4:Y:S02]  /*57ba0*/  @!P0 LDG.E.U8 R89, desc[UR20][R12.64] ;  /* 0x000000140c598981 */ /* 0x000124000c1e1100 */
[----:B0-----:R-:W-:Y:S02]  /*57bb0*/  IMAD.MOV.U32 R12, RZ, RZ, R90 ;  /* 0x000000ffff0c7224 */ /* 0x001fe400078e005a */
[----:B------:R-:W-:-:S05]  /*57bc0*/  IMAD.MOV.U32 R13, RZ, RZ, R0 ;  /* 0x000000ffff0d7224 */ /* 0x000fca00078e0000 */
        /* <DEDUP_REMOVED lines=8> */
[----:B0-----:R-:W-:Y:S02]  /*57c50*/  IMAD.MOV.U32 R13, RZ, RZ, R88 ;  /* 0x000000ffff0d7224 */ /* 0x001fe400078e0058 */
[----:B------:R-:W-:-:S05]  /*57c60*/  @!P0 IMAD.MOV.U32 R12, RZ, RZ, R92 ;  /* 0x000000ffff0c8224 */ /* 0x000fca00078e005c */
[----:B------:R0:W3:Y:S04]  /*57c70*/  @!P0 LDG.E.U8 R7, desc[UR20][R12.64] ;  /* 0x000000140c078981 */ /* 0x0000e8000c1e1100 */
[----:B----4-:R1:W-:Y:S04]  /*57c80*/  STL [R1+0x428], R89 ;  /* 0x0004285901007387 */ /* 0x0103e80000100800 */
[----:B-1----:R-:W4:Y:S04]  /*57c90*/  LDL.LU R89, [R1+0x2a28] ;  /* 0x002a280001597983 */ /* 0x002f280000300800 */
[----:B------:R1:W-:Y:S04]  /*57ca0*/  STL [R1+0x174c], R90 ;  /* 0x00174c5a01007387 */ /* 0x0003e80000100800 */
[----:B-1----:R-:W4:Y:S04]  /*57cb0*/  LDL.LU R90, [R1+0x2a24] ;  /* 0x002a2400015a7983 */ /* 0x002f280000300800 */
[----:B------:R-:W4:Y:S04]  /*57cc0*/  LDL.LU R0, [R1+0x1734] ;  /* 0x0017340001007983 */ /* 0x000f280000300800 */
[----:B--2---:R1:W-:Y:S04]  /*57cd0*/  STL [R1+0x424], R3 ;  /* 0x0004240301007387 */ /* 0x0043e80000100800 */
[----:B-1----:R-:W2:Y:S04]  /*57ce0*/  LDL.LU R3, [R1+0x2a20] ;  /* 0x002a200001037983 */ /* 0x002ea80000300800 */
[----:B------:R1:W-:Y:S04]  /*57cf0*/  STL [R1+0x1740], R88 ;  /* 0x0017405801007387 */ /* 0x0003e80000100800 */
[----:B-1----:R-:W2:Y:S04]  /*57d00*/  LDL.LU R88, [R1+0x1718] ;  /* 0x0017180001587983 */ /* 0x002ea80000300800 */
[----:B------:R-:W2:Y:S01]  /*57d10*/  LDL.LU R12, [R1+0x172c] ;  /* 0x00172c00010c7983 */ /* 0x000ea20000300800 */
        /* <DEDUP_REMOVED lines=9> */
[----:B----4-:R-:W-:-:S02]  /*57db0*/  PRMT R90, RZ, 0x7610, R90 ;  /* 0x00007610ff5a7816 */ /* 0x010fc4000000005a */
[----:B------:R-:W-:Y:S02]  /*57dc0*/  IADD3.X R0, PT, PT, R0, UR58, RZ, P3, !PT ;  /* 0x0000003a00007c10 */ /* 0x000fe40009ffe4ff */
[----:B--2---:R-:W-:Y:S02]  /*57dd0*/  PRMT R3, RZ, 0x7610, R3 ;  /* 0x00007610ff037816 */ /* 0x004fe40000000003 */
        /* <DEDUP_REMOVED lines=27> */
[----:B----4-:R0:W-:Y:S04]  /*57f90*/  STL [R1+0x418], R90 ;  /* 0x0004185a01007387 */ /* 0x0101e80000100800 */
[----:B0-----:R-:W4:Y:S04]  /*57fa0*/  LDL.LU R90, [R1+0x16e8] ;  /* 0x0016e800015a7983 */ /* 0x001f280000300800 */
        /* <DEDUP_REMOVED lines=158> */
[----:B----4-:R-:W-:-:S03]  /*58990*/  PRMT R6, RZ, 0x7610, R6 ;  /* 0x00007610ff067816 */ /* 0x010fc60000000006 */
        /* <DEDUP_REMOVED lines=30> */
[----:B------:R-:W4:Y:S01]  /*58b80*/  LDL.LU R12, [R1+0x1064] ;  /* 0x00106400010c7983 */ /* 0x000f220000300800 */
[----:B------:R-:W-:Y:S02]  /*58b90*/  IADD3 R4, P1, PT, R4, UR15, RZ ;  /* 0x0000000f04047c10 */ /* 0x000fe4000ff3e0ff */
[----:B---3--:R-:W-:-:S03]  /*58ba0*/  IADD3 R0, P3, PT, R0, UR15, RZ ;  /* 0x0000000f00007c10 */ /* 0x008fc6000ff7e0ff */
[----:B0-----:R-:W-:Y:S01]  /*58bb0*/  IMAD.MOV.U32 R13, RZ, RZ, R4 ;  /* 0x000000ffff0d7224 */ /* 0x001fe200078e0004 */
[----:B------:R0:W-:Y:S01]  /*58bc0*/  STL [R1+0x1068], R4 ;  /* 0x0010680401007387 */ /* 0x0001e20000100800 */
[----:B------:R-:W-:-:S03]  /*58bd0*/  PRMT R89, RZ, 0x7610, R89 ;  /* 0x00007610ff597816 */ /* 0x000fc60000000059 */
[----:B0-----:R-:W3:Y:S04]  /*58be0*/  LDL.LU R4, [R1+0x1080] ;  /* 0x0010800001047983 */ /* 0x001ee80000300800 */
[----:B------:R-:W3:Y:S04]  /*58bf0*/  LDL.LU R92, [R1+0x1088] ;  /* 0x00108800015c7983 */ /* 0x000ee80000300800 */
[----:B--2---:R0:W-:Y:S01]  /*58c00*/  STL [R1+0x3d8], R6 ;  /* 0x0003d80601007387 */ /* 0x0041e20000100800 */
[----:B----4-:R-:W-:-:S03]  /*58c10*/  IADD3.X R12, PT, PT, R12, UR58, RZ, P1, !PT ;  /* 0x0000003a0c0c7c10 */ /* 0x010fc60008ffe4ff */
[----:B0-----:R-:W2:Y:S01]  /*58c20*/  LDL.LU R6, [R1+0x1098] ;  /* 0x0010980001067983 */ /* 0x001ea20000300800 */
[----:B------:R-:W-:-:S03]  /*58c30*/  @!P0 LOP3.LUT R13, R13, R12, RZ, 0x3c, !PT ;  /* 0x0000000c0d0d8212 */ /* 0x000fc600078e3cff */
[----:B------:R-:W-:Y:S04]  /*58c40*/  STL [R1+0x1070], R0 ;  /* 0x0010700001007387 */ /* 0x000fe80000100800 */
[----:B------:R0:W-:Y:S02]  /*58c50*/  STL [R1+0x1064], R12 ;  /* 0x0010640c01007387 */ /* 0x0001e40000100800 */
[----:B0-----:R-:W-:-:S04]  /*58c60*/  @!P0 LOP3.LUT R12, R13, R12, RZ, 0x3c, !PT ;  /* 0x0000000c0d0c8212 */ /* 0x001fc800078e3cff */
[----:B------:R-:W-:-:S05]  /*58c70*/  @!P0 LOP3.LUT R13, R13, R12, RZ, 0x3c, !PT ;  /* 0x0000000c0d0d8212 */ /* 0x000fca00078e3cff */
[----:B------:R0:W4:Y:S01]  /*58c80*/  @!P0 LDG.E.U8 R89, desc[UR20][R12.64] ;  /* 0x000000140c598981 */ /* 0x000122000c1e1100 */
        /* <DEDUP_REMOVED lines=10> */
[----:B----4-:R1:W-:Y:S04]  /*58d30*/  STL [R1+0x3d4], R89 ;  /* 0x0003d45901007387 */ /* 0x0103e80000100800 */
[----:B-1----:R-:W4:Y:S01]  /*58d40*/  LDL.LU R89, [R1+0x29e0] ;  /* 0x0029e00001597983 */ /* 0x002f220000300800 */
[----:B------:R-:W-:Y:S01]  /*58d50*/  IADD3.X R7, PT, PT, R7, UR58, RZ, P1, !PT ;  /* 0x0000003a07077c10 */ /* 0x000fe20008ffe4ff */
[----:B0-----:R-:W-:-:S02]  /*58d60*/  @!P0 IMAD.MOV.U32 R12, RZ, RZ, R91 ;  /* 0x000000ffff0c8224 */ /* 0x001fc400078e005b */
[----:B------:R0:W-:Y:S02]  /*58d70*/  STL [R1+0x106c], R90 ;  /* 0x00106c5a01007387 */ /* 0x0001e40000100800 */
[----:B------:R-:W-:Y:S02]  /*58d80*/  IMAD.MOV.U32 R13, RZ, RZ, R7 ;  /* 0x000000ffff0d7224 */ /* 0x000fe400078e0007 */
[----:B0-----:R-:W3:Y:S04]  /*58d90*/  LDL.LU R90, [R1+0x29dc] ;  /* 0x0029dc00015a7983 */ /* 0x001ee80000300800 */
[----:B------:R-:W3:Y:S04]  /*58da0*/  LDL.LU R0, [R1+0x1084] ;  /* 0x0010840001007983 */ /* 0x000ee80000300800 */
[----:B--2---:R0:W-:Y:S04]  /*58db0*/  STL [R1+0x3d0], R3 ;  /* 0x0003d00301007387 */ /* 0x0041e80000100800 */
[----:B0-----:R-:W2:Y:S04]  /*58dc0*/  LDL.LU R3, [R1+0x29d8] ;  /* 0x0029d80001037983 */ /* 0x001ea80000300800 */
[----:B------:R0:W-:Y:S04]  /*58dd0*/  STL [R1+0x1074], R7 ;  /* 0x0010740701007387 */ /* 0x0001e80000100800 */
[----:B0-----:R-:W2:Y:S01]  /*58de0*/  LDL.LU R7, [R1+0x1094] ;  /* 0x0010940001077983 */ /* 0x001ea20000300800 */
[----:B----4-:R-:W-:-:S06]  /*58df0*/  PRMT R89, RZ, 0x7610, R89 ;  /* 0x00007610ff597816 */ /* 0x010fcc0000000059 */
[----:B------:R0:W4:Y:S04]  /*58e00*/  @!P0 LDG.E.U8 R89, desc[UR20][R12.64] ;  /* 0x000000140c598981 */ /* 0x000128000c1e1100 */
[----:B------:R-:W4:Y:S01]  /*58e10*/  LDL.LU R12, [R1+0x107c] ;  /* 0x00107c00010c7983 */ /* 0x000f220000300800 */
[----:B---3--:R-:W-:Y:S02]  /*58e20*/  IADD3 R4, P1, PT, R4, UR15, RZ ;  /* 0x0000000f04047c10 */ /* 0x008fe4000ff3e0ff */
[----:B------:R-:W-:-:S03]  /*58e30*/  IADD3 R92, P3, PT, R92, UR15, RZ ;  /* 0x0000000f5c5c7c10 */ /* 0x000fc6000ff7e0ff */
[----:B0-----:R-:W-:Y:S01]  /*58e40*/  IMAD.MOV.U32 R13, RZ, RZ, R4 ;  /* 0x000000ffff0d7224 */ /* 0x001fe200078e0004 */
[----:B------:R-:W-:Y:S01]  /*58e50*/  STL [R1+0x1080], R4 ;  /* 0x0010800401007387 */ /* 0x000fe20000100800 */
[----:B------:R-:W-:Y:S02]  /*58e60*/  IADD3.X R0, PT, PT, R0, UR58, RZ, P3, !PT ;  /* 0x0000003a00007c10 */ /* 0x000fe40009ffe4ff */
[----:B--2---:R-:W-:Y:S02]  /*58e70*/  PRMT R3, RZ, 0x7610, R3 ;  /* 0x00007610ff037816 */ /* 0x004fe40000000003 */
[----:B------:R-:W-:Y:S01]  /*58e80*/  PRMT R88, RZ, 0x7610, R88 ;  /* 0x00007610ff587816 */ /* 0x000fe20000000058 */
[----:B----4-:R0:W-:Y:S01]  /*58e90*/  STL [R1+0x3cc], R89 ;  /* 0x0003cc5901007387 */ /* 0x0101e20000100800 */
        /* <DEDUP_REMOVED lines=9> */
[----:B------:R0:W3:Y:S02]  /*58f30*/  @!P0 LDG.E.U8 R3, desc[UR20][R12.64] ;  /* 0x000000140c038981 */ /* 0x0000e4000c1e1100 */
[----:B0-----:R-:W-:Y:S02]  /*58f40*/  IMAD.MOV.U32 R13, RZ, RZ, R0 ;  /* 0x000000ffff0d7224 */ /* 0x001fe400078e0000 */
[----:B------:R-:W-:-:S05]  /*58f50*/  @!P0 IMAD.MOV.U32 R12, RZ, RZ, R92 ;  /* 0x000000ffff0c8224 */ /* 0x000fca00078e005c */
[----:B------:R0:W4:Y:S01]  /*58f60*/  @!P0 LDG.E.U8 R88, desc[UR20][R12.64] ;  /* 0x000000140c588981 */ /* 0x000122000c1e1100 */
[----:B------:R-:W-:-:S04]  /*58f70*/  IADD3 R6, P1, PT, R6, UR15, RZ ;  /* 0x0000000f06067c10 */ /* 0x000fc8000ff3e0ff */
[----:B------:R-:W-:Y:S01]  /*58f80*/  IADD3.X R7, PT, PT, R7, UR58, RZ, P1, !PT ;  /* 0x0000003a07077c10 */ /* 0x000fe20008ffe4ff */
[----:B------:R-:W-:Y:S01]  /*58f90*/  STL [R1+0x1098], R6 ;  /* 0x0010980601007387 */ /* 0x000fe20000100800 */
[----:B------:R-:W-:Y:S01]  /*58fa0*/  PRMT R39, RZ, 0x7610, R39 ;  /* 0x00007610ff277816 */ /* 0x000fe20000000027 */
[----:B0-----:R-:W-:Y:S02]  /*58fb0*/  @!P0 IMAD.MOV.U32 R12, RZ, RZ, R6 ;  /* 0x000000ffff0c8224 */ /* 0x001fe400078e0006 */
[----:B------:R-:W-:-:S05]  /*58fc0*/  @!P0 IMAD.MOV.U32 R13, RZ, RZ, R7 ;  /* 0x000000ffff0d8224 */ /* 0x000fca00078e0007 */
[----:B------:R0:W4:Y:S01]  /*58fd0*/  @!P0 LDG.E.U8 R39, desc[UR20][R12.64] ;  /* 0x000000140c278981 */ /* 0x000122000c1e1100 */
[----:B--2---:R-:W-:-:S05]  /*58fe0*/  IADD3 R89, P1, PT, R89, UR15, RZ ;  /* 0x0000000f59597c10 */ /* 0x004fca000ff3e0ff */
[----:B0-----:R-:W-:Y:S01]  /*58ff0*/  IMAD.MOV.U32 R13, RZ, RZ, R89 ;  /* 0x000000ffff0d7224 */ /* 0x001fe200078e0059 */
[----:B---3--:R0:W-:Y:S04]  /*59000*/  STL [R1+0x3c8], R3 ;  /* 0x0003c80301007387 */ /* 0x0081e80000100800 */
[----:B0-----:R-:W2:Y:S04]  /*59010*/  LDL.LU R3, [R1+0x29d4] ;  /* 0x0029d40001037983 */ /* 0x001ea80000300800 */
[----:B------:R0:W-:Y:S04]  /*59020*/  STL [R1+0x1084], R0 ;  /* 0x0010840001007387 */ /* 0x0001e80000100800 */
[----:B0-----:R-:W3:Y:S04]  /*59030*/  LDL.LU R0, [R1+0x10a4] ;  /* 0x0010a40001007983 */ /* 0x001ee80000300800 */
[----:B------:R0:W-:Y:S04]  /*59040*/  STL [R1+0x1094], R7 ;  /* 0x0010940701007387 */ /* 0x0001e80000100800 */
[----:B------:R-:W2:Y:S04]  /*59050*/  LDL.LU R92, [R1+0x10ac] ;  /* 0x0010ac00015c7983 */ /* 0x000ea80000300800 */
[----:B0-----:R-:W2:Y:S04]  /*59060*/  LDL.LU R7, [R1+0x10b8] ;  /* 0x0010b80001077983 */ /* 0x001ea80000300800 */
[----:B----4-:R0:W-:Y:S04]  /*59070*/  STL [R1+0x3c4], R88 ;  /* 0x0003c45801007387 */ /* 0x0101e80000100800 */
[----:B0-----:R-:W4:Y:S04]  /*59080*/  LDL.LU R88, [R1+0x10c0] ;  /* 0x0010c00001587983 */ /* 0x001f280000300800 */
[----:B------:R0:W-:Y:S04]  /*59090*/  STL [R1+0x10a0], R89 ;  /* 0x0010a05901007387 */ /* 0x0001e80000100800 */
[----:B------:R-:W4:Y:S04]  /*590a0*/  LDL.LU R6, [R1+0x10c8] ;  /* 0x0010c80001067983 */ /* 0x000f280000300800 */
[----:B0-----:R-:W4:Y:S04]  /*590b0*/  LDL.LU R89, [R1+0x29d0] ;  /* 0x0029d00001597983 */ /* 0x001f280000300800 */
[----:B------:R-:W4:Y:S01]  /*590c0*/  LDL.LU R12, [R1+0x109c] ;  /* 0x00109c00010c7983 */ /* 0x000f220000300800 */
[----:B------:R-:W-:-:S05]  /*590d0*/  IADD3 R4, P3, PT, R4, UR15, RZ ;  /* 0x0000000f04047c10 */ /* 0x000fca000ff7e0ff */
[----:B------:R-:W-:Y:S01]  /*590e0*/  STL [R1+0x10a8], R4 ;  /* 0x0010a80401007387 */ /* 0x000fe20000100800 */
[----:B------:R-:W-:Y:S02]  /*590f0*/  PRMT R90, RZ, 0x7610, R90 ;  /* 0x00007610ff5a7816 */ /* 0x000fe4000000005a */
[----:B---3--:R-:W-:Y:S02]  /*59100*/  IADD3.X R0, PT, PT, R0, UR58, RZ, P3, !PT ;  /* 0x0000003a00007c10 */ /* 0x008fe40009ffe4ff */
[----:B--2---:R-:W-:Y:S02]  /*59110*/  PRMT R3, RZ, 0x7610, R3 ;  /* 0x00007610ff037816 */ /* 0x004fe40000000003 */
[----:B----4-:R-:W-:-:S04]  /*59120*/  IADD3.X R12, PT, PT, R12, UR58, RZ, P1, !PT ;  /* 0x0000003a0c0c7c10 */ /* 0x010fc80008ffe4ff */
        /* <DEDUP_REMOVED lines=31> */
[----:B------:R0:W-:Y:S04]  /*59320*/  STL [R1+0x10b8], R7 ;  /* 0x0010b80701007387 */ /* 0x0001e80000100800 */
[----:B0-----:R-:W3:Y:S04]  /*59330*/  LDL.LU R7, [R1+0x10d8] ;  /* 0x0010d80001077983 */ /* 0x001ee80000300800 */
[----:B----4-:R0:W-:Y:S04]  /*59340*/  STL [R1+0x3b4], R89 ;  /* 0x0003b45901007387 */ /* 0x0101e80000100800 */
[----:B0-----:R-:W4:Y:S04]  /*59350*/  LDL.LU R89, [R1+0x10e0] ;  /* 0x0010e00001597983 */ /* 0x001f280000300800 */
[----:B------:R-:W4:Y:S04]  /*59360*/  LDL.LU R91, [R1+0x10e8] ;  /* 0x0010e800015b7983 */ /* 0x000f280000300800 */
[----:B------:R-:W-:Y:S01]  /*59370*/  STL [R1+0x10c0], R88 ;  /* 0x0010c05801007387 */ /* 0x000fe20000100800 */
[----:B--2---:R-:W-:-:S02]  /*59380*/  PRMT R0, RZ, 0x7610, R0 ;  /* 0x00007610ff007816 */ /* 0x004fc40000000000 */
[----:B---3--:R-:W-:-:S04]  /*59390*/  IADD3.X R12, PT, PT, R12, UR58, RZ, P1, !PT ;  /* 0x0000003a0c0c7c10 */ /* 0x008fc80008ffe4ff */
[-C--:B------:R-:W-:Y:S01]  /*593a0*/  @!P0 LOP3.LUT R13, R13, R12.reuse, RZ, 0x3c, !PT ;  /* 0x0000000c0d0d8212 */ /* 0x080fe200078e3cff */
[----:B------:R0:W-:Y:S03]  /*593b0*/  STL [R1+0x10b4], R12 ;  /* 0x0010b40c01007387 */ /* 0x0001e60000100800 */
        /* <DEDUP_REMOVED lines=28> */
[----:B----4-:R-:W-:Y:S02]  /*59580*/  IADD3 R89, P3, PT, R89, UR15, RZ ;  /* 0x0000000f59597c10 */ /* 0x010fe4000ff7e0ff */
[----:B------:R-:W-:Y:S01]  /*59590*/  PRMT R33, RZ, 0x7610, R33 ;  /* 0x00007610ff217816 */ /* 0x000fe20000000021 */
[----:B0-----:R-:W-:Y:S01]  /*595a0*/  @!P0 IMAD.MOV.U32 R12, RZ, RZ, R7 ;  /* 0x000000ffff0c8224 */ /* 0x001fe200078e0007 */
[----:B------:R-:W-:-:S02]  /*595b0*/  IADD3.X R88, PT, PT, R88, UR58, RZ, P3, !PT ;  /* 0x0000003a58587c10 */ /* 0x000fc40009ffe4ff */
        /* <DEDUP_REMOVED lines=30> */
[----:B0-----:R-:W2:Y:S04]  /*597a0*/  LDL.LU R3, [R1+0x10fc] ;  /* 0x0010fc0001037983 */ /* 0x001ea80000300800 */
[----:B------:R-:W2:Y:S01]  /*597b0*/  LDL.LU R12, [R1+0x10ec] ;  /* 0x0010ec00010c7983 */ /* 0x000ea20000300800 */
[----:B------:R-:W-:-:S02]  /*597c0*/  IADD3 R0, P1, PT, R0, UR15, RZ ;  /* 0x0000000f00007c10 */ /* 0x000fc4000ff3e0ff */
[----:B---3--:R-:W-:-:S03]  /*597d0*/  IADD3 R6, P3, PT, R6, UR15, RZ ;  /* 0x0000000f06067c10 */ /* 0x008fc6000ff7e0ff */
[----:B-1----:R-:W-:Y:S01]  /*597e0*/  IMAD.MOV.U32 R13, RZ, RZ, R0 ;  /* 0x000000ffff0d7224 */ /* 0x002fe200078e0000 */
[----:B------:R0:W-:Y:S01]  /*597f0*/  STL [R1+0x10f0], R0 ;  /* 0x0010f00001007387 */ /* 0x0001e20000100800 */
[----:B------:R-:W-:-:S03]  /*59800*/  PRMT R89, RZ, 0x7610, R89 ;  /* 0x00007610ff597816 */ /* 0x000fc60000000059 */
[----:B0-----:R-:W3:Y:S04]  /*59810*/  LDL.LU R0, [R1+0x1108] ;  /* 0x0011080001007983 */ /* 0x001ee80000300800 */
[----:B------:R-:W3:Y:S04]  /*59820*/  LDL.LU R91, [R1+0x1118] ;  /* 0x00111800015b7983 */ /* 0x000ee80000300800 */
[----:B------:R0:W-:Y:S04]  /*59830*/  STL [R1+0x39c], R90 ;  /* 0x00039c5a01007387 */ /* 0x0001e80000100800 */
[----:B0-----:R-:W3:Y:S04]  /*59840*/  LDL.LU R90, [R1+0x1120] ;  /* 0x00112000015a7983 */ /* 0x001ee80000300800 */
[----:B------:R-:W-:Y:S01]  /*59850*/  STL [R1+0x10f8], R6 ;  /* 0x0010f80601007387 */ /* 0x000fe20000100800 */
        /* <DEDUP_REMOVED lines=9> */
[----:B----4-:R-:W-:-:S04]  /*598f0*/  IADD3 R92, P1, PT, R92, UR15, RZ ;  /* 0x0000000f5c5c7c10 */ /* 0x010fc8000ff3e0ff */
        /* <DEDUP_REMOVED lines=97> */
[----:B------:R-:W4:Y:S01]  /*59f10*/  LDL.LU R12, [R1+0x113c] ;  /* 0x00113c00010c7983 */ /* 0x000f220000300800 */
[----:B---3--:R-:W-:Y:S02]  /*59f20*/  IADD3 R0, P1, PT, R0, UR15, RZ ;  /* 0x0000000f00007c10 */ /* 0x008fe4000ff3e0ff */
[----:B------:R-:W-:-:S03]  /*59f30*/  IADD3 R7, P3, PT, R7, UR15, RZ ;  /* 0x0000000f07077c10 */ /* 0x000fc6000ff7e0ff */
[----:B0-----:R-:W-:Y:S01]  /*59f40*/  IMAD.MOV.U32 R13, RZ, RZ, R0 ;  /* 0x000000ffff0d7224 */ /* 0x001fe200078e0000 */
[----:B------:R0:W-:Y:S01]  /*59f50*/  STL [R1+0x1140], R0 ;  /* 0x0011400001007387 */ /* 0x0001e20000100800 */
[----:B------:R-:W-:-:S03]  /*59f60*/  PRMT R6, RZ, 0x7610, R6 ;  /* 0x00007610ff067816 */ /* 0x000fc60000000006 */
[----:B0-----:R-:W3:Y:S04]  /*59f70*/  LDL.LU R0, [R1+0x1160] ;  /* 0x0011600001007983 */ /* 0x001ee80000300800 */
[----:B--2---:R0:W-:Y:S01]  /*59f80*/  STL [R1+0x378], R4 ;  /* 0x0003780401007387 */ /* 0x0041e20000100800 */
[----:B----4-:R-:W-:-:S03]  /*59f90*/  IADD3.X R12, PT, PT, R12, UR58, RZ, P1, !PT ;  /* 0x0000003a0c0c7c10 */ /* 0x010fc60008ffe4ff */
        /* <DEDUP_REMOVED lines=463> */
[-C--:B------:R-:W-:Y:S02]  /*5bc90*/  @!P0 LOP3.LUT R13, R13, R12.reuse, RZ, 0x3c, !PT ;  /* 0x0000000c0d0d8212 */ /* 0x080fe400078e3cff */
[----:B------:R-:W-:Y:S02]  /*5bca0*/  PRMT R3, RZ, 0x7610, R3 ;  /* 0x00007610ff037816 */ /* 0x000fe40000000003 */
[C---:B------:R-:W-:Y:S01]  /*5bcb0*/  @!P0 LOP3.LUT R12, R13.reuse, R12, RZ, 0x3c, !PT ;  /* 0x0000000c0d0c8212 */ /* 0x040fe200078e3cff */
[----:B------:R-:W-:Y:S03]  /*5bcc0*/  STL [R1+0x1280], R92 ;  /* 0x0012805c01007387 */ /* 0x000fe60000100800 */
[----:B------:R-:W-:-:S05]  /*5bcd0*/  @!P0 LOP3.LUT R13, R13, R12, RZ, 0x3c, !PT ;  /* 0x0000000c0d0d8212 */ /* 0x000fca00078e3cff */
[----:B------:R0:W3:Y:S04]  /*5bce0*/  @!P0 LDG.E.U8 R3, desc[UR20][R12.64] ;  /* 0x000000140c038981 */ /* 0x0000e8000c1e1100 */
[----:B--2---:R1:W-:Y:S04]  /*5bcf0*/  STL [R1+0x2f0], R4 ;  /* 0x0002f00401007387 */ /* 0x0043e80000100800 */
[----:B-1----:R-:W2:Y:S01]  /*5bd00*/  LDL.LU R4, [R1+0x2908] ;  /* 0x0029080001047983 */ /* 0x002ea20000300800 */
[----:B------:R-:W-:-:S03]  /*5bd10*/  IADD3.X R91, PT, PT, R91, UR58, RZ, P1, !PT ;  /* 0x0000003a5b5b7c10 */ /* 0x000fc60008ffe4ff */
[----:B------:R1:W-:Y:S01]  /*5bd20*/  STL [R1+0x1274], R6 ;  /* 0x0012740601007387 */ /* 0x0003e20000100800 */
[----:B0-----:R-:W-:Y:S02]  /*5bd30*/  @!P0 IMAD.MOV.U32 R12, RZ, RZ, R92 ;  /* 0x000000ffff0c8224 */ /* 0x001fe400078e005c */
[----:B------:R-:W-:Y:S01]  /*5bd40*/  IMAD.MOV.U32 R13, RZ, RZ, R91 ;  /* 0x000000ffff0d7224 */ /* 0x000fe200078e005b */
[----:B-1----:R-:W4:Y:S04]  /*5bd50*/  LDL.LU R6, [R1+0x2904] ;  /* 0x0029040001067983 */ /* 0x002f280000300800 */
        /* <DEDUP_REMOVED lines=16> */
[----:B0-----:R-:W2:Y:S04]  /*5be60*/  LDL.LU R4, [R1+0x12b0] ;  /* 0x0012b00001047983 */ /* 0x001ea80000300800 */
[----:B------:R-:W3:Y:S01]  /*5be70*/  LDL.LU R92, [R1+0x12b8] ;  /* 0x0012b800015c7983 */ /* 0x000ee20000300800 */
[----:B------:R-:W-:-:S03]  /*5be80*/  @!P0 LOP3.LUT R13, R13, R12, RZ, 0x3c, !PT ;  /* 0x0000000c0d0d8212 */ /* 0x000fc600078e3cff */
        /* <DEDUP_REMOVED lines=1423> */
[----:B------:R-:W2:Y:S01]  /*61780*/  LDL.LU R12, [R1+0x1574] ;  /* 0x00157400010c7983 */ /* 0x000ea20000300800 */
[----:B----4-:R-:W-:Y:S02]  /*61790*/  IADD3 R0, P1, PT, R0, UR15, RZ ;  /* 0x0000000f00007c10 */ /* 0x010fe4000ff3e0ff */
[----:B------:R-:W-:-:S03]  /*617a0*/  IADD3 R89, P3, PT, R89, UR15, RZ ;  /* 0x0000000f59597c10 */ /* 0x000fc6000ff7e0ff */
[----:B0-----:R-:W-:Y:S01]  /*617b0*/  IMAD.MOV.U32 R13, RZ, RZ, R0 ;  /* 0x000000ffff0d7224 */ /* 0x001fe200078e0000 */
[----:B------:R0:W-:Y:S04]  /*617c0*/  STL [R1+0x1578], R0 ;  /* 0x0015780001007387 */ /* 0x0001e80000100800 */
[----:B0-----:R-:W4:Y:S01]  /*617d0*/  LDL.LU R0, [R1+0x9f0] ;  /* 0x0009f00001007983 */ /* 0x001f220000300800 */
[----:B---3--:R-:W-:-:S03]  /*617e0*/  PRMT R3, RZ, 0x7610, R3 ;  /* 0x00007610ff037816 */ /* 0x008fc60000000003 */
[----:B--2---:R0:W-:Y:S01]  /*617f0*/  STL [R1+0x144], R7 ;  /* 0x0001440701007387 */ /* 0x0041e20000100800 */
[----:B------:R-:W-:-:S03]  /*61800*/  IADD3.X R12, PT, PT, R12, UR58, RZ, P1, !PT ;  /* 0x0000003a0c0c7c10 */ /* 0x000fc60008ffe4ff */
        /* <DEDUP_REMOVED lines=40> */
[----:B0-----:R-:W2:Y:S04]  /*61a90*/  LDL.LU R3, [R1+0x9e0] ;  /* 0x0009e00001037983 */ /* 0x001ea80000300800 */
[----:B------:R-:W3:Y:S04]  /*61aa0*/  LDL.LU R0, [R1+0x9d8] ;  /* 0x0009d80001007983 */ /* 0x000ee80000300800 */
[----:B------:R-:W4:Y:S01]  /*61ab0*/  LDL.LU R92, [R1+0x9d0] ;  /* 0x0009d000015c7983 */ /* 0x000f220000300800 */
        /* <DEDUP_REMOVED lines=75> */
[----:B------:R0:W-:Y:S01]  /*61f70*/  STL [R1+0x9c8], R3 ;  /* 0x0009c80301007387 */ /* 0x0001e20000100800 */
[----:B------:R-:W-:-:S03]  /*61f80*/  PRMT R7, RZ, 0x7610, R7 ;  /* 0x00007610ff077816 */ /* 0x000fc60000000007 */
[----:B0-----:R-:W4:Y:S04]  /*61f90*/  LDL.LU R3, [R1+0x9b8] ;  /* 0x0009b80001037983 */ /* 0x001f280000300800 */
[----:B------:R-:W4:Y:S01]  /*61fa0*/  LDL.LU R92, [R1+0x15a0] ;  /* 0x0015a000015c7983 */ /* 0x000f220000300800 */
[----:B------:R-:W-:Y:S02]  /*61fb0*/  IADD3.X R0, PT, PT, R0, UR58, RZ, P3, !PT ;  /* 0x0000003a00007c10 */ /* 0x000fe40009ffe4ff */
[----:B---3--:R-:W-:Y:S01]  /*61fc0*/  PRMT R4, RZ, 0x7610, R4 ;  /* 0x00007610ff047816 */ /* 0x008fe20000000004 */
[----:B--2---:R0:W-:Y:S01]  /*61fd0*/  STL [R1+0x120], R89 ;  /* 0x0001205901007387 */ /* 0x0041e20000100800 */
[----:B------:R-:W-:-:S03]  /*61fe0*/  IADD3.X R12, PT, PT, R12, UR58, RZ, P1, !PT ;  /* 0x0000003a0c0c7c10 */ /* 0x000fc60008ffe4ff */
[----:B0-----:R-:W2:Y:S04]  /*61ff0*/  LDL.LU R89, [R1+0x9b0] ;  /* 0x0009b00001597983 */ /* 0x001ea80000300800 */
[----:B------:R-:W-:Y:S01]  /*62000*/  STL [R1+0x1598], R6 ;  /* 0x0015980601007387 */ /* 0x000fe20000100800 */
[----:B------:R-:W-:-:S03]  /*62010*/  @!P0 LOP3.LUT R13, R13, R12, RZ, 0x3c, !PT ;  /* 0x0000000c0d0d8212 */ /* 0x000fc600078e3cff */
[----:B------:R0:W-:Y:S02]  /*62020*/  STL [R1+0x9c4], R12 ;  /* 0x0009c40c01007387 */ /* 0x0001e40000100800 */
[----:B0-----:R-:W-:-:S04]  /*62030*/  @!P0 LOP3.LUT R12, R13, R12, RZ, 0x3c, !PT ;  /* 0x0000000c0d0c8212 */ /* 0x001fc800078e3cff */
[----:B------:R-:W-:-:S05]  /*62040*/  @!P0 LOP3.LUT R13, R13, R12, RZ, 0x3c, !PT ;  /* 0x0000000c0d0d8212 */ /* 0x000fca00078e3cff */
[----:B------:R0:W3:Y:S02]  /*62050*/  @!P0 LDG.E.U8 R7, desc[UR20][R12.64] ;  /* 0x000000140c078981 */ /* 0x0000e4000c1e1100 */
        /* <DEDUP_REMOVED lines=12> */
[----:B------:R0:W4:Y:S04]  /*62120*/  @!P0 LDG.E.U8 R8, desc[UR20][R12.64] ;  /* 0x000000140c088981 */ /* 0x000128000c1e1100 */
[----:B---3--:R1:W-:Y:S04]  /*62130*/  STL [R1+0x11c], R7 ;  /* 0x00011c0701007387 */ /* 0x0083e80000100800 */
[----:B-1----:R-:W3:Y:S04]  /*62140*/  LDL.LU R7, [R1+0x2734] ;  /* 0x0027340001077983 */ /* 0x002ee80000300800 */
[----:B------:R1:W-:Y:S04]  /*62150*/  STL [R1+0x1594], R0 ;  /* 0x0015940001007387 */ /* 0x0003e80000100800 */
[----:B-1----:R-:W3:Y:S04]  /*62160*/  LDL.LU R0, [R1+0x2730] ;  /* 0x0027300001007983 */ /* 0x002ee80000300800 */
[----:B------:R-:W3:Y:S04]  /*62170*/  LDL.LU R6, [R1+0x159c] ;  /* 0x00159c0001067983 */ /* 0x000ee80000300800 */
[----:B--2---:R1:W-:Y:S04]  /*62180*/  STL [R1+0x118], R4 ;  /* 0x0001180401007387 */ /* 0x0043e80000100800 */
[----:B-1----:R-:W2:Y:S04]  /*62190*/  LDL.LU R4, [R1+0x272c] ;  /* 0x00272c0001047983 */ /* 0x002ea80000300800 */
[----:B------:R1:W-:Y:S04]  /*621a0*/  STL [R1+0x9bc], R91 ;  /* 0x0009bc5b01007387 */ /* 0x0003e80000100800 */
[----:B-1----:R-:W3:Y:S04]  /*621b0*/  LDL.LU R91, [R1+0x9ac] ;  /* 0x0009ac00015b7983 */ /* 0x002ee80000300800 */
[----:B------:R-:W3:Y:S01]  /*621c0*/  LDL.LU R12, [R1+0x9b4] ;  /* 0x0009b400010c7983 */ /* 0x000ee20000300800 */
[----:B----4-:R-:W-:-:S02]  /*621d0*/  IADD3 R3, P1, PT, R3, UR15, RZ ;  /* 0x0000000f03037c10 */ /* 0x010fc4000ff3e0ff */
[----:B------:R-:W-:-:S03]  /*621e0*/  IADD3 R92, P3, PT, R92, UR15, RZ ;  /* 0x0000000f5c5c7c10 */ /* 0x000fc6000ff7e0ff */
[----:B0-----:R-:W-:Y:S01]  /*621f0*/  IMAD.MOV.U32 R13, RZ, RZ, R3 ;  /* 0x000000ffff0d7224 */ /* 0x001fe200078e0003 */
[----:B------:R0:W-:Y:S04]  /*62200*/  STL [R1+0x9b8], R3 ;  /* 0x0009b80301007387 */ /* 0x0001e80000100800 */
[----:B0-----:R-:W4:Y:S04]  /*62210*/  LDL.LU R3, [R1+0x15a8] ;  /* 0x0015a80001037983 */ /* 0x001f280000300800 */
[----:B------:R-:W4:Y:S04]  /*62220*/  LDL.LU R90, [R1+0x9a0] ;  /* 0x0009a000015a7983 */ /* 0x000f280000300800 */
[----:B------:R0:W-:Y:S04]  /*62230*/  STL [R1+0x114], R8 ;  /* 0x0001140801007387 */ /* 0x0001e80000100800 */
[----:B0-----:R-:W4:Y:S04]  /*62240*/  LDL.LU R8, [R1+0x998] ;  /* 0x0009980001087983 */ /* 0x001f280000300800 */
        /* <DEDUP_REMOVED lines=70> */
[----:B0-----:R-:W4:Y:S01]  /*626b0*/  LDL.LU R91, [R1+0x5ac] ;  /* 0x0005ac00015b7983 */ /* 0x001f220000300800 */
[----:B--2---:R-:W-:-:S06]  /*626c0*/  PRMT R6, RZ, 0x7610, R6 ;  /* 0x00007610ff067816 */ /* 0x004fcc0000000006 */
[----:B------:R0:W2:Y:S04]  /*626d0*/  @!P0 LDG.E.U8 R6, desc[UR20][R12.64] ;  /* 0x000000140c068981 */ /* 0x0000a8000c1e1100 */
[----:B------:R-:W4:Y:S01]  /*626e0*/  LDL.LU R12, [R1+0x15ac] ;  /* 0x0015ac00010c7983 */ /* 0x000f220000300800 */
[----:B------:R-:W-:Y:S02]  /*626f0*/  IADD3 R4, P1, PT, R4, UR15, RZ ;  /* 0x0000000f04047c10 */ /* 0x000fe4000ff3e0ff */
[----:B------:R-:W-:-:S03]  /*62700*/  IADD3 R3, P3, PT, R3, UR15, RZ ;  /* 0x0000000f03037c10 */ /* 0x000fc6000ff7e0ff */
[----:B0-----:R-:W-:Y:S01]  /*62710*/  IMAD.MOV.U32 R13, RZ, RZ, R4 ;  /* 0x000000ffff0d7224 */ /* 0x001fe200078e0004 */
[----:B------:R0:W-:Y:S04]  /*62720*/  STL [R1+0x15b0], R4 ;  /* 0x0015b00401007387 */ /* 0x0001e80000100800 */
[----:B0-----:R-:W4:Y:S04]  /*62730*/  LDL.LU R4, [R1+0x5b8] ;  /* 0x0005b80001047983 */ /* 0x001f280000300800 */
[----:B------:R-:W4:Y:S01]  /*62740*/  LDL.LU R8, [R1+0x5c8] ;  /* 0x0005c80001087983 */ /* 0x000f220000300800 */
[----:B---3--:R-:W-:-:S03]  /*62750*/  PRMT R0, RZ, 0x7610, R0 ;  /* 0x00007610ff007816 */ /* 0x008fc60000000000 */
[----:B--2---:R0:W-:Y:S01]  /*62760*/  STL [R1+0xfc], R6 ;  /* 0x0000fc0601007387 */ /* 0x0041e20000100800 */
[----:B----4-:R-:W-:-:S03]  /*62770*/  IADD3.X R12, PT, PT, R12, UR58, RZ, P1, !PT ;  /* 0x0000003a0c0c7c10 */ /* 0x010fc60008ffe4ff */
[----:B0-----:R-:W2:Y:S04]  /*62780*/  LDL.LU R6, [R1+0x5d0] ;  /* 0x0005d00001067983 */ /* 0x001ea80000300800 */
[----:B------:R-:W-:Y:S01]  /*62790*/  STL [R1+0x5a8], R3 ;  /* 0x0005a80301007387 */ /* 0x000fe20000100800 */
[----:B------:R-:W-:-:S03]  /*627a0*/  @!P0 LOP3.LUT R13, R13, R12, RZ, 0x3c, !PT ;  /* 0x0000000c0d0d8212 */ /* 0x000fc600078e3cff */
[----:B------:R0:W-:Y:S02]  /*627b0*/  STL [R1+0x15ac], R12 ;  /* 0x0015ac0c01007387 */ /* 0x0001e40000100800 */
[----:B0-----:R-:W-:-:S04]  /*627c0*/  @!P0 LOP3.LUT R12, R13, R12, RZ, 0x3c, !PT ;  /* 0x0000000c0d0c8212 */ /* 0x001fc800078e3cff */
[----:B------:R-:W-:-:S05]  /*627d0*/  @!P0 LOP3.LUT R13, R13, R12, RZ, 0x3c, !PT ;  /* 0x0000000c0d0d8212 */ /* 0x000fca00078e3cff */
[----:B------:R0:W3:Y:S01]  /*627e0*/  @!P0 LDG.E.U8 R0, desc[UR20][R12.64] ;  /* 0x000000140c008981 */ /* 0x0000e2000c1e1100 */
        /* <DEDUP_REMOVED lines=9> */
[----:B------:R0:W4:Y:S04]  /*62880*/  @!P0 LDG.E.U8 R92, desc[UR20][R12.64] ;  /* 0x000000140c5c8981 */ /* 0x000128000c1e1100 */
[----:B---3--:R1:W-:Y:S04]  /*62890*/  STL [R1+0xf8], R0 ;  /* 0x0000f80001007387 */ /* 0x0083e80000100800 */
[----:B-1----:R-:W3:Y:S01]  /*628a0*/  LDL.LU R0, [R1+0x2710] ;  /* 0x0027100001007983 */ /* 0x002ee20000300800 */
[----:B------:R-:W-:-:S03]  /*628b0*/  IADD3.X R91, PT, PT, R91, UR58, RZ, P1, !PT ;  /* 0x0000003a5b5b7c10 */ /* 0x000fc60008ffe4ff */
[----:B------:R1:W-:Y:S01]  /*628c0*/  STL [R1+0x5a4], R90 ;  /* 0x0005a45a01007387 */ /* 0x0003e20000100800 */
[----:B0-----:R-:W-:Y:S02]  /*628d0*/  @!P0 IMAD.MOV.U32 R12, RZ, RZ, R89 ;  /* 0x000000ffff0c8224 */ /* 0x001fe400078e0059 */
[----:B------:R-:W-:Y:S01]  /*628e0*/  IMAD.MOV.U32 R13, RZ, RZ, R91 ;  /* 0x000000ffff0d7224 */ /* 0x000fe200078e005b */
[----:B-1----:R-:W2:Y:S04]  /*628f0*/  LDL.LU R90, [R1+0x270c] ;  /* 0x00270c00015a7983 */ /* 0x002ea80000300800 */
[----:B------:R-:W2:Y:S04]  /*62900*/  LDL.LU R3, [R1+0x5c4] ;  /* 0x0005c40001037983 */ /* 0x000ea80000300800 */
[----:B----4-:R0:W-:Y:S04]  /*62910*/  STL [R1+0xf4], R92 ;  /* 0x0000f45c01007387 */ /* 0x0101e80000100800 */
[----:B0-----:R-:W4:Y:S04]  /*62920*/  LDL.LU R92, [R1+0x2708] ;  /* 0x00270800015c7983 */ /* 0x001f280000300800 */
[----:B------:R0:W-:Y:S04]  /*62930*/  STL [R1+0x5ac], R91 ;  /* 0x0005ac5b01007387 */ /* 0x0001e80000100800 */
[----:B0-----:R-:W4:Y:S01]  /*62940*/  LDL.LU R91, [R1+0x5cc] ;  /* 0x0005cc00015b7983 */ /* 0x001f220000300800 */
[----:B---3--:R-:W-:-:S06]  /*62950*/  PRMT R0, RZ, 0x7610, R0 ;  /* 0x00007610ff007816 */ /* 0x008fcc0000000000 */
[----:B------:R0:W3:Y:S04]  /*62960*/  @!P0 LDG.E.U8 R0, desc[UR20][R12.64] ;  /* 0x000000140c008981 */ /* 0x0000e8000c1e1100 */
[----:B------:R-:W3:Y:S01]  /*62970*/  LDL.LU R13, [R1+0x5b4] ;  /* 0x0005b400010d7983 */ /* 0x000ee20000300800 */
[----:B------:R-:W-:Y:S02]  /*62980*/  IADD3 R4, P1, PT, R4, UR15, RZ ;  /* 0x0000000f04047c10 */ /* 0x000fe4000ff3e0ff */
[----:B--2---:R-:W-:-:S03]  /*62990*/  PRMT R90, RZ, 0x7610, R90 ;  /* 0x00007610ff5a7816 */ /* 0x004fc6000000005a */
[----:B0-----:R-:W-:Y:S01]  /*629a0*/  @!P0 IMAD.MOV.U32 R12, RZ, RZ, R4 ;  /* 0x000000ffff0c8224 */ /* 0x001fe200078e0004 */
[----:B---3--:R-:W-:-:S05]  /*629b0*/  IADD3.X R13, PT, PT, R13, UR58, RZ, P1, !PT ;  /* 0x0000003a0d0d7c10 */ /* 0x008fca0008ffe4ff */
[----:B------:R-:W2:Y:S01]  /*629c0*/  @!P0 LDG.E.U8 R90, desc[UR20][R12.64] ;  /* 0x000000140c5a8981 */ /* 0x000ea2000c1e1100 */
[----:B------:R-:W-:-:S03]  /*629d0*/  IADD3 R8, P3, PT, R8, UR15, RZ ;  /* 0x0000000f08087c10 */ /* 0x000fc6000ff7e0ff */
[----:B------:R0:W-:Y:S01]  /*629e0*/  STL [R1+0xf0], R0 ;  /* 0x0000f00001007387 */ /* 0x0001e20000100800 */
[----:B------:R-:W-:Y:S02]  /*629f0*/  IADD3 R6, P1, PT, R6, UR15, RZ ;  /* 0x0000000f06067c10 */ /* 0x000fe4000ff3e0ff */
[----:B------:R-:W-:Y:S01]  /*62a00*/  IADD3.X R3, PT, PT, R3, UR58, RZ, P3, !PT ;  /* 0x0000003a03037c10 */ /* 0x000fe20009ffe4ff */
[----:B0-----:R-:W3:Y:S04]  /*62a10*/  LDL.LU R0, [R1+0x5d8] ;  /* 0x0005d80001007983 */ /* 0x001ee80000300800 */
[----:B------:R0:W-:Y:S04]  /*62a20*/  STL [R1+0x5b8], R4 ;  /* 0x0005b80401007387 */ /* 0x0001e80000100800 */
[----:B------:R-:W3:Y:S04]  /*62a30*/  LDL.LU R89, [R1+0x5e0] ;  /* 0x0005e00001597983 */ /* 0x000ee80000300800 */
[----:B------:R-:W-:Y:S04]  /*62a40*/  STL [R1+0x5c8], R8 ;  /* 0x0005c80801007387 */ /* 0x000fe80000100800 */
[----:B------:R-:W-:Y:S04]  /*62a50*/  STL [R1+0x5b4], R13 ;  /* 0x0005b40d01007387 */ /* 0x000fe80000100800 */
[----:B------:R-:W-:Y:S04]  /*62a60*/  STL [R1+0x5d0], R6 ;  /* 0x0005d00601007387 */ /* 0x000fe80000100800 */
[----:B0-----:R-:W3:Y:S04]  /*62a70*/  LDL.LU R4, [R1+0x5e8] ;  /* 0x0005e80001047983 */ /* 0x001ee80000300800 */
[----:B------:R-:W-:Y:S04]  /*62a80*/  STL [R1+0x5c4], R3 ;  /* 0x0005c40301007387 */ /* 0x000fe80000100800 */
[----:B--2---:R0:W-:Y:S04]  /*62a90*/  STL [R1+0xec], R90 ;  /* 0x0000ec5a01007387 */ /* 0x0041e80000100800 */
[----:B0-----:R-:W2:Y:S01]  /*62aa0*/  LDL.LU R90, [R1+0x2704] ;  /* 0x00270400015a7983 */ /* 0x001ea20000300800 */
[----:B----4-:R-:W-:Y:S01]  /*62ab0*/  PRMT R92, RZ, 0x7610, R92 ;  /* 0x00007610ff5c7816 */ /* 0x010fe2000000005c */
[----:B------:R-:W-:-:S02]  /*62ac0*/  IMAD.MOV.U32 R13, RZ, RZ, R3 ;  /* 0x000000ffff0d7224 */ /* 0x000fc400078e0003 */
[----:B------:R-:W-:Y:S01]  /*62ad0*/  @!P0 IMAD.MOV.U32 R12, RZ, RZ, R8 ;  /* 0x000000ffff0c8224 */ /* 0x000fe200078e0008 */
[----:B------:R-:W-:Y:S02]  /*62ae0*/  IADD3.X R91, PT, PT, R91, UR58, RZ, P1, !PT ;  /* 0x0000003a5b5b7c10 */ /* 0x000fe40008ffe4ff */
[----:B---3--:R-:W-:Y:S01]  /*62af0*/  IADD3 R0, P1, PT, R0, UR15, RZ ;  /* 0x0000000f00007c10 */ /* 0x008fe2000ff3e0ff */
[----:B------:R-:W3:Y:S04]  /*62b00*/  LDL.LU R3, [R1+0x2700] ;  /* 0x0027000001037983 */ /* 0x000ee80000300800 */
[----:B------:R0:W4:Y:S04]  /*62b10*/  @!P0 LDG.E.U8 R92, desc[UR20][R12.64] ;  /* 0x000000140c5c8981 */ /* 0x000128000c1e1100 */
[----:B------:R-:W3:Y:S04]  /*62b20*/  LDL.LU R8, [R1+0x5dc] ;  /* 0x0005dc0001087983 */ /* 0x000ee80000300800 */
[----:B------:R-:W-:Y:S01]  /*62b30*/  STL [R1+0x5cc], R91 ;  /* 0x0005cc5b01007387 */ /* 0x000fe20000100800 */
[----:B0-----:R-:W-:-:S02]  /*62b40*/  @!P0 IMAD.MOV.U32 R12, RZ, RZ, R6 ;  /* 0x000000ffff0c8224 */ /* 0x001fc400078e0006 */
[----:B------:R-:W-:Y:S01]  /*62b50*/  @!P0 IMAD.MOV.U32 R13, RZ, RZ, R91 ;  /* 0x000000ffff0d8224 */ /* 0x000fe200078e005b */
[----:B------:R-:W4:Y:S04]  /*62b60*/  LDL.LU R6, [R1+0x5e4] ;  /* 0x0005e40001067983 */ /* 0x000f280000300800 */
[----:B------:R-:W-:Y:S01]  /*62b70*/  STL [R1+0x5d8], R0 ;  /* 0x0005d80001007387 */ /* 0x000fe20000100800 */
[----:B--2---:R-:W-:-:S06]  /*62b80*/  PRMT R90, RZ, 0x7610, R90 ;  /* 0x00007610ff5a7816 */ /* 0x004fcc000000005a */
[----:B------:R0:W2:Y:S04]  /*62b90*/  @!P0 LDG.E.U8 R90, desc[UR20][R12.64] ;  /* 0x000000140c5a8981 */ /* 0x0000a8000c1e1100 */
[----:B------:R-:W4:Y:S01]  /*62ba0*/  LDL.LU R12, [R1+0x5d4] ;  /* 0x0005d400010c7983 */ /* 0x000f220000300800 */
[----:B0-----:R-:W-:Y:S01]  /*62bb0*/  IMAD.MOV.U32 R13, RZ, RZ, R0 ;  /* 0x000000ffff0d7224 */ /* 0x001fe200078e0000 */
[----:B------:R-:W-:Y:S02]  /*62bc0*/  IADD3 R89, P3, PT, R89, UR15, RZ ;  /* 0x0000000f59597c10 */ /* 0x000fe4000ff7e0ff */
[----:B---3--:R-:W-:Y:S01]  /*62bd0*/  PRMT R3, RZ, 0x7610, R3 ;  /* 0x00007610ff037816 */ /* 0x008fe20000000003 */
[----:B--2---:R0:W-:Y:S01]  /*62be0*/  STL [R1+0xe4], R90 ;  /* 0x0000e45a01007387 */ /* 0x0041e20000100800 */
[----:B----4-:R-:W-:-:S03]  /*62bf0*/  IADD3.X R12, PT, PT, R12, UR58, RZ, P1, !PT ;  /* 0x0000003a0c0c7c10 */ /* 0x010fc60008ffe4ff */
[----:B0-----:R-:W2:Y:S04]  /*62c00*/  LDL.LU R90, [R1+0x5f0] ;  /* 0x0005f000015a7983 */ /* 0x001ea80000300800 */
[----:B------:R-:W3:Y:S04]  /*62c10*/  LDL.LU R91, [R1+0x5f4] ;  /* 0x0005f400015b7983 */ /* 0x000ee80000300800 */
[----:B------:R0:W-:Y:S01]  /*62c20*/  STL [R1+0xe8], R92 ;  /* 0x0000e85c01007387 */ /* 0x0001e20000100800 */
[----:B------:R-:W-:-:S03]  /*62c30*/  @!P0 LOP3.LUT R13, R13, R12, RZ, 0x3c, !PT ;  /* 0x0000000c0d0d8212 */ /* 0x000fc600078e3cff */
[----:B0-----:R-:W4:Y:S04]  /*62c40*/  LDL.LU R92, [R1+0x5f8] ;  /* 0x0005f800015c7983 */ /* 0x001f280000300800 */
[----:B------:R-:W2:Y:S04]  /*62c50*/  LDL.LU R0, [R1+0x608] ;  /* 0x0006080001007983 */ /* 0x000ea80000300800 */
[----:B------:R-:W-:Y:S04]  /*62c60*/  STL [R1+0x5e0], R89 ;  /* 0x0005e05901007387 */ /* 0x000fe80000100800 */
[----:B------:R0:W-:Y:S02]  /*62c70*/  STL [R1+0x5d4], R12 ;  /* 0x0005d40c01007387 */ /* 0x0001e40000100800 */
[----:B0-----:R-:W-:-:S04]  /*62c80*/  @!P0 LOP3.LUT R12, R13, R12, RZ, 0x3c, !PT ;  /* 0x0000000c0d0c8212 */ /* 0x001fc800078e3cff */
[----:B------:R-:W-:-:S05]  /*62c90*/  @!P0 LOP3.LUT R13, R13, R12, RZ, 0x3c, !PT ;  /* 0x0000000c0d0d8212 */ /* 0x000fca00078e3cff */
[----:B------:R0:W2:Y:S01]  /*62ca0*/  @!P0 LDG.E.U8 R3, desc[UR20][R12.64] ;  /* 0x000000140c038981 */ /* 0x0000a2000c1e1100 */
[----:B------:R-:W-:-:S05]  /*62cb0*/  IADD3 R4, P1, PT, R4, UR15, RZ ;  /* 0x0000000f04047c10 */ /* 0x000fca000ff3e0ff */
[----:B------:R-:W-:Y:S01]  /*62cc0*/  STL [R1+0x5e8], R4 ;  /* 0x0005e80401007387 */ /* 0x000fe20000100800 */
[----:B------:R-:W-:Y:S02]  /*62cd0*/  IADD3.X R8, PT, PT, R8, UR58, RZ, P3, !PT ;  /* 0x0000003a08087c10 */ /* 0x000fe40009ffe4ff */
[----:B------:R-:W-:Y:S02]  /*62ce0*/  PRMT R7, RZ, 0x7610, R7 ;  /* 0x00007610ff077816 */ /* 0x000fe40000000007 */
[----:B------:R-:W-:Y:S01]  /*62cf0*/  IADD3.X R6, PT, PT, R6, UR58, RZ, P1, !PT ;  /* 0x0000003a06067c10 */ /* 0x000fe20008ffe4ff */
[----:B0-----:R-:W-:Y:S02]  /*62d00*/  @!P0 IMAD.MOV.U32 R12, RZ, RZ, R89 ;  /* 0x000000ffff0c8224 */ /* 0x001fe400078e0059 */
[----:B------:R-:W-:-:S05]  /*62d10*/  @!P0 IMAD.MOV.U32 R13, RZ, RZ, R8 ;  /* 0x000000ffff0d8224 */ /* 0x000fca00078e0008 */
[----:B------:R0:W3:Y:S04]  /*62d20*/  @!P0 LDG.E.U8 R7, desc[UR20][R12.64] ;  /* 0x000000140c078981 */ /* 0x0000e8000c1e1100 */
[----:B--2---:R1:W-:Y:S04]  /*62d30*/  STL [R1+0xe0], R3 ;  /* 0x0000e00301007387 */ /* 0x0043e80000100800 */
[----:B-1----:R-:W2:Y:S01]  /*62d40*/  LDL.LU R3, [R1+0x26fc] ;  /* 0x0026fc0001037983 */ /* 0x002ea20000300800 */
[----:B0-----:R-:W-:Y:S02]  /*62d50*/  IMAD.MOV.U32 R12, RZ, RZ, R6 ;  /* 0x000000ffff0c7224 */ /* 0x001fe400078e0006 */
[----:B------:R-:W-:-:S05]  /*62d60*/  IMAD.MOV.U32 R13, RZ, RZ, R4 ;  /* 0x000000ffff0d7224 */ /* 0x000fca00078e0004 */
[----:B------:R-:W-:-:S04]  /*62d70*/  @!P0 LOP3.LUT R13, R13, R12, RZ, 0x3c, !PT ;  /* 0x0000000c0d0d8212 */ /* 0x000fc800078e3cff */
[----:B------:R-:W-:-:S04]  /*62d80*/  @!P0 LOP3.LUT R12, R13, R12, RZ, 0x3c, !PT ;  /* 0x0000000c0d0c8212 */ /* 0x000fc800078e3cff */
[----:B------:R-:W-:Y:S02]  /*62d90*/  @!P0 LOP3.LUT R13, R13, R12, RZ, 0x3c, !PT ;  /* 0x0000000c0d0d8212 */ /* 0x000fe400078e3cff */
[----:B--2---:R-:W-:-:S06]  /*62da0*/  PRMT R3, RZ, 0x7610, R3 ;  /* 0x00007610ff037816 */ /* 0x004fcc0000000003 */
[----:B------:R0:W2:Y:S04]  /*62db0*/  @!P0 LDG.E.U8 R3, desc[UR20][R12.64] ;  /* 0x000000140c038981 */ /* 0x0000a8000c1e1100 */
[----:B------:R1:W-:Y:S01]  /*62dc0*/  STL [R1+0x5dc], R8 ;  /* 0x0005dc0801007387 */ /* 0x0003e20000100800 */
[----:B------:R-:W-:-:S03]  /*62dd0*/  IADD3 R90, P3, PT, R90, UR15, RZ ;  /* 0x0000000f5a5a7c10 */ /* 0x000fc6000ff7e0ff */
[----:B-1----:R-:W4:Y:S04]  /*62de0*/  LDL.LU R8, [R1+0x26f8] ;  /* 0x0026f80001087983 */ /* 0x002f280000300800 */
[----:B------:R-:W4:Y:S04]  /*62df0*/  LDL.LU R89, [R1+0x26f4] ;  /* 0x0026f40001597983 */ /* 0x000f280000300800 */
[----:B---3--:R1:W-:Y:S01]  /*62e00*/  STL [R1+0xdc], R7 ;  /* 0x0000dc0701007387 */ /* 0x0083e20000100800 */
[----:B0-----:R-:W-:-:S03]  /*62e10*/  IMAD.MOV.U32 R13, RZ, RZ, R90 ;  /* 0x000000ffff0d7224 */ /* 0x001fc600078e005a */
[----:B-1----:R-:W3:Y:S04]  /*62e20*/  LDL.LU R7, [R1+0x26f0] ;  /* 0x0026f00001077983 */ /* 0x002ee80000300800 */
[----:B------:R0:W-:Y:S04]  /*62e30*/  STL [R1+0x5e4], R6 ;  /* 0x0005e40601007387 */ /* 0x0001e80000100800 */
[----:B0-----:R-:W3:Y:S04]  /*62e40*/  LDL.LU R6, [R1+0x26ec] ;  /* 0x0026ec0001067983 */ /* 0x001ee80000300800 */
[----:B------:R-:W3:Y:S04]  /*62e50*/  LDL.LU R4, [R1+0x610] ;  /* 0x0006100001047983 */ /* 0x000ee80000300800 */
[----:B--2---:R0:W-:Y:S04]  /*62e60*/  STL [R1+0xd8], R3 ;  /* 0x0000d80301007387 */ /* 0x0041e80000100800 */
[----:B0-----:R-:W2:Y:S04]  /*62e70*/  LDL.LU R3, [R1+0x26e8] ;  /* 0x0026e80001037983 */ /* 0x001ea80000300800 */
[----:B------:R0:W-:Y:S04]  /*62e80*/  STL [R1+0x5f0], R90 ;  /* 0x0005f05a01007387 */ /* 0x0001e80000100800 */
[----:B0-----:R-:W2:Y:S04]  /*62e90*/  LDL.LU R90, [R1+0x26e4] ;  /* 0x0026e400015a7983 */ /* 0x001ea80000300800 */
[----:B------:R-:W2:Y:S01]  /*62ea0*/  LDL.LU R12, [R1+0x5ec] ;  /* 0x0005ec00010c7983 */ /* 0x000ea20000300800 */
[----:B----4-:R-:W-:-:S05]  /*62eb0*/  IADD3 R92, P1, PT, R92, UR15, RZ ;  /* 0x0000000f5c5c7c10 */ /* 0x010fca000ff3e0ff */
[----:B------:R-:W-:Y:S01]  /*62ec0*/  STL [R1+0x5f8], R92 ;  /* 0x0005f85c01007387 */ /* 0x000fe20000100800 */
[----:B------:R-:W-:Y:S02]  /*62ed0*/  IADD3.X R91, PT, PT, R91, UR58, RZ, P1, !PT ;  /* 0x0000003a5b5b7c10 */ /* 0x000fe40008ffe4ff */
[----:B---3--:R-:W-:Y:S02]  /*62ee0*/  PRMT R6, RZ, 0x7610, R6 ;  /* 0x00007610ff067816 */ /* 0x008fe40000000006 */
[----:B--2---:R-:W-:-:S04]  /*62ef0*/  IADD3.X R12, PT, PT, R12, UR58, RZ, P3, !PT ;  /* 0x0000003a0c0c7c10 */ /* 0x004fc80009ffe4ff */
[-C--:B------:R-:W-:Y:S01]  /*62f00*/  @!P0 LOP3.LUT R13, R13, R12.reuse, RZ, 0x3c, !PT ;  /* 0x0000000c0d0d8212 */ /* 0x080fe200078e3cff */
[----:B------:R0:W-:Y:S01]  /*62f10*/  STL [R1+0x5ec], R12 ;  /* 0x0005ec0c01007387 */ /* 0x0001e20000100800 */
[----:B------:R-:W-:Y:S02]  /*62f20*/  PRMT R3, RZ, 0x7610, R3 ;  /* 0x00007610ff037816 */ /* 0x000fe40000000003 */
[----:B0-----:R-:W-:-:S04]  /*62f30*/  @!P0 LOP3.LUT R12, R13, R12, RZ, 0x3c, !PT ;  /* 0x0000000c0d0c8212 */ /* 0x001fc800078e3cff */
[----:B------:R-:W-:-:S05]  /*62f40*/  @!P0 LOP3.LUT R13, R13, R12, RZ, 0x3c, !PT ;  /* 0x0000000c0d0d8212 */ /* 0x000fca00078e3cff */
[----:B------:R0:W2:Y:S02]  /*62f50*/  @!P0 LDG.E.U8 R6, desc[UR20][R12.64] ;  /* 0x000000140c068981 */ /* 0x0000a4000c1e1100 */
[----:B0-----:R-:W-:Y:S02]  /*62f60*/  @!P0 IMAD.MOV.U32 R12, RZ, RZ, R92 ;  /* 0x000000ffff0c8224 */ /* 0x001fe400078e005c */
[----:B------:R-:W-:-:S05]  /*62f70*/  @!P0 IMAD.MOV.U32 R13, RZ, RZ, R91 ;  /* 0x000000ffff0d8224 */ /* 0x000fca00078e005b */
[----:B------:R-:W3:Y:S01]  /*62f80*/  @!P0 LDG.E.U8 R3, desc[UR20][R12.64] ;  /* 0x000000140c038981 */ /* 0x000ee2000c1e1100 */
[----:B------:R-:W-:-:S03]  /*62f90*/  IADD3 R0, P1, PT, R0, UR15, RZ ;  /* 0x0000000f00007c10 */ /* 0x000fc6000ff3e0ff */
[----:B------:R-:W-:Y:S04]  /*62fa0*/  STL [R1+0x5f4], R91 ;  /* 0x0005f45b01007387 */ /* 0x000fe80000100800 */
[----:B--2---:R0:W-:Y:S04]  /*62fb0*/  STL [R1+0xd4], R6 ;  /* 0x0000d40601007387 */ /* 0x0041e80000100800 */
[----:B0-----:R-:W2:Y:S04]  /*62fc0*/  LDL.LU R6, [R1+0x26e0] ;  /* 0x0026e00001067983 */ /* 0x001ea80000300800 */
[----:B------:R-:W4:Y:S04]  /*62fd0*/  LDL.LU R91, [R1+0x26dc] ;  /* 0x0026dc00015b7983 */ /* 0x000f280000300800 */
[----:B------:R-:W2:Y:S04]  /*62fe0*/  LDL.LU R92, [R1+0x26d8] ;  /* 0x0026d800015c7983 */ /* 0x000ea80000300800 */
[----:B------:R-:W-:Y:S04]  /*62ff0*/  STL [R1+0x608], R0 ;  /* 0x0006080001007387 */ /* 0x000fe80000100800 */
[----:B---3--:R0:W-:Y:S04]  /*63000*/  STL [R1+0xd0], R3 ;  /* 0x0000d00301007387 */ /* 0x0081e80000100800 */
[----:B0-----:R-:W3:Y:S04]  /*63010*/  LDL.LU R3, [R1+0x26d4] ;  /* 0x0026d40001037983 */ /* 0x001ee80000300800 */
[----:B------:R-:W2:Y:S01]  /*63020*/  LDL.LU R13, [R1+0x604] ;  /* 0x00060400010d7983 */ /* 0x000ea20000300800 */
[----:B------:R-:W-:Y:S01]  /*63030*/  @!P0 IMAD.MOV.U32 R12, RZ, RZ, R0 ;  /* 0x000000ffff0c8224 */ /* 0x000fe200078e0000 */
[----:B---3--:R-:W-:-:S02]  /*63040*/  PRMT R3, RZ, 0x7610, R3 ;  /* 0x00007610ff037816 */ /* 0x008fc40000000003 */
[----:B--2---:R-:W-:-:S05]  /*63050*/  IADD3.X R13, PT, PT, R13, UR58, RZ, P1, !PT ;  /* 0x0000003a0d0d7c10 */ /* 0x004fca0008ffe4ff */
[----:B------:R-:W2:Y:S04]  /*63060*/  @!P0 LDG.E.U8 R3, desc[UR20][R12.64] ;  /* 0x000000140c038981 */ /* 0x000ea8000c1e1100 */
[----:B------:R-:W-:Y:S04]  /*63070*/  STL [R1+0x604], R13 ;  /* 0x0006040d01007387 */ /* 0x000fe80000100800 */
[----:B------:R-:W3:Y:S01]  /*63080*/  LDL.LU R0, [R1+0x26d0] ;  /* 0x0026d00001007983 */ /* 0x000ee20000300800 */
[----:B------:R-:W-:-:S03]  /*63090*/  IADD3 R4, P1, PT, R4, UR15, RZ ;  /* 0x0000000f04047c10 */ /* 0x000fc6000ff3e0ff */
[----:B--2---:R0:W-:Y:S04]  /*630a0*/  STL [R1+0xcc], R3 ;  /* 0x0000cc0301007387 */ /* 0x0041e80000100800 */
[----:B0-----:R-:W2:Y:S04]  /*630b0*/  LDL.LU R3, [R1+0x26cc] ;  /* 0x0026cc0001037983 */ /* 0x001ea80000300800 */
[----:B------:R-:W3:Y:S01]  /*630c0*/  LDL.LU R13, [R1+0x60c] ;  /* 0x00060c00010d7983 */ /* 0x000ee20000300800 */
[----:B------:R-:W-:Y:S01]  /*630d0*/  @!P0 IMAD.MOV.U32 R12, RZ, RZ, R4 ;  /* 0x000000ffff0c8224 */ /* 0x000fe200078e0004 */
[----:B--2---:R-:W-:-:S02]  /*630e0*/  PRMT R3, RZ, 0x7610, R3 ;  /* 0x00007610ff037816 */ /* 0x004fc40000000003 */
[----:B---3--:R-:W-:-:S05]  /*630f0*/  IADD3.X R13, PT, PT, R13, UR58, RZ, P1, !PT ;  /* 0x0000003a0d0d7c10 */ /* 0x008fca0008ffe4ff */
[----:B------:R-:W2:Y:S04]  /*63100*/  @!P0 LDG.E.U8 R3, desc[UR20][R12.64] ;  /* 0x000000140c038981 */ /* 0x000ea8000c1e1100 */
[----:B------:R0:W-:Y:S04]  /*63110*/  STL [R1+0x610], R4 ;  /* 0x0006100401007387 */ /* 0x0001e80000100800 */
[----:B------:R-:W-:Y:S04]  /*63120*/  STL [R1+0x60c], R13 ;  /* 0x00060c0d01007387 */ /* 0x000fe80000100800 */
[----:B0-----:R-:W3:Y:S04]  /*63130*/  LDL.LU R4, [R1+0x26c8] ;  /* 0x0026c80001047983 */ /* 0x001ee80000300800 */
[----:B--2---:R0:W-:Y:S04]  /*63140*/  STL [R1+0xc8], R3 ;  /* 0x0000c80301007387 */ /* 0x0041e80000100800 */
[----:B0-----:R-:W2:Y:S04]  /*63150*/  LDL.LU R3, [R1+0x26c4] ;  /* 0x0026c40001037983 */ /* 0x001ea80000300800 */
[----:B------:R-:W2:Y:S04]  /*63160*/  LDL.LU R12, [R1+0x614] ;  /* 0x00061400010c7983 */ /* 0x000ea80000300800 */
[----:B------:R-:W2:Y:S02]  /*63170*/  LDL.LU R13, [R1+0x618] ;  /* 0x00061800010d7983 */ /* 0x000ea40000300800 */
[----:B--2---:R-:W-:-:S04]  /*63180*/  IADD3 R13, P1, PT, R13, UR15, RZ ;  /* 0x0000000f0d0d7c10 */ /* 0x004fc8000ff3e0ff */
[----:B------:R-:W-:Y:S01]  /*63190*/  IADD3.X R12, PT, PT, R12, UR58, RZ, P1, !PT ;  /* 0x0000003a0c0c7c10 */ /* 0x000fe20008ffe4ff */
[----:B------:R0:W-:Y:S04]  /*631a0*/  STL [R1+0x618], R13 ;  /* 0x0006180d01007387 */ /* 0x0001e80000100800 */
[----:B------:R1:W-:Y:S01]  /*631b0*/  STL [R1+0x614], R12 ;  /* 0x0006140c01007387 */ /* 0x0003e20000100800 */
[-C--:B0-----:R-:W-:Y:S02]  /*631c0*/  @!P0 LOP3.LUT R13, R13, R12.reuse, RZ, 0x3c, !PT ;  /* 0x0000000c0d0d8212 */ /* 0x081fe400078e3cff */
[----:B------:R-:W-:Y:S02]  /*631d0*/  PRMT R3, RZ, 0x7610, R3 ;  /* 0x00007610ff037816 */ /* 0x000fe40000000003 */
[----:B-1----:R-:W-:-:S04]  /*631e0*/  @!P0 LOP3.LUT R12, R13, R12, RZ, 0x3c, !PT ;  /* 0x0000000c0d0c8212 */ /* 0x002fc800078e3cff */
[----:B------:R-:W-:-:S05]  /*631f0*/  @!P0 LOP3.LUT R13, R13, R12, RZ, 0x3c, !PT ;  /* 0x0000000c0d0d8212 */ /* 0x000fca00078e3cff */
[----:B------:R-:W2:Y:S04]  /*63200*/  @!P0 LDG.E.U8 R3, desc[UR20][R12.64] ;  /* 0x000000140c038981 */ /* 0x000ea8000c1e1100 */
        /* <DEDUP_REMOVED lines=146> */
[----:B------:R-:W2:Y:S01]  /*63b30*/  LDL.LU R13, [R1+0x688] ;  /* 0x00068800010d7983 */ /* 0x000ea20000300800 */
[----:B------:R-:W-:-:S02]  /*63b40*/  PRMT R14, RZ, 0x7610, R14 ;  /* 0x00007610ff0e7816 */ /* 0x000fc4000000000e */
[----:B--2---:R-:W-:-:S04]  /*63b50*/  IADD3 R13, P1, PT, R13, UR15, RZ ;  /* 0x0000000f0d0d7c10 */ /* 0x004fc8000ff3e0ff */
[----:B------:R-:W-:Y:S01]  /*63b60*/  IADD3.X R12, PT, PT, R12, UR58, RZ, P1, !PT ;  /* 0x0000003a0c0c7c10 */ /* 0x000fe20008ffe4ff */
[----:B------:R0:W-:Y:S04]  /*63b70*/  STL [R1+0x688], R13 ;  /* 0x0006880d01007387 */ /* 0x0001e80000100800 */
[----:B------:R1:W-:Y:S01]  /*63b80*/  STL [R1+0x684], R12 ;  /* 0x0006840c01007387 */ /* 0x0003e20000100800 */
[----:B0-----:R-:W-:-:S04]  /*63b90*/  @!P0 LOP3.LUT R13, R13, R12, RZ, 0x3c, !PT ;  /* 0x0000000c0d0d8212 */ /* 0x001fc800078e3cff */
[----:B-1----:R-:W-:-:S04]  /*63ba0*/  @!P0 LOP3.LUT R12, R13, R12, RZ, 0x3c, !PT ;  /* 0x0000000c0d0c8212 */ /* 0x002fc800078e3cff */
[----:B------:R-:W-:-:S05]  /*63bb0*/  @!P0 LOP3.LUT R13, R13, R12, RZ, 0x3c, !PT ;  /* 0x0000000c0d0d8212 */ /* 0x000fca00078e3cff */
[----:B------:R-:W2:Y:S04]  /*63bc0*/  @!P0 LDG.E.U8 R14, desc[UR20][R12.64] ;  /* 0x000000140c0e8981 */ /* 0x000ea8000c1e1100 */
[----:B------:R-:W3:Y:S04]  /*63bd0*/  LDL.LU R12, [R1+0x68c] ;  /* 0x00068c00010c7983 */ /* 0x000ee80000300800 */
[----:B------:R-:W3:Y:S01]  /*63be0*/  LDL.LU R13, [R1+0x690] ;  /* 0x00069000010d7983 */ /* 0x000ee20000300800 */
[----:B------:R-:W-:-:S03]  /*63bf0*/  PRMT R19, RZ, 0x7610, R19 ;  /* 0x00007610ff137816 */ /* 0x000fc60000000013 */
[----:B--2---:R0:W-:Y:S04]  /*63c00*/  STL [R1+0x94], R14 ;  /* 0x0000940e01007387 */ /* 0x0041e80000100800 */
[----:B0-----:R-:W2:Y:S01]  /*63c10*/  LDL.LU R14, [R1+0x6a8] ;  /* 0x0006a800010e7983 */ /* 0x001ea20000300800 */
[----:B---3--:R-:W-:-:S04]  /*63c20*/  IADD3 R13, P1, PT, R13, UR15, RZ ;  /* 0x0000000f0d0d7c10 */ /* 0x008fc8000ff3e0ff */
[----:B------:R-:W-:Y:S01]  /*63c30*/  IADD3.X R12, PT, PT, R12, UR58, RZ, P1, !PT ;  /* 0x0000003a0c0c7c10 */ /* 0x000fe20008ffe4ff */
[----:B------:R0:W-:Y:S04]  /*63c40*/  STL [R1+0x690], R13 ;  /* 0x0006900d01007387 */ /* 0x0001e80000100800 */
[----:B------:R1:W-:Y:S01]  /*63c50*/  STL [R1+0x68c], R12 ;  /* 0x00068c0c01007387 */ /* 0x0003e20000100800 */
[----:B0-----:R-:W-:-:S04]  /*63c60*/  @!P0 LOP3.LUT R13, R13, R12, RZ, 0x3c, !PT ;  /* 0x0000000c0d0d8212 */ /* 0x001fc800078e3cff */
[----:B-1----:R-:W-:-:S04]  /*63c70*/  @!P0 LOP3.LUT R12, R13, R12, RZ, 0x3c, !PT ;  /* 0x0000000c0d0c8212 */ /* 0x002fc800078e3cff */
[----:B------:R-:W-:-:S05]  /*63c80*/  @!P0 LOP3.LUT R13, R13, R12, RZ, 0x3c, !PT ;  /* 0x0000000c0d0d8212 */ /* 0x000fca00078e3cff */
[----:B------:R-:W3:Y:S04]  /*63c90*/  @!P0 LDG.E.U8 R19, desc[UR20][R12.64] ;  /* 0x000000140c138981 */ /* 0x000ee8000c1e1100 */
[----:B------:R-:W2:Y:S04]  /*63ca0*/  LDL.LU R12, [R1+0x694] ;  /* 0x00069400010c7983 */ /* 0x000ea80000300800 */
[----:B------:R-:W2:Y:S01]  /*63cb0*/  LDL.LU R13, [R1+0x698] ;  /* 0x00069800010d7983 */ /* 0x000ea20000300800 */
[----:B------:R-:W-:-:S03]  /*63cc0*/  PRMT R15, RZ, 0x7610, R15 ;  /* 0x00007610ff0f7816 */ /* 0x000fc6000000000f */
[----:B---3--:R0:W-:Y:S04]  /*63cd0*/  STL [R1+0x90], R19 ;  /* 0x0000901301007387 */ /* 0x0081e80000100800 */
[----:B0-----:R-:W3:Y:S01]  /*63ce0*/  LDL.LU R19, [R1+0x6b0] ;  /* 0x0006b00001137983 */ /* 0x001ee20000300800 */
        /* <DEDUP_REMOVED lines=20> */
[----:B------:R-:W3:Y:S01]  /*63e30*/  @!P0 LDG.E.U8 R3, desc[UR20][R12.64] ;  /* 0x000000140c038981 */ /* 0x000ee2000c1e1100 */
[----:B------:R-:W-:-:S03]  /*63e40*/  IADD3 R14, P1, PT, R14, UR15, RZ ;  /* 0x0000000f0e0e7c10 */ /* 0x000fc6000ff3e0ff */
[----:B---3--:R0:W-:Y:S04]  /*63e50*/  STL [R1+0x88], R3 ;  /* 0x0000880301007387 */ /* 0x0081e80000100800 */
[----:B0-----:R-:W3:Y:S04]  /*63e60*/  LDL.LU R3, [R1+0x2690] ;  /* 0x0026900001037983 */ /* 0x001ee80000300800 */
[----:B------:R-:W2:Y:S01]  /*63e70*/  LDL.LU R13, [R1+0x6a4] ;  /* 0x0006a400010d7983 */ /* 0x000ea20000300800 */
[----:B------:R-:W-:Y:S01]  /*63e80*/  PRMT R5, RZ, 0x7610, R5 ;  /* 0x00007610ff057816 */ /* 0x000fe20000000005 */
[----:B------:R-:W-:Y:S01]  /*63e90*/  @!P0 IMAD.MOV.U32 R12, RZ, RZ, R14 ;  /* 0x000000ffff0c8224 */ /* 0x000fe200078e000e */
[----:B--2---:R-:W-:-:S05]  /*63ea0*/  IADD3.X R13, PT, PT, R13, UR58, RZ, P1, !PT ;  /* 0x0000003a0d0d7c10 */ /* 0x004fca0008ffe4ff */
[----:B------:R-:W2:Y:S04]  /*63eb0*/  @!P0 LDG.E.U8 R5, desc[UR20][R12.64] ;  /* 0x000000140c058981 */ /* 0x000ea8000c1e1100 */
[----:B------:R0:W-:Y:S04]  /*63ec0*/  STL [R1+0x6a8], R14 ;  /* 0x0006a80e01007387 */ /* 0x0001e80000100800 */
[----:B------:R1:W-:Y:S04]  /*63ed0*/  STL [R1+0x6a4], R13 ;  /* 0x0006a40d01007387 */ /* 0x0003e80000100800 */
[----:B0-----:R-:W3:Y:S04]  /*63ee0*/  LDL.LU R14, [R1+0x6c8] ;  /* 0x0006c800010e7983 */ /* 0x001ee80000300800 */
[----:B--2---:R-:W-:Y:S04]  /*63ef0*/  STL [R1+0x84], R5 ;  /* 0x0000840501007387 */ /* 0x004fe80000100800 */
[----:B-1----:R-:W2:Y:S01]  /*63f00*/  LDL.LU R13, [R1+0x6ac] ;  /* 0x0006ac00010d7983 */ /* 0x002ea20000300800 */
[----:B------:R-:W-:-:S02]  /*63f10*/  IADD3 R19, P1, PT, R19, UR15, RZ ;  /* 0x0000000f13137c10 */ /* 0x000fc4000ff3e0ff */
[----:B------:R-:W-:-:S03]  /*63f20*/  PRMT R35, RZ, 0x7610, R35 ;  /* 0x00007610ff237816 */ /* 0x000fc60000000023 */
[----:B------:R-:W-:Y:S01]  /*63f30*/  @!P0 IMAD.MOV.U32 R12, RZ, RZ, R19 ;  /* 0x000000ffff0c8224 */ /* 0x000fe200078e0013 */
[----:B------:R0:W-:Y:S01]  /*63f40*/  STL [R1+0x6b0], R19 ;  /* 0x0006b01301007387 */ /* 0x0001e20000100800 */
[----:B--2---:R-:W-:-:S05]  /*63f50*/  IADD3.X R13, PT, PT, R13, UR58, RZ, P1, !PT ;  /* 0x0000003a0d0d7c10 */ /* 0x004fca0008ffe4ff */
[----:B------:R1:W-:Y:S04]  /*63f60*/  STL [R1+0x6ac], R13 ;  /* 0x0006ac0d01007387 */ /* 0x0003e80000100800 */
[----:B0-----:R-:W2:Y:S04]  /*63f70*/  LDL.LU R19, [R1+0x6d0] ;  /* 0x0006d00001137983 */ /* 0x001ea80000300800 */
[----:B------:R0:W2:Y:S04]  /*63f80*/  @!P0 LDG.E.U8 R35, desc[UR20][R12.64] ;  /* 0x000000140c238981 */ /* 0x0000a8000c1e1100 */
[----:B-1----:R-:W3:Y:S01]  /*63f90*/  LDL.LU R13, [R1+0x6b4] ;  /* 0x0006b400010d7983 */ /* 0x002ee20000300800 */
[----:B------:R-:W-:-:S02]  /*63fa0*/  IADD3 R15, P1, PT, R15, UR15, RZ ;  /* 0x0000000f0f0f7c10 */ /* 0x000fc4000ff3e0ff */
[----:B------:R-:W-:-:S03]  /*63fb0*/  PRMT R34, RZ, 0x7610, R34 ;  /* 0x00007610ff227816 */ /* 0x000fc60000000022 */
[----:B0-----:R-:W-:Y:S01]  /*63fc0*/  @!P0 IMAD.MOV.U32 R12, RZ, RZ, R15 ;  /* 0x000000ffff0c8224 */ /* 0x001fe200078e000f */
[----:B--2---:R0:W-:Y:S01]  /*63fd0*/  STL [R1+0x80], R35 ;  /* 0x0000802301007387 */ /* 0x0041e20000100800 */
[----:B---3--:R-:W-:-:S03]  /*63fe0*/  IADD3.X R13, PT, PT, R13, UR58, RZ, P1, !PT ;  /* 0x0000003a0d0d7c10 */ /* 0x008fc60008ffe4ff */
[----:B0-----:R-:W2:Y:S04]  /*63ff0*/  LDL.LU R35, [R1+0x6cc] ;  /* 0x0006cc0001237983 */ /* 0x001ea80000300800 */
[----:B------:R0:W-:Y:S04]  /*64000*/  STL [R1+0x6b8], R15 ;  /* 0x0006b80f01007387 */ /* 0x0001e80000100800 */
[----:B------:R1:W-:Y:S04]  /*64010*/  STL [R1+0x6b4], R13 ;  /* 0x0006b40d01007387 */ /* 0x0003e80000100800 */
[----:B------:R3:W2:Y:S04]  /*64020*/  @!P0 LDG.E.U8 R34, desc[UR20][R12.64] ;  /* 0x000000140c228981 */ /* 0x0006a8000c1e1100 */
[----:B0-----:R-:W2:Y:S04]  /*64030*/  LDL.LU R15, [R1+0x6f8] ;  /* 0x0006f800010f7983 */ /* 0x001ea80000300800 */
[----:B-1----:R-:W2:Y:S01]  /*64040*/  LDL.LU R13, [R1+0x6c4] ;  /* 0x0006c400010d7983 */ /* 0x002ea20000300800 */
[----:B------:R-:W-:-:S02]  /*64050*/  IADD3 R14, P1, PT, R14, UR15, RZ ;  /* 0x0000000f0e0e7c10 */ /* 0x000fc4000ff3e0ff */
[----:B------:R-:W-:-:S03]  /*64060*/  PRMT R31, RZ, 0x7610, R31 ;  /* 0x00007610ff1f7816 */ /* 0x000fc6000000001f */
[----:B---3--:R-:W-:Y:S01]  /*64070*/  @!P0 IMAD.MOV.U32 R12, RZ, RZ, R14 ;  /* 0x000000ffff0c8224 */ /* 0x008fe200078e000e */
[----:B--2---:R-:W-:-:S05]  /*64080*/  IADD3.X R13, PT, PT, R13, UR58, RZ, P1, !PT ;  /* 0x0000003a0d0d7c10 */ /* 0x004fca0008ffe4ff */
[----:B------:R0:W2:Y:S01]  /*64090*/  @!P0 LDG.E.U8 R31, desc[UR20][R12.64] ;  /* 0x000000140c1f8981 */ /* 0x0000a2000c1e1100 */
[----:B------:R-:W-:-:S03]  /*640a0*/  IADD3 R19, P1, PT, R19, UR15, RZ ;  /* 0x0000000f13137c10 */ /* 0x000fc6000ff3e0ff */
[----:B------:R1:W-:Y:S01]  /*640b0*/  STL [R1+0x7c], R34 ;  /* 0x00007c2201007387 */ /* 0x0003e20000100800 */
[----:B------:R-:W-:Y:S02]  /*640c0*/  IADD3.X R35, PT, PT, R35, UR58, RZ, P1, !PT ;  /* 0x0000003a23237c10 */ /* 0x000fe40008ffe4ff */
[----:B------:R-:W-:Y:S01]  /*640d0*/  PRMT R30, RZ, 0x7610, R30 ;  /* 0x00007610ff1e7816 */ /* 0x000fe2000000001e */
[----:B-1----:R-:W3:Y:S04]  /*640e0*/  LDL.LU R34, [R1+0x6d4] ;  /* 0x0006d40001227983 */ /* 0x002ee80000300800 */
[----:B------:R1:W-:Y:S04]  /*640f0*/  STL [R1+0x6c8], R14 ;  /* 0x0006c80e01007387 */ /* 0x0003e80000100800 */
[----:B------:R4:W-:Y:S01]  /*64100*/  STL [R1+0x6c4], R13 ;  /* 0x0006c40d01007387 */ /* 0x0009e20000100800 */
[----:B0-----:R-:W-:-:S03]  /*64110*/  @!P0 IMAD.MOV.U32 R12, RZ, RZ, R19 ;  /* 0x000000ffff0c8224 */ /* 0x001fc600078e0013 */
[----:B-1----:R-:W3:Y:S01]  /*64120*/  LDL.LU R14, [R1+0x700] ;  /* 0x00070000010e7983 */ /* 0x002ee20000300800 */
[----:B----4-:R-:W-:-:S05]  /*64130*/  @!P0 IMAD.MOV.U32 R13, RZ, RZ, R35 ;  /* 0x000000ffff0d8224 */ /* 0x010fca00078e0023 */
[----:B------:R0:W4:Y:S04]  /*64140*/  @!P0 LDG.E.U8 R30, desc[UR20][R12.64] ;  /* 0x000000140c1e8981 */ /* 0x000128000c1e1100 */
[----:B--2---:R1:W-:Y:S04]  /*64150*/  STL [R1+0x78], R31 ;  /* 0x0000781f01007387 */ /* 0x0043e80000100800 */
[----:B-1----:R-:W2:Y:S01]  /*64160*/  LDL.LU R31, [R1+0x6fc] ;  /* 0x0006fc00011f7983 */ /* 0x002ea20000300800 */
[----:B------:R-:W-:-:S04]  /*64170*/  IADD3 R15, P1, PT, R15, UR15, RZ ;  /* 0x0000000f0f0f7c10 */ /* 0x000fc8000ff3e0ff */
[----:B---3--:R-:W-:Y:S01]  /*64180*/  IADD3.X R34, PT, PT, R34, UR58, RZ, P1, !PT ;  /* 0x0000003a22227c10 */ /* 0x008fe20008ffe4ff */
[----:B------:R1:W-:Y:S01]  /*64190*/  STL [R1+0x6d0], R19 ;  /* 0x0006d01301007387 */ /* 0x0003e20000100800 */
[----:B------:R-:W-:-:S03]  /*641a0*/  PRMT R16, RZ, 0x7610, R16 ;  /* 0x00007610ff107816 */ /* 0x000fc60000000010 */
[----:B------:R-:W-:Y:S01]  /*641b0*/  STL [R1+0x6cc], R35 ;  /* 0x0006cc2301007387 */ /* 0x000fe20000100800 */
[----:B0-----:R-:W-:Y:S02]  /*641c0*/  @!P0 IMAD.MOV.U32 R12, RZ, RZ, R15 ;  /* 0x000000ffff0c8224 */ /* 0x001fe400078e000f */
[----:B------:R-:W-:Y:S01]  /*641d0*/  @!P0 IMAD.MOV.U32 R13, RZ, RZ, R34 ;  /* 0x000000ffff0d8224 */ /* 0x000fe200078e0022 */
[----:B------:R-:W-:Y:S02]  /*641e0*/  IADD3 R14, P1, PT, R14, UR15, RZ ;  /* 0x0000000f0e0e7c10 */ /* 0x000fe4000ff3e0ff */
[----:B------:R-:W-:Y:S02]  /*641f0*/  PRMT R20, RZ, 0x7610, R20 ;  /* 0x00007610ff147816 */ /* 0x000fe40000000014 */
[----:B------:R0:W3:Y:S04]  /*64200*/  @!P0 LDG.E.U8 R16, desc[UR20][R12.64] ;  /* 0x000000140c108981 */ /* 0x0000e8000c1e1100 */
[----:B-1----:R-:W3:Y:S04]  /*64210*/  LDL.LU R19, [R1+0x708] ;  /* 0x0007080001137983 */ /* 0x002ee80000300800 */
[----:B----4-:R1:W-:Y:S01]  /*64220*/  STL [R1+0x74], R30 ;  /* 0x0000741e01007387 */ /* 0x0103e20000100800 */
[----:B0-----:R-:W-:-:S03]  /*64230*/  @!P0 IMAD.MOV.U32 R12, RZ, RZ, R14 ;  /* 0x000000ffff0c8224 */ /* 0x001fc600078e000e */
[----:B-1----:R-:W4:Y:S01]  /*64240*/  LDL.LU R30, [R1+0x704] ;  /* 0x00070400011e7983 */ /* 0x002f220000300800 */
[----:B--2---:R-:W-:-:S05]  /*64250*/  IADD3.X R31, PT, PT, R31, UR58, RZ, P1, !PT ;  /* 0x0000003a1f1f7c10 */ /* 0x004fca0008ffe4ff */
[----:B------:R-:W-:-:S05]  /*64260*/  @!P0 IMAD.MOV.U32 R13, RZ, RZ, R31 ;  /* 0x000000ffff0d8224 */ /* 0x000fca00078e001f */
[----:B------:R0:W2:Y:S04]  /*64270*/  @!P0 LDG.E.U8 R20, desc[UR20][R12.64] ;  /* 0x000000140c148981 */ /* 0x0000a8000c1e1100 */
[----:B------:R1:W-:Y:S04]  /*64280*/  STL [R1+0x6f8], R15 ;  /* 0x0006f80f01007387 */ /* 0x0003e80000100800 */
[----:B------:R-:W-:Y:S01]  /*64290*/  STL [R1+0x6d4], R34 ;  /* 0x0006d42201007387 */ /* 0x000fe20000100800 */
[----:B---3--:R-:W-:-:S03]  /*642a0*/  IADD3 R19, P1, PT, R19, UR15, RZ ;  /* 0x0000000f13137c10 */ /* 0x008fc6000ff3e0ff */
[----:B-1----:R-:W3:Y:S04]  /*642b0*/  LDL.LU R15, [R1+0x710] ;  /* 0x00071000010f7983 */ /* 0x002ee80000300800 */
[----:B------:R1:W-:Y:S01]  /*642c0*/  STL [R1+0x70], R16 ;  /* 0x0000701001007387 */ /* 0x0003e20000100800 */
[----:B------:R-:W-:Y:S02]  /*642d0*/  PRMT R18, RZ, 0x7610, R18 ;  /* 0x00007610ff127816 */ /* 0x000fe40000000012 */
[----:B----4-:R-:W-:Y:S01]  /*642e0*/  IADD3.X R30, PT, PT, R30, UR58, RZ, P1, !PT ;  /* 0x0000003a1e1e7c10 */ /* 0x010fe20008ffe4ff */
[----:B0-----:R-:W-:Y:S01]  /*642f0*/  @!P0 IMAD.MOV.U32 R12, RZ, RZ, R19 ;  /* 0x000000ffff0c8224 */ /* 0x001fe200078e0013 */
[----:B-1----:R-:W4:Y:S04]  /*64300*/  LDL.LU R16, [R1+0x70c] ;  /* 0x00070c0001107983 */ /* 0x002f280000300800 */
[----:B------:R0:W-:Y:S04]  /*64310*/  STL [R1+0x700], R14 ;  /* 0x0007000e01007387 */ /* 0x0001e80000100800 */
[----:B------:R-:W-:Y:S01]  /*64320*/  STL [R1+0x6fc], R31 ;  /* 0x0006fc1f01007387 */ /* 0x000fe20000100800 */
[----:B------:R-:W-:-:S05]  /*64330*/  @!P0 IMAD.MOV.U32 R13, RZ, RZ, R30 ;  /* 0x000000ffff0d8224 */ /* 0x000fca00078e001e */
[----:B------:R1:W4:Y:S04]  /*64340*/  @!P0 LDG.E.U8 R18, desc[UR20][R12.64] ;  /* 0x000000140c128981 */ /* 0x000328000c1e1100 */
[----:B0-----:R-:W4:Y:S04]  /*64350*/  LDL.LU R14, [R1+0x718] ;  /* 0x00071800010e7983 */ /* 0x001f280000300800 */
[----:B--2---:R0:W-:Y:S04]  /*64360*/  STL [R1+0x6c], R20 ;  /* 0x00006c1401007387 */ /* 0x0041e80000100800 */
[----:B0-----:R-:W2:Y:S01]  /*64370*/  LDL.LU R20, [R1+0x714] ;  /* 0x0007140001147983 */ /* 0x001ea20000300800 */
[----:B---3--:R-:W-:-:S02]  /*64380*/  IADD3 R15, P1, PT, R15, UR15, RZ ;  /* 0x0000000f0f0f7c10 */ /* 0x008fc4000ff3e0ff */
[----:B------:R-:W-:Y:S01]  /*64390*/  PRMT R29, RZ, 0x7610, R29 ;  /* 0x00007610ff1d7816 */ /* 0x000fe2000000001d */
[----:B------:R0:W-:Y:S02]  /*643a0*/  STL [R1+0x708], R19 ;  /* 0x0007081301007387 */ /* 0x0001e40000100800 */
[----:B-1----:R-:W-:Y:S02]  /*643b0*/  @!P0 IMAD.MOV.U32 R12, RZ, RZ, R15 ;  /* 0x000000ffff0c8224 */ /* 0x002fe400078e000f */
[----:B------:R-:W-:Y:S01]  /*643c0*/  STL [R1+0x704], R30 ;  /* 0x0007041e01007387 */ /* 0x000fe20000100800 */
[----:B----4-:R-:W-:-:S03]  /*643d0*/  IADD3.X R16, PT, PT, R16, UR58, RZ, P1, !PT ;  /* 0x0000003a10107c10 */ /* 0x010fc60008ffe4ff */
[----:B0-----:R-:W3:Y:S02]  /*643e0*/  LDL.LU R19, [R1+0x724] ;  /* 0x0007240001137983 */ /* 0x001ee40000300800 */
[----:B------:R-:W-:Y:S01]  /*643f0*/  @!P0 IMAD.MOV.U32 R13, RZ, RZ, R16 ;  /* 0x000000ffff0d8224 */ /* 0x000fe200078e0010 */
[----:B------:R-:W-:Y:S01]  /*64400*/  IADD3 R14, P1, PT, R14, UR15, RZ ;  /* 0x0000000f0e0e7c10 */ /* 0x000fe2000ff3e0ff */
[----:B------:R0:W-:Y:S04]  /*64410*/  STL [R1+0x68], R18 ;  /* 0x0000681201007387 */ /* 0x0001e80000100800 */
[----:B------:R1:W4:Y:S01]  /*64420*/  @!P0 LDG.E.U8 R29, desc[UR20][R12.64] ;  /* 0x000000140c1d8981 */ /* 0x000322000c1e1100 */
[----:B------:R-:W-:-:S03]  /*64430*/  PRMT R0, RZ, 0x7610, R0 ;  /* 0x00007610ff007816 */ /* 0x000fc60000000000 */
[----:B0-----:R-:W3:Y:S01]  /*64440*/  LDL.LU R18, [R1+0x728] ;  /* 0x0007280001127983 */ /* 0x001ee20000300800 */
[----:B-1----:R-:W-:Y:S01]  /*64450*/  @!P0 IMAD.MOV.U32 R12, RZ, RZ, R14 ;  /* 0x000000ffff0c8224 */ /* 0x002fe200078e000e */
[----:B--2---:R-:W-:-:S05]  /*64460*/  IADD3.X R20, PT, PT, R20, UR58, RZ, P1, !PT ;  /* 0x0000003a14147c10 */ /* 0x004fca0008ffe4ff */
[----:B------:R-:W-:-:S05]  /*64470*/  @!P0 IMAD.MOV.U32 R13, RZ, RZ, R20 ;  /* 0x000000ffff0d8224 */ /* 0x000fca00078e0014 */
[----:B------:R0:W2:Y:S04]  /*64480*/  @!P0 LDG.E.U8 R0, desc[UR20][R12.64] ;  /* 0x000000140c008981 */ /* 0x0000a8000c1e1100 */
[----:B------:R-:W-:Y:S04]  /*64490*/  STL [R1+0x710], R15 ;  /* 0x0007100f01007387 */ /* 0x000fe80000100800 */
[----:B------:R1:W-:Y:S04]  /*644a0*/  STL [R1+0x70c], R16 ;  /* 0x00070c1001007387 */ /* 0x0003e80000100800 */
[----:B-1----:R-:W4:Y:S04]  /*644b0*/  LDL.LU R16, [R1+0x72c] ;  /* 0x00072c0001107983 */ /* 0x002f280000300800 */
[----:B------:R-:W4:Y:S04]  /*644c0*/  LDL.LU R15, [R1+0x730] ;  /* 0x00073000010f7983 */ /* 0x000f280000300800 */
[----:B------:R-:W-:Y:S04]  /*644d0*/  STL [R1+0x718], R14 ;  /* 0x0007180e01007387 */ /* 0x000fe80000100800 */
[----:B------:R1:W-:Y:S01]  /*644e0*/  STL [R1+0x714], R20 ;  /* 0x0007141401007387 */ /* 0x0003e20000100800 */
[----:B---3--:R-:W-:-:S03]  /*644f0*/  IADD3 R18, P1, PT, R18, UR15, RZ ;  /* 0x0000000f12127c10 */ /* 0x008fc6000ff3e0ff */
[----:B-1----:R-:W3:Y:S01]  /*64500*/  LDL.LU R20, [R1+0x734] ;  /* 0x0007340001147983 */ /* 0x002ee20000300800 */
[----:B------:R-:W-:-:S03]  /*64510*/  IADD3.X R19, PT, PT, R19, UR58, RZ, P1, !PT ;  /* 0x0000003a13137c10 */ /* 0x000fc60008ffe4ff */
[----:B------:R-:W3:Y:S01]  /*64520*/  LDL.LU R14, [R1+0x738] ;  /* 0x00073800010e7983 */ /* 0x000ee20000300800 */
[----:B0-----:R-:W-:Y:S02]  /*64530*/  @!P0 IMAD.MOV.U32 R12, RZ, RZ, R18 ;  /* 0x000000ffff0c8224 */ /* 0x001fe400078e0012 */
[----:B------:R-:W-:Y:S01]  /*64540*/  @!P0 IMAD.MOV.U32 R13, RZ, RZ, R19 ;  /* 0x000000ffff0d8224 */ /* 0x000fe200078e0013 */
[----:B--2---:R-:W-:Y:S04]  /*64550*/  STL [R1+0x2604], R0 ;  /* 0x0026040001007387 */ /* 0x004fe80000100800 */
[----:B------:R-:W-:Y:S04]  /*64560*/  STL [R1+0x728], R18 ;  /* 0x0007281201007387 */ /* 0x000fe80000100800 */
[----:B------:R0:W-:Y:S04]  /*64570*/  STL [R1+0x724], R19 ;  /* 0x0007241301007387 */ /* 0x0001e80000100800 */
[----:B0-----:R-:W2:Y:S04]  /*64580*/  LDL.LU R19, [R1+0x73c] ;  /* 0x00073c0001137983 */ /* 0x001ea80000300800 */
[----:B------:R-:W2:Y:S01]  /*64590*/  LDL.LU R18, [R1+0x740] ;  /* 0x0007400001127983 */ /* 0x000ea20000300800 */
[----:B----4-:R-:W-:-:S02]  /*645a0*/  IADD3 R15, P1, PT, R15, UR15, RZ ;  /* 0x0000000f0f0f7c10 */ /* 0x010fc4000ff3e0ff */
[----:B------:R-:W-:Y:S02]  /*645b0*/  PRMT R28, RZ, 0x7610, R28 ;  /* 0x00007610ff1c7816 */ /* 0x000fe4000000001c */
[----:B------:R-:W-:Y:S02]  /*645c0*/  IADD3.X R16, PT, PT, R16, UR58, RZ, P1, !PT ;  /* 0x0000003a10107c10 */ /* 0x000fe40008ffe4ff */
[----:B------:R-:W-:Y:S01]  /*645d0*/  PRMT R27, RZ, 0x7610, R27 ;  /* 0x00007610ff1b7816 */ /* 0x000fe2000000001b */
[----:B------:R-:W-:Y:S04]  /*645e0*/  STL [R1+0x730], R15 ;  /* 0x0007300f01007387 */ /* 0x000fe80000100800 */
[----:B------:R0:W4:Y:S04]  /*645f0*/  @!P0 LDG.E.U8 R28, desc[UR20][R12.64] ;  /* 0x000000140c1c8981 */ /* 0x000128000c1e1100 */
[----:B------:R1:W-:Y:S01]  /*64600*/  STL [R1+0x72c], R16 ;  /* 0x00072c1001007387 */ /* 0x0003e20000100800 */
[----:B---3--:R-:W-:Y:S01]  /*64610*/  IADD3 R14, P1, PT, R14, UR15, RZ ;  /* 0x0000000f0e0e7c10 */ /* 0x008fe2000ff3e0ff */
[----:B0-----:R-:W-:-:S02]  /*64620*/  @!P0 IMAD.MOV.U32 R12, RZ, RZ, R15 ;  /* 0x000000ffff0c8224 */ /* 0x001fc400078e000f */
[----:B------:R-:W-:Y:S01]  /*64630*/  @!P0 IMAD.MOV.U32 R13, RZ, RZ, R16 ;  /* 0x000000ffff0d8224 */ /* 0x000fe200078e0010 */
[----:B------:R-:W-:Y:S01]  /*64640*/  IADD3.X R20, PT, PT, R20, UR58, RZ, P1, !PT ;  /* 0x0000003a14147c10 */ /* 0x000fe20008ffe4ff */
[----:B-1----:R-:W3:Y:S04]  /*64650*/  LDL.LU R16, [R1+0x744] ;  /* 0x0007440001107983 */ /* 0x002ee80000300800 */
[----:B------:R-:W3:Y:S04]  /*64660*/  LDL.LU R15, [R1+0x748] ;  /* 0x00074800010f7983 */ /* 0x000ee80000300800 */
[----:B------:R-:W-:Y:S04]  /*64670*/  STL [R1+0x64], R29 ;  /* 0x0000641d01007387 */ /* 0x000fe80000100800 */
[----:B------:R0:W4:Y:S01]  /*64680*/  @!P0 LDG.E.U8 R27, desc[UR20][R12.64] ;  /* 0x000000140c1b8981 */ /* 0x000122000c1e1100 */
[----:B------:R-:W-:-:S03]  /*64690*/  PRMT R26, RZ, 0x7610, R26 ;  /* 0x00007610ff1a7816 */ /* 0x000fc6000000001a */
[----:B------:R-:W-:Y:S04]  /*646a0*/  STL [R1+0x738], R14 ;  /* 0x0007380e01007387 */ /* 0x000fe80000100800 */
[----:B------:R1:W-:Y:S01]  /*646b0*/  STL [R1+0x734], R20 ;  /* 0x0007341401007387 */ /* 0x0003e20000100800 */
[----:B0-----:R-:W-:Y:S02]  /*646c0*/  @!P0 IMAD.MOV.U32 R12, RZ, RZ, R14 ;  /* 0x000000ffff0c8224 */ /* 0x001fe400078e000e */
[----:B------:R-:W-:Y:S02]  /*646d0*/  @!P0 IMAD.MOV.U32 R13, RZ, RZ, R20 ;  /* 0x000000ffff0d8224 */ /* 0x000fe400078e0014 */
[----:B-1----:R-:W4:Y:S04]  /*646e0*/  LDL.LU R20, [R1+0x74c] ;  /* 0x00074c0001147983 */ /* 0x002f280000300800 */
[----:B------:R-:W4:Y:S04]  /*646f0*/  LDL.LU R14, [R1+0x750] ;  /* 0x00075000010e7983 */ /* 0x000f280000300800 */
[----:B------:R0:W4:Y:S01]  /*64700*/  @!P0 LDG.E.U8 R26, desc[UR20][R12.64] ;  /* 0x000000140c1a8981 */ /* 0x000122000c1e1100 */
[----:B--2---:R-:W-:-:S04]  /*64710*/  IADD3 R18, P1, PT, R18, UR15, RZ ;  /* 0x0000000f12127c10 */ /* 0x004fc8000ff3e0ff */
[----:B------:R-:W-:Y:S01]  /*64720*/  IADD3.X R19, PT, PT, R19, UR58, RZ, P1, !PT ;  /* 0x0000003a13137c10 */ /* 0x000fe20008ffe4ff */
[----:B------:R-:W-:Y:S01]  /*64730*/  STL [R1+0x740], R18 ;  /* 0x0007401201007387 */ /* 0x000fe20000100800 */
[----:B0-----:R-:W-:-:S03]  /*64740*/  @!P0 IMAD.MOV.U32 R12, RZ, RZ, R18 ;  /* 0x000000ffff0c8224 */ /* 0x001fc600078e0012 */
[----:B------:R0:W-:Y:S01]  /*64750*/  STL [R1+0x73c], R19 ;  /* 0x00073c1301007387 */ /* 0x0001e20000100800 */
[----:B------:R-:W-:-:S03]  /*64760*/  @!P0 IMAD.MOV.U32 R13, RZ, RZ, R19 ;  /* 0x000000ffff0d8224 */ /* 0x000fc600078e0013 */
[----:B0-----:R-:W2:Y:S04]  /*64770*/  LDL.LU R19, [R1+0x754] ;  /* 0x0007540001137983 */ /* 0x001ea80000300800 */
[----:B------:R-:W2:Y:S01]  /*64780*/  LDL.LU R18, [R1+0x758] ;  /* 0x0007580001127983 */ /* 0x000ea20000300800 */
[----:B---3--:R-:W-:Y:S02]  /*64790*/  IADD3 R15, P1, PT, R15, UR15, RZ ;  /* 0x0000000f0f0f7c10 */ /* 0x008fe4000ff3e0ff */
[----:B------:R-:W-:Y:S02]  /*647a0*/  PRMT R25, RZ, 0x7610, R25 ;  /* 0x00007610ff197816 */ /* 0x000fe40000000019 */
[----:B------:R-:W-:Y:S02]  /*647b0*/  IADD3.X R16, PT, PT, R16, UR58, RZ, P1, !PT ;  /* 0x0000003a10107c10 */ /* 0x000fe40008ffe4ff */
[----:B------:R-:W-:-:S02]  /*647c0*/  PRMT R24, RZ, 0x7610, R24 ;  /* 0x00007610ff187816 */ /* 0x000fc40000000018 */
[----:B------:R0:W3:Y:S04]  /*647d0*/  @!P0 LDG.E.U8 R25, desc[UR20][R12.64] ;  /* 0x000000140c198981 */ /* 0x0000e8000c1e1100 */
[----:B------:R-:W-:Y:S04]  /*647e0*/  STL [R1+0x748], R15 ;  /* 0x0007480f01007387 */ /* 0x000fe80000100800 */
[----:B----4-:R-:W-:Y:S01]  /*647f0*/  STL [R1+0x5c], R28 ;  /* 0x00005c1c01007387 */ /* 0x010fe20000100800 */
[----:B------:R-:W-:Y:S01]  /*64800*/  IADD3 R14, P1, PT, R14, UR15, RZ ;  /* 0x0000000f0e0e7c10 */ /* 0x000fe2000ff3e0ff */
[----:B0-----:R-:W-:-:S02]  /*64810*/  @!P0 IMAD.MOV.U32 R12, RZ, RZ, R15 ;  /* 0x000000ffff0c8224 */ /* 0x001fc400078e000f */
[----:B------:R-:W-:Y:S01]  /*64820*/  @!P0 IMAD.MOV.U32 R13, RZ, RZ, R16 ;  /* 0x000000ffff0d8224 */ /* 0x000fe200078e0010 */
[----:B------:R-:W-:Y:S01]  /*64830*/  IADD3.X R20, PT, PT, R20, UR58, RZ, P1, !PT ;  /* 0x0000003a14147c10 */ /* 0x000fe20008ffe4ff */
[----:B------:R0:W-:Y:S04]  /*64840*/  STL [R1+0x744], R16 ;  /* 0x0007441001007387 */ /* 0x0001e80000100800 */
[----:B------:R1:W4:Y:S01]  /*64850*/  @!P0 LDG.E.U8 R24, desc[UR20][R12.64] ;  /* 0x000000140c188981 */ /* 0x000322000c1e1100 */
[----:B------:R-:W-:Y:S02]  /*64860*/  PRMT R23, RZ, 0x7610, R23 ;  /* 0x00007610ff177816 */ /* 0x000fe40000000017 */
[----:B------:R-:W-:Y:S01]  /*64870*/  PRMT R3, RZ, 0x7610, R3 ;  /* 0x00007610ff037816 */ /* 0x000fe20000000003 */
[----:B0-----:R-:W3:Y:S01]  /*64880*/  LDL.LU R16, [R1+0x764] ;  /* 0x0007640001107983 */ /* 0x001ee20000300800 */
[----:B-1----:R-:W-:-:S02]  /*64890*/  @!P0 IMAD.MOV.U32 R12, RZ, RZ, R14 ;  /* 0x000000ffff0c8224 */ /* 0x002fc400078e000e */
[----:B------:R-:W-:Y:S01]  /*648a0*/  @!P0 IMAD.MOV.U32 R13, RZ, RZ, R20 ;  /* 0x000000ffff0d8224 */ /* 0x000fe200078e0014 */
[----:B------:R-:W3:Y:S04]  /*648b0*/  LDL.LU R15, [R1+0x768] ;  /* 0x00076800010f7983 */ /* 0x000ee80000300800 */
[----:B------:R-:W-:Y:S04]  /*648c0*/  STL [R1+0x750], R14 ;  /* 0x0007500e01007387 */ /* 0x000fe80000100800 */
[----:B------:R-:W-:Y:S04]  /*648d0*/  STL [R1+0x58], R27 ;  /* 0x0000581b01007387 */ /* 0x000fe80000100800 */
[----:B------:R0:W-:Y:S04]  /*648e0*/  STL [R1+0x74c], R20 ;  /* 0x00074c1401007387 */ /* 0x0001e80000100800 */
[----:B------:R1:W4:Y:S04]  /*648f0*/  @!P0 LDG.E.U8 R23, desc[UR20][R12.64] ;  /* 0x000000140c178981 */ /* 0x000328000c1e1100 */
[----:B0-----:R-:W4:Y:S04]  /*64900*/  LDL.LU R20, [R1+0x76c] ;  /* 0x00076c0001147983 */ /* 0x001f280000300800 */
[----:B------:R-:W4:Y:S01]  /*64910*/  LDL.LU R14, [R1+0x770] ;  /* 0x00077000010e7983 */ /* 0x000f220000300800 */
[----:B--2---:R-:W-:-:S04]  /*64920*/  IADD3 R18, P1, PT, R18, UR15, RZ ;  /* 0x0000000f12127c10 */ /* 0x004fc8000ff3e0ff */
[----:B------:R-:W-:Y:S01]  /*64930*/  IADD3.X R19, PT, PT, R19, UR58, RZ, P1, !PT ;  /* 0x0000003a13137c10 */ /* 0x000fe20008ffe4ff */
[----:B-1----:R-:W-:-:S04]  /*64940*/  @!P0 IMAD.MOV.U32 R12, RZ, RZ, R18 ;  /* 0x000000ffff0c8224 */ /* 0x002fc800078e0012 */
[----:B------:R-:W-:-:S05]  /*64950*/  @!P0 IMAD.MOV.U32 R13, RZ, RZ, R19 ;  /* 0x000000ffff0d8224 */ /* 0x000fca00078e0013 */
[----:B------:R0:W2:Y:S04]  /*64960*/  @!P0 LDG.E.U8 R3, desc[UR20][R12.64] ;  /* 0x000000140c038981 */ /* 0x0000a8000c1e1100 */
[----:B------:R-:W-:Y:S04]  /*64970*/  STL [R1+0x758], R18 ;  /* 0x0007581201007387 */ /* 0x000fe80000100800 */
[----:B------:R-:W-:Y:S04]  /*64980*/  STL [R1+0x54], R26 ;  /* 0x0000541a01007387 */ /* 0x000fe80000100800 */
[----:B------:R1:W-:Y:S01]  /*64990*/  STL [R1+0x754], R19 ;  /* 0x0007541301007387 */ /* 0x0003e20000100800 */
[----:B------:R-:W-:-:S02]  /*649a0*/  PRMT R22, RZ, 0x7610, R22 ;  /* 0x00007610ff167816 */ /* 0x000fc40000000016 */
[----:B------:R-:W-:Y:S01]  /*649b0*/  PRMT R7, RZ, 0x7610, R7 ;  /* 0x00007610ff077816 */ /* 0x000fe20000000007 */
[----:B-1----:R-:W2:Y:S04]  /*649c0*/  LDL.LU R19, [R1+0x774] ;  /* 0x0007740001137983 */ /* 0x002ea80000300800 */
[----:B------:R-:W2:Y:S01]  /*649d0*/  LDL.LU R18, [R1+0x778] ;  /* 0x0007780001127983 */ /* 0x000ea20000300800 */
[----:B---3--:R-:W-:-:S04]  /*649e0*/  IADD3 R15, P1, PT, R15, UR15, RZ ;  /* 0x0000000f0f0f7c10 */ /* 0x008fc8000ff3e0ff */
[----:B------:R-:W-:Y:S01]  /*649f0*/  IADD3.X R16, PT, PT, R16, UR58, RZ, P1, !PT ;  /* 0x0000003a10107c10 */ /* 0x000fe20008ffe4ff */
[----:B0-----:R-:W-:-:S04]  /*64a00*/  @!P0 IMAD.MOV.U32 R12, RZ, RZ, R15 ;  /* 0x000000ffff0c8224 */ /* 0x001fc800078e000f */
[----:B------:R-:W-:Y:S01]  /*64a10*/  @!P0 IMAD.MOV.U32 R13, RZ, RZ, R16 ;  /* 0x000000ffff0d8224 */ /* 0x000fe200078e0010 */
[----:B----4-:R-:W-:-:S04]  /*64a20*/  IADD3 R14, P1, PT, R14, UR15, RZ ;  /* 0x0000000f0e0e7c10 */ /* 0x010fc8000ff3e0ff */
[----:B------:R0:W3:Y:S01]  /*64a30*/  @!P0 LDG.E.U8 R22, desc[UR20][R12.64] ;  /* 0x000000140c168981 */ /* 0x0000e2000c1e1100 */
[----:B------:R-:W-:Y:S01]  /*64a40*/  IADD3.X R20, PT, PT, R20, UR58, RZ, P1, !PT ;  /* 0x0000003a14147c10 */ /* 0x000fe20008ffe4ff */
[----:B0-----:R-:W-:-:S04]  /*64a50*/  @!P0 IMAD.MOV.U32 R12, RZ, RZ, R14 ;  /* 0x000000ffff0c8224 */ /* 0x001fc800078e000e */
[----:B------:R-:W-:-:S05]  /*64a60*/  @!P0 IMAD.MOV.U32 R13, RZ, RZ, R20 ;  /* 0x000000ffff0d8224 */ /* 0x000fca00078e0014 */
[----:B------:R0:W4:Y:S04]  /*64a70*/  @!P0 LDG.E.U8 R7, desc[UR20][R12.64] ;  /* 0x000000140c078981 */ /* 0x000128000c1e1100 */
[----:B--2---:R-:W-:Y:S04]  /*64a80*/  STL [R1+0x2608], R3 ;  /* 0x0026080301007387 */ /* 0x004fe80000100800 */
[----:B------:R-:W-:Y:S04]  /*64a90*/  STL [R1+0x50], R25 ;  /* 0x0000501901007387 */ /* 0x000fe80000100800 */
[----:B------:R-:W-:Y:S04]  /*64aa0*/  STL [R1+0x768], R15 ;  /* 0x0007680f01007387 */ /* 0x000fe80000100800 */
[----:B------:R1:W-:Y:S04]  /*64ab0*/  STL [R1+0x764], R16 ;  /* 0x0007641001007387 */ /* 0x0003e80000100800 */
[----:B-1----:R-:W2:Y:S04]  /*64ac0*/  LDL.LU R16, [R1+0x77c] ;  /* 0x00077c0001107983 */ /* 0x002ea80000300800 */
[----:B------:R-:W2:Y:S04]  /*64ad0*/  LDL.LU R15, [R1+0x780] ;  /* 0x00078000010f7983 */ /* 0x000ea80000300800 */
[----:B------:R-:W-:Y:S04]  /*64ae0*/  STL [R1+0x4c], R24 ;  /* 0x00004c1801007387 */ /* 0x000fe80000100800 */
[----:B------:R-:W-:Y:S04]  /*64af0*/  STL [R1+0x770], R14 ;  /* 0x0007700e01007387 */ /* 0x000fe80000100800 */
[----:B------:R1:W-:Y:S04]  /*64b00*/  STL [R1+0x76c], R20 ;  /* 0x00076c1401007387 */ /* 0x0003e80000100800 */
[----:B-1----:R-:W3:Y:S04]  /*64b10*/  LDL.LU R20, [R1+0x784] ;  /* 0x0007840001147983 */ /* 0x002ee80000300800 */
[----:B------:R-:W3:Y:S01]  /*64b20*/  LDL.LU R14, [R1+0x788] ;  /* 0x00078800010e7983 */ /* 0x000ee20000300800 */
[----:B------:R-:W-:-:S04]  /*64b30*/  IADD3 R18, P1, PT, R18, UR15, RZ ;  /* 0x0000000f12127c10 */ /* 0x000fc8000ff3e0ff */
[----:B------:R-:W-:Y:S02]  /*64b40*/  IADD3.X R19, PT, PT, R19, UR58, RZ, P1, !PT ;  /* 0x0000003a13137c10 */ /* 0x000fe40008ffe4ff */
[----:B------:R-:W-:Y:S01]  /*64b50*/  PRMT R17, RZ, 0x7610, R17 ;  /* 0x00007610ff117816 */ /* 0x000fe20000000011 */
[----:B0-----:R-:W-:Y:S02]  /*64b60*/  @!P0 IMAD.MOV.U32 R12, RZ, RZ, R18 ;  /* 0x000000ffff0c8224 */ /* 0x001fe400078e0012 */
[----:B------:R-:W-:Y:S01]  /*64b70*/  @!P0 IMAD.MOV.U32 R13, RZ, RZ, R19 ;  /* 0x000000ffff0d8224 */ /* 0x000fe200078e0013 */
[----:B------:R-:W-:-:S04]  /*64b80*/  PRMT R21, RZ, 0x7610, R21 ;  /* 0x00007610ff157816 */ /* 0x000fc80000000015 */
[----:B------:R0:W3:Y:S01]  /*64b90*/  @!P0 LDG.E.U8 R17, desc[UR20][R12.64] ;  /* 0x000000140c118981 */ /* 0x0000e2000c1e1100 */
[----:B------:R-:W-:-:S03]  /*64ba0*/  PRMT R3, RZ, 0x7610, R3 ;  /* 0x00007610ff037816 */ /* 0x000fc60000000003 */
[----:B----4-:R-:W-:Y:S04]  /*64bb0*/  STL [R1+0x2624], R7 ;  /* 0x0026240701007387 */ /* 0x010fe80000100800 */
[----:B------:R-:W-:Y:S04]  /*64bc0*/  STL [R1+0x48], R23 ;  /* 0x0000481701007387 */ /* 0x000fe80000100800 */
[----:B------:R-:W-:Y:S04]  /*64bd0*/  STL [R1+0x778], R18 ;  /* 0x0007781201007387 */ /* 0x000fe80000100800 */
[----:B------:R1:W-:Y:S04]  /*64be0*/  STL [R1+0x774], R19 ;  /* 0x0007741301007387 */ /* 0x0003e80000100800 */
[----:B-1----:R-:W4:Y:S04]  /*64bf0*/  LDL.LU R19, [R1+0x78c] ;  /* 0x00078c0001137983 */ /* 0x002f280000300800 */
[----:B------:R-:W4:Y:S01]  /*64c00*/  LDL.LU R18, [R1+0x790] ;  /* 0x0007900001127983 */ /* 0x000f220000300800 */
[----:B--2---:R-:W-:-:S04]  /*64c10*/  IADD3 R15, P1, PT, R15, UR15, RZ ;  /* 0x0000000f0f0f7c10 */ /* 0x004fc8000ff3e0ff */
[----:B------:R-:W-:Y:S01]  /*64c20*/  IADD3.X R16, PT, PT, R16, UR58, RZ, P1, !PT ;  /* 0x0000003a10107c10 */ /* 0x000fe20008ffe4ff */
[----:B0-----:R-:W-:-:S04]  /*64c30*/  @!P0 IMAD.MOV.U32 R12, RZ, RZ, R15 ;  /* 0x000000ffff0c8224 */ /* 0x001fc800078e000f */
[----:B------:R-:W-:Y:S01]  /*64c40*/  @!P0 IMAD.MOV.U32 R13, RZ, RZ, R16 ;  /* 0x000000ffff0d8224 */ /* 0x000fe200078e0010 */
[----:B---3--:R-:W-:Y:S01]  /*64c50*/  IADD3 R14, P1, PT, R14, UR15, RZ ;  /* 0x0000000f0e0e7c10 */ /* 0x008fe2000ff3e0ff */
[----:B------:R-:W-:Y:S04]  /*64c60*/  STL [R1+0x780], R15 ;  /* 0x0007800f01007387 */ /* 0x000fe80000100800 */
[----:B------:R0:W2:Y:S01]  /*64c70*/  @!P0 LDG.E.U8 R21, desc[UR20][R12.64] ;  /* 0x000000140c158981 */ /* 0x0000a2000c1e1100 */
[----:B------:R-:W-:-:S03]  /*64c80*/  IADD3.X R20, PT, PT, R20, UR58, RZ, P1, !PT ;  /* 0x0000003a14147c10 */ /* 0x000fc60008ffe4ff */
[----:B------:R1:W-:Y:S01]  /*64c90*/  STL [R1+0x77c], R16 ;  /* 0x00077c1001007387 */ /* 0x0003e20000100800 */
[----:B0-----:R-:W-:Y:S02]  /*64ca0*/  @!P0 IMAD.MOV.U32 R12, RZ, RZ, R14 ;  /* 0x000000ffff0c8224 */ /* 0x001fe400078e000e */
[----:B------:R-:W-:Y:S01]  /*64cb0*/  @!P0 IMAD.MOV.U32 R13, RZ, RZ, R20 ;  /* 0x000000ffff0d8224 */ /* 0x000fe200078e0014 */
[----:B-1----:R-:W3:Y:S04]  /*64cc0*/  LDL.LU R16, [R1+0x794] ;  /* 0x0007940001107983 */ /* 0x002ee80000300800 */
[----:B------:R-:W2:Y:S04]  /*64cd0*/  LDL.LU R15, [R1+0x798] ;  /* 0x00079800010f7983 */ /* 0x000ea80000300800 */
[----:B------:R0:W3:Y:S04]  /*64ce0*/  @!P0 LDG.E.U8 R3, desc[UR20][R12.64] ;  /* 0x000000140c038981 */ /* 0x0000e8000c1e1100 */
[----:B------:R1:W-:Y:S01]  /*64cf0*/  STL [R1+0x38], R17 ;  /* 0x0000381101007387 */ /* 0x0003e20000100800 */
[----:B------:R-:W-:-:S03]  /*64d00*/  PRMT R0, RZ, 0x7610, R0 ;  /* 0x00007610ff007816 */ /* 0x000fc60000000000 */
[----:B-1----:R-:W3:Y:S04]  /*64d10*/  LDL.LU R17, [R1+0x7a4] ;  /* 0x0007a40001117983 */ /* 0x002ee80000300800 */
[----:B------:R-:W-:Y:S04]  /*64d20*/  STL [R1+0x40], R22 ;  /* 0x0000401601007387 */ /* 0x000fe80000100800 */
[----:B------:R1:W-:Y:S04]  /*64d30*/  STL [R1+0x788], R14 ;  /* 0x0007880e01007387 */ /* 0x0003e80000100800 */
[----:B------:R0:W-:Y:S01]  /*64d40*/  STL [R1+0x784], R20 ;  /* 0x0007841401007387 */ /* 0x0001e20000100800 */
[----:B----4-:R-:W-:-:S03]  /*64d50*/  IADD3 R18, P1, PT, R18, UR15, RZ ;  /* 0x0000000f12127c10 */ /* 0x010fc6000ff3e0ff */
[----:B-1----:R-:W4:Y:S04]  /*64d60*/  LDL.LU R14, [R1+0x7a8] ;  /* 0x0007a800010e7983 */ /* 0x002f280000300800 */
[----:B0-----:R-:W4:Y:S01]  /*64d70*/  LDL.LU R20, [R1+0x7ac] ;  /* 0x0007ac0001147983 */ /* 0x001f220000300800 */
[----:B------:R-:W-:Y:S01]  /*64d80*/  IADD3.X R19, PT, PT, R19, UR58, RZ, P1, !PT ;  /* 0x0000003a13137c10 */ /* 0x000fe20008ffe4ff */
[----:B------:R-:W-:-:S04]  /*64d90*/  @!P0 IMAD.MOV.U32 R12, RZ, RZ, R18 ;  /* 0x000000ffff0c8224 */ /* 0x000fc800078e0012 */
[----:B------:R-:W-:Y:S01]  /*64da0*/  @!P0 IMAD.MOV.U32 R13, RZ, RZ, R19 ;  /* 0x000000ffff0d8224 */ /* 0x000fe200078e0013 */
[----:B------:R-:W-:-:S04]  /*64db0*/  PRMT R4, RZ, 0x7610, R4 ;  /* 0x00007610ff047816 */ /* 0x000fc80000000004 */
[----:B------:R0:W4:Y:S01]  /*64dc0*/  @!P0 LDG.E.U8 R0, desc[UR20][R12.64] ;  /* 0x000000140c008981 */ /* 0x000122000c1e1100 */
[----:B--2---:R-:W-:-:S03]  /*64dd0*/  IADD3 R15, P1, PT, R15, UR15, RZ ;  /* 0x0000000f0f0f7c10 */ /* 0x004fc6000ff3e0ff */
[----:B---3--:R-:W-:Y:S04]  /*64de0*/  STL [R1+0x260c], R3 ;  /* 0x00260c0301007387 */ /* 0x008fe80000100800 */
[----:B------:R-:W-:Y:S01]  /*64df0*/  STL [R1+0x790], R18 ;  /* 0x0007901201007387 */ /* 0x000fe20000100800 */
[----:B------:R-:W-:-:S03]  /*64e00*/  IADD3.X R16, PT, PT, R16, UR58, RZ, P1, !PT ;  /* 0x0000003a10107c10 */ /* 0x000fc60008ffe4ff */
[----:B------:R1:W-:Y:S01]  /*64e10*/  STL [R1+0x78c], R19 ;  /* 0x00078c1301007387 */ /* 0x0003e20000100800 */
[----:B0-----:R-:W-:Y:S02]  /*64e20*/  @!P0 IMAD.MOV.U32 R12, RZ, RZ, R15 ;  /* 0x000000ffff0c8224 */ /* 0x001fe400078e000f */
[----:B------:R-:W-:-:S05]  /*64e30*/  @!P0 IMAD.MOV.U32 R13, RZ, RZ, R16 ;  /* 0x000000ffff0d8224 */ /* 0x000fca00078e0010 */
[----:B------:R0:W2:Y:S04]  /*64e40*/  @!P0 LDG.E.U8 R4, desc[UR20][R12.64] ;  /* 0x000000140c048981 */ /* 0x0000a8000c1e1100 */
[----:B-1----:R-:W3:Y:S04]  /*64e50*/  LDL.LU R19, [R1+0x7b0] ;  /* 0x0007b00001137983 */ /* 0x002ee80000300800 */
[----:B------:R1:W-:Y:S01]  /*64e60*/  STL [R1+0x34], R21 ;  /* 0x0000341501007387 */ /* 0x0003e20000100800 */
[----:B----4-:R-:W-:Y:S02]  /*64e70*/  IADD3 R14, P1, PT, R14, UR15, RZ ;  /* 0x0000000f0e0e7c10 */ /* 0x010fe4000ff3e0ff */
[----:B------:R-:W-:Y:S01]  /*64e80*/  PRMT R7, RZ, 0x7610, R7 ;  /* 0x00007610ff077816 */ /* 0x000fe20000000007 */
[----:B-1----:R-:W4:Y:S01]  /*64e90*/  LDL.LU R21, [R1+0x7b4] ;  /* 0x0007b40001157983 */ /* 0x002f220000300800 */
[----:B------:R-:W-:Y:S01]  /*64ea0*/  IADD3.X R17, PT, PT, R17, UR58, RZ, P1, !PT ;  /* 0x0000003a11117c10 */ /* 0x000fe20008ffe4ff */
[----:B0-----:R-:W-:-:S04]  /*64eb0*/  @!P0 IMAD.MOV.U32 R12, RZ, RZ, R14 ;  /* 0x000000ffff0c8224 */ /* 0x001fc800078e000e */
[----:B------:R-:W-:Y:S01]  /*64ec0*/  @!P0 IMAD.MOV.U32 R13, RZ, RZ, R17 ;  /* 0x000000ffff0d8224 */ /* 0x000fe200078e0011 */
[----:B------:R-:W-:Y:S04]  /*64ed0*/  STL [R1+0x2610], R0 ;  /* 0x0026100001007387 */ /* 0x000fe80000100800 */
[----:B------:R-:W-:Y:S04]  /*64ee0*/  STL [R1+0x798], R15 ;  /* 0x0007980f01007387 */ /* 0x000fe80000100800 */
[----:B------:R0:W-:Y:S04]  /*64ef0*/  STL [R1+0x794], R16 ;  /* 0x0007941001007387 */ /* 0x0001e80000100800 */
[----:B------:R1:W4:Y:S04]  /*64f00*/  @!P0 LDG.E.U8 R7, desc[UR20][R12.64] ;  /* 0x000000140c078981 */ /* 0x000328000c1e1100 */
[----:B0-----:R-:W4:Y:S04]  /*64f10*/  LDL.LU R16, [R1+0x7b8] ;  /* 0x0007b80001107983 */ /* 0x001f280000300800 */
[----:B------:R-:W4:Y:S04]  /*64f20*/  LDL.LU R18, [R1+0x7bc] ;  /* 0x0007bc0001127983 */ /* 0x000f280000300800 */
[----:B------:R-:W4:Y:S01]  /*64f30*/  LDL.LU R15, [R1+0x7c0] ;  /* 0x0007c000010f7983 */ /* 0x000f220000300800 */
[----:B---3--:R-:W-:-:S03]  /*64f40*/  IADD3 R19, P1, PT, R19, UR15, RZ ;  /* 0x0000000f13137c10 */ /* 0x008fc6000ff3e0ff */
[----:B--2---:R0:W-:Y:S01]  /*64f50*/  STL [R1+0x2614], R4 ;  /* 0x0026140401007387 */ /* 0x0041e20000100800 */
[----:B------:R-:W-:Y:S01]  /*64f60*/  IADD3.X R20, PT, PT, R20, UR58, RZ, P1, !PT ;  /* 0x0000003a14147c10 */ /* 0x000fe20008ffe4ff */
[----:B-1----:R-:W-:-:S04]  /*64f70*/  @!P0 IMAD.MOV.U32 R12, RZ, RZ, R19 ;  /* 0x000000ffff0c8224 */ /* 0x002fc800078e0013 */
[----:B------:R-:W-:Y:S01]  /*64f80*/  @!P0 IMAD.MOV.U32 R13, RZ, RZ, R20 ;  /* 0x000000ffff0d8224 */ /* 0x000fe200078e0014 */
[----:B0-----:R-:W-:-:S06]  /*64f90*/  PRMT R4, RZ, 0x7610, R4 ;  /* 0x00007610ff047816 */ /* 0x001fcc0000000004 */
[----:B------:R0:W2:Y:S04]  /*64fa0*/  @!P0 LDG.E.U8 R4, desc[UR20][R12.64] ;  /* 0x000000140c048981 */ /* 0x0000a8000c1e1100 */
[----:B------:R-:W-:Y:S04]  /*64fb0*/  STL [R1+0x7a8], R14 ;  /* 0x0007a80e01007387 */ /* 0x000fe80000100800 */
[----:B------:R1:W-:Y:S04]  /*64fc0*/  STL [R1+0x7a4], R17 ;  /* 0x0007a41101007387 */ /* 0x0003e80000100800 */
[----:B-1----:R-:W3:Y:S04]  /*64fd0*/  LDL.LU R17, [R1+0x7c4] ;  /* 0x0007c40001117983 */ /* 0x002ee80000300800 */
[----:B------:R-:W3:Y:S04]  /*64fe0*/  LDL.LU R14, [R1+0x7c8] ;  /* 0x0007c800010e7983 */ /* 0x000ee80000300800 */
[----:B----4-:R-:W-:Y:S04]  /*64ff0*/  STL [R1+0x265c], R7 ;  /* 0x00265c0701007387 */ /* 0x010fe80000100800 */
[----:B------:R-:W-:Y:S01]  /*65000*/  STL [R1+0x7b0], R19 ;  /* 0x0007b01301007387 */ /* 0x000fe20000100800 */
[----:B------:R-:W-:-:S03]  /*65010*/  IADD3 R16, P1, PT, R16, UR15, RZ ;  /* 0x0000000f10107c10 */ /* 0x000fc6000ff3e0ff */
[----:B------:R1:W-:Y:S01]  /*65020*/  STL [R1+0x7ac], R20 ;  /* 0x0007ac1401007387 */ /* 0x0003e20000100800 */
[----:B------:R-:W-:Y:S02]  /*65030*/  IADD3.X R21, PT, PT, R21, UR58, RZ, P1, !PT ;  /* 0x0000003a15157c10 */ /* 0x000fe40008ffe4ff */
[----:B------:R-:W-:Y:S02]  /*65040*/  IADD3 R15, P1, PT, R15, UR15, RZ ;  /* 0x0000000f0f0f7c10 */ /* 0x000fe4000ff3e0ff */
[----:B------:R-:W-:Y:S01]  /*65050*/  PRMT R3, RZ, 0x7610, R3 ;  /* 0x00007610ff037816 */ /* 0x000fe20000000003 */
[----:B-1----:R-:W4:Y:S04]  /*65060*/  LDL.LU R20, [R1+0x7cc] ;  /* 0x0007cc0001147983 */ /* 0x002f280000300800 */
[----:B------:R-:W4:Y:S01]  /*65070*/  LDL.LU R19, [R1+0x7d0] ;  /* 0x0007d00001137983 */ /* 0x000f220000300800 */
[----:B0-----:R-:W-:-:S02]  /*65080*/  @!P0 IMAD.MOV.U32 R12, RZ, RZ, R16 ;  /* 0x000000ffff0c8224 */ /* 0x001fc400078e0010 */
[----:B------:R-:W-:Y:S01]  /*65090*/  @!P0 IMAD.MOV.U32 R13, RZ, RZ, R21 ;  /* 0x000000ffff0d8224 */ /* 0x000fe200078e0015 */
[----:B------:R-:W-:Y:S02]  /*650a0*/  IADD3.X R18, PT, PT, R18, UR58, RZ, P1, !PT ;  /* 0x0000003a12127c10 */ /* 0x000fe40008ffe4ff */
[----:B------:R-:W-:Y:S02]  /*650b0*/  PRMT R9, RZ, 0x7610, R9 ;  /* 0x00007610ff097816 */ /* 0x000fe40000000009 */
[----:B------:R0:W4:Y:S02]  /*650c0*/  @!P0 LDG.E.U8 R3, desc[UR20][R12.64] ;  /* 0x000000140c038981 */ /* 0x000124000c1e1100 */
[----:B0-----:R-:W-:Y:S02]  /*650d0*/  @!P0 IMAD.MOV.U32 R12, RZ, RZ, R15 ;  /* 0x000000ffff0c8224 */ /* 0x001fe400078e000f */
[----:B------:R-:W-:-:S05]  /*650e0*/  @!P0 IMAD.MOV.U32 R13, RZ, RZ, R18 ;  /* 0x000000ffff0d8224 */ /* 0x000fca00078e0012 */
[----:B------:R0:W4:Y:S04]  /*650f0*/  @!P0 LDG.E.U8 R9, desc[UR20][R12.64] ;  /* 0x000000140c098981 */ /* 0x000128000c1e1100 */
[----:B--2---:R-:W-:Y:S04]  /*65100*/  STL [R1+0x2628], R4 ;  /* 0x0026280401007387 */ /* 0x004fe80000100800 */
[----:B------:R1:W-:Y:S04]  /*65110*/  STL [R1+0x7b8], R16 ;  /* 0x0007b81001007387 */ /* 0x0003e80000100800 */
[----:B------:R-:W-:Y:S04]  /*65120*/  STL [R1+0x7b4], R21 ;  /* 0x0007b41501007387 */ /* 0x000fe80000100800 */
[----:B-1----:R-:W2:Y:S04]  /*65130*/  LDL.LU R16, [R1+0x7d4] ;  /* 0x0007d40001107983 */ /* 0x002ea80000300800 */
[----:B------:R-:W2:Y:S01]  /*65140*/  LDL.LU R7, [R1+0x7d8] ;  /* 0x0007d80001077983 */ /* 0x000ea20000300800 */
[----:B---3--:R-:W-:-:S04]  /*65150*/  IADD3 R14, P1, PT, R14, UR15, RZ ;  /* 0x0000000f0e0e7c10 */ /* 0x008fc8000ff3e0ff */
[----:B------:R-:W-:Y:S02]  /*65160*/  IADD3.X R17, PT, PT, R17, UR58, RZ, P1, !PT ;  /* 0x0000003a11117c10 */ /* 0x000fe40008ffe4ff */
[----:B------:R-:W-:Y:S01]  /*65170*/  PRMT R10, RZ, 0x7610, R10 ;  /* 0x00007610ff0a7816 */ /* 0x000fe2000000000a */
[----:B0-----:R-:W-:Y:S02]  /*65180*/  @!P0 IMAD.MOV.U32 R12, RZ, RZ, R14 ;  /* 0x000000ffff0c8224 */ /* 0x001fe400078e000e */
[----:B------:R-:W-:Y:S01]  /*65190*/  @!P0 IMAD.MOV.U32 R13, RZ, RZ, R17 ;  /* 0x000000ffff0d8224 */ /* 0x000fe200078e0011 */
[----:B------:R-:W-:-:S04]  /*651a0*/  PRMT R11, RZ, 0x7610, R11 ;  /* 0x00007610ff0b7816 */ /* 0x000fc8000000000b */
[----:B------:R0:W3:Y:S01]  /*651b0*/  @!P0 LDG.E.U8 R10, desc[UR20][R12.64] ;  /* 0x000000140c0a8981 */ /* 0x0000e2000c1e1100 */
[----:B----4-:R-:W-:-:S04]  /*651c0*/  IADD3 R19, P1, PT, R19, UR15, RZ ;  /* 0x0000000f13137c10 */ /* 0x010fc8000ff3e0ff */
[----:B------:R-:W-:Y:S01]  /*651d0*/  IADD3.X R20, PT, PT, R20, UR58, RZ, P1, !PT ;  /* 0x0000003a14147c10 */ /* 0x000fe20008ffe4ff */
[----:B------:R-:W-:Y:S01]  /*651e0*/  STL [R1+0x2618], R3 ;  /* 0x0026180301007387 */ /* 0x000fe20000100800 */
[----:B0-----:R-:W-:-:S03]  /*651f0*/  @!P0 IMAD.MOV.U32 R12, RZ, RZ, R19 ;  /* 0x000000ffff0c8224 */ /* 0x001fc600078e0013 */
[----:B------:R-:W-:Y:S01]  /*65200*/  @!P0 IMAD.MOV.U32 R13, RZ, RZ, R20 ;  /* 0x000000ffff0d8224 */ /* 0x000fe200078e0014 */
[----:B------:R-:W-:Y:S04]  /*65210*/  STL [R1+0x7c0], R15 ;  /* 0x0007c00f01007387 */ /* 0x000fe80000100800 */
[----:B------:R0:W-:Y:S04]  /*65220*/  STL [R1+0x7bc], R18 ;  /* 0x0007bc1201007387 */ /* 0x0001e80000100800 */
[----:B------:R1:W4:Y:S01]  /*65230*/  @!P0 LDG.E.U8 R11, desc[UR20][R12.64] ;  /* 0x000000140c0b8981 */ /* 0x000322000c1e1100 */
[----:B------:R-:W-:-:S03]  /*65240*/  PRMT R2, RZ, 0x7610, R2 ;  /* 0x00007610ff027816 */ /* 0x000fc60000000002 */
[----:B0-----:R-:W4:Y:S04]  /*65250*/  LDL.LU R18, [R1+0x7e4] ;  /* 0x0007e40001127983 */ /* 0x001f280000300800 */
[----:B------:R-:W4:Y:S04]  /*65260*/  LDL.LU R15, [R1+0x7e8] ;  /* 0x0007e800010f7983 */ /* 0x000f280000300800 */
[----:B------:R-:W-:Y:S04]  /*65270*/  STL [R1+0x261c], R9 ;  /* 0x00261c0901007387 */ /* 0x000fe80000100800 */
[----:B------:R-:W-:Y:S04]  /*65280*/  STL [R1+0x7c8], R14 ;  /* 0x0007c80e01007387 */ /* 0x000fe80000100800 */
[----:B------:R0:W-:Y:S04]  /*65290*/  STL [R1+0x7c4], R17 ;  /* 0x0007c41101007387 */ /* 0x0001e80000100800 */
[----:B------:R-:W4:Y:S04]  /*652a0*/  LDL.LU R4, [R1+0x7ec] ;  /* 0x0007ec0001047983 */ /* 0x000f280000300800 */
[----:B------:R-:W4:Y:S04]  /*652b0*/  LDL.LU R3, [R1+0x7f0] ;  /* 0x0007f00001037983 */ /* 0x000f280000300800 */
[----:B0-----:R-:W4:Y:S04]  /*652c0*/  LDL.LU R17, [R1+0x7f4] ;  /* 0x0007f40001117983 */ /* 0x001f280000300800 */
[----:B------:R-:W4:Y:S01]  /*652d0*/  LDL.LU R14, [R1+0x7f8] ;  /* 0x0007f800010e7983 */ /* 0x000f220000300800 */
[----:B--2---:R-:W-:-:S04]  /*652e0*/  IADD3 R7, P1, PT, R7, UR15, RZ ;  /* 0x0000000f07077c10 */ /* 0x004fc8000ff3e0ff */
[----:B------:R-:W-:Y:S01]  /*652f0*/  IADD3.X R16, PT, PT, R16, UR58, RZ, P1, !PT ;  /* 0x0000003a10107c10 */ /* 0x000fe20008ffe4ff */
[----:B-1----:R-:W-:-:S04]  /*65300*/  @!P0 IMAD.MOV.U32 R12, RZ, RZ, R7 ;  /* 0x000000ffff0c8224 */ /* 0x002fc800078e0007 */
[----:B------:R-:W-:-:S05]  /*65310*/  @!P0 IMAD.MOV.U32 R13, RZ, RZ, R16 ;  /* 0x000000ffff0d8224 */ /* 0x000fca00078e0010 */
[----:B------:R0:W2:Y:S04]  /*65320*/  @!P0 LDG.E.U8 R2, desc[UR20][R12.64] ;  /* 0x000000140c028981 */ /* 0x0000a8000c1e1100 */
[----:B---3--:R-:W-:Y:S04]  /*65330*/  STL [R1+0x2620], R10 ;  /* 0x0026200a01007387 */ /* 0x008fe80000100800 */
[----:B------:R-:W-:Y:S04]  /*65340*/  STL [R1+0x7d0], R19 ;  /* 0x0007d01301007387 */ /* 0x000fe80000100800 */
[----:B------:R-:W-:Y:S04]  /*65350*/  STL [R1+0x7cc], R20 ;  /* 0x0007cc1401007387 */ /* 0x000fe80000100800 */
[----:B------:R-:W3:Y:S01]  /*65360*/  LDL.LU R9, [R1+0x800] ;  /* 0x0008000001097983 */ /* 0x000ee20000300800 */
[----:B------:R-:W-:-:S03]  /*65370*/  PRMT R6, RZ, 0x7610, R6 ;  /* 0x00007610ff067816 */ /* 0x000fc60000000006 */
[----:B----4-:R-:W-:Y:S04]  /*65380*/  STL [R1+0x262c], R11 ;  /* 0x00262c0b01007387 */ /* 0x010fe80000100800 */
[----:B------:R-:W-:Y:S04]  /*65390*/  STL [R1+0x7d8], R7 ;  /* 0x0007d80701007387 */ /* 0x000fe80000100800 */
[----:B------:R1:W-:Y:S01]  /*653a0*/  STL [R1+0x7d4], R16 ;  /* 0x0007d41001007387 */ /* 0x0003e20000100800 */
[----:B------:R-:W-:-:S03]  /*653b0*/  IADD3 R15, P1, PT, R15, UR15, RZ ;  /* 0x0000000f0f0f7c10 */ /* 0x000fc6000ff3e0ff */
[----:B-1----:R-:W4:Y:S04]  /*653c0*/  LDL.LU R16, [R1+0x7fc] ;  /* 0x0007fc0001107983 */ /* 0x002f280000300800 */
[----:B------:R-:W4:Y:S01]  /*653d0*/  LDL.LU R7, [R1+0x808] ;  /* 0x0008080001077983 */ /* 0x000f220000300800 */
[----:B------:R-:W-:Y:S02]  /*653e0*/  IADD3.X R18, PT, PT, R18, UR58, RZ, P1, !PT ;  /* 0x0000003a12127c10 */ /* 0x000fe40008ffe4ff */
[----:B------:R-:W-:Y:S01]  /*653f0*/  IADD3 R3, P1, PT, R3, UR15, RZ ;  /* 0x0000000f03037c10 */ /* 0x000fe2000ff3e0ff */
[----:B0-----:R-:W-:Y:S02]  /*65400*/  @!P0 IMAD.MOV.U32 R12, RZ, RZ, R15 ;  /* 0x000000ffff0c8224 */ /* 0x001fe400078e000f */
[----:B------:R-:W-:Y:S01]  /*65410*/  @!P0 IMAD.MOV.U32 R13, RZ, RZ, R18 ;  /* 0x000000ffff0d8224 */ /* 0x000fe200078e0012 */
[----:B------:R-:W-:-:S02]  /*65420*/  IADD3.X R4, PT, PT, R4, UR58, RZ, P1, !PT ;  /* 0x0000003a04047c10 */ /* 0x000fc40008ffe4ff */
        /* <DEDUP_REMOVED lines=8> */
[----:B-1----:R-:W2:Y:S01]  /*654b0*/  LDL.LU R15, [R1+0x804] ;  /* 0x00080400010f7983 */ /* 0x002ea20000300800 */
[----:B------:R-:W-:-:S02]  /*654c0*/  IADD3 R14, P1, PT, R14, UR15, RZ ;  /* 0x0000000f0e0e7c10 */ /* 0x000fc4000ff3e0ff */
[----:B------:R-:W-:Y:S02]  /*654d0*/  PRMT R8, RZ, 0x7610, R8 ;  /* 0x00007610ff087816 */ /* 0x000fe40000000008 */
[----:B------:R-:W-:Y:S01]  /*654e0*/  PRMT R92, RZ, 0x7610, R92 ;  /* 0x00007610ff5c7816 */ /* 0x000fe2000000005c */
[----:B------:R-:W2:Y:S01]  /*654f0*/  LDL.LU R2, [R1+0x810] ;  /* 0x0008100001027983 */ /* 0x000ea20000300800 */
[----:B------:R-:W-:Y:S02]  /*65500*/  IADD3.X R17, PT, PT, R17, UR58, RZ, P1, !PT ;  /* 0x0000003a11117c10 */ /* 0x000fe40008ffe4ff */
[----:B---3--:R-:W-:Y:S01]  /*65510*/  IADD3 R9, P1, PT, R9, UR15, RZ ;  /* 0x0000000f09097c10 */ /* 0x008fe2000ff3e0ff */
[----:B0-----:R-:W-:Y:S02]  /*65520*/  @!P0 IMAD.MOV.U32 R12, RZ, RZ, R14 ;  /* 0x000000ffff0c8224 */ /* 0x001fe400078e000e */
[----:B------:R-:W-:-:S05]  /*65530*/  @!P0 IMAD.MOV.U32 R13, RZ, RZ, R17 ;  /* 0x000000ffff0d8224 */ /* 0x000fca00078e0011 */
[----:B------:R0:W3:Y:S01]  /*65540*/  @!P0 LDG.E.U8 R8, desc[UR20][R12.64] ;  /* 0x000000140c088981 */ /* 0x0000e2000c1e1100 */
[----:B----4-:R-:W-:Y:S02]  /*65550*/  IADD3.X R16, PT, PT, R16, UR58, RZ, P1, !PT ;  /* 0x0000003a10107c10 */ /* 0x010fe40008ffe4ff */
[----:B------:R-:W-:Y:S02]  /*65560*/  IADD3 R7, P1, PT, R7, UR15, RZ ;  /* 0x0000000f07077c10 */ /* 0x000fe4000ff3e0ff */
[----:B------:R-:W-:Y:S01]  /*65570*/  PRMT R90, RZ, 0x7610, R90 ;  /* 0x00007610ff5a7816 */ /* 0x000fe2000000005a */
[----:B0-----:R-:W-:Y:S02]  /*65580*/  @!P0 IMAD.MOV.U32 R12, RZ, RZ, R9 ;  /* 0x000000ffff0c8224 */ /* 0x001fe400078e0009 */
[----:B------:R-:W-:Y:S01]  /*65590*/  @!P0 IMAD.MOV.U32 R13, RZ, RZ, R16 ;  /* 0x000000ffff0d8224 */ /* 0x000fe200078e0010 */
[----:B------:R-:W-:Y:S04]  /*655a0*/  STL [R1+0x2660], R6 ;  /* 0x0026600601007387 */ /* 0x000fe80000100800 */
[----:B------:R0:W4:Y:S04]  /*655b0*/  @!P0 LDG.E.U8 R92, desc[UR20][R12.64] ;  /* 0x000000140c5c8981 */ /* 0x000128000c1e1100 */
[----:B------:R-:W-:Y:S04]  /*655c0*/  STL [R1+0x7f0], R3 ;  /* 0x0007f00301007387 */ /* 0x000fe80000100800 */
[----:B------:R1:W-:Y:S01]  /*655d0*/  STL [R1+0x7ec], R4 ;  /* 0x0007ec0401007387 */ /* 0x0003e20000100800 */
[----:B0-----:R-:W-:-:S03]  /*655e0*/  @!P0 IMAD.MOV.U32 R12, RZ, RZ, R7 ;  /* 0x000000ffff0c8224 */ /* 0x001fc600078e0007 */
[----:B-1----:R-:W4:Y:S04]  /*655f0*/  LDL.LU R4, [R1+0x80c] ;  /* 0x00080c0001047983 */ /* 0x002f280000300800 */
[----:B------:R-:W4:Y:S04]  /*65600*/  LDL.LU R3, [R1+0x818] ;  /* 0x0008180001037983 */ /* 0x000f280000300800 */
[----:B------:R-:W-:Y:S04]  /*65610*/  STL [R1+0x2634], R0 ;  /* 0x0026340001007387 */ /* 0x000fe80000100800 */
[----:B------:R0:W-:Y:S04]  /*65620*/  STL [R1+0x7f8], R14 ;  /* 0x0007f80e01007387 */ /* 0x0001e80000100800 */
[----:B------:R-:W-:Y:S04]  /*65630*/  STL [R1+0x7f4], R17 ;  /* 0x0007f41101007387 */ /* 0x000fe80000100800 */
[----:B0-----:R-:W4:Y:S04]  /*65640*/  LDL.LU R14, [R1+0x814] ;  /* 0x00081400010e7983 */ /* 0x001f280000300800 */
[----:B------:R-:W4:Y:S04]  /*65650*/  LDL.LU R11, [R1+0x824] ;  /* 0x00082400010b7983 */ /* 0x000f280000300800 */
[----:B------:R-:W4:Y:S01]  /*65660*/  LDL.LU R10, [R1+0x828] ;  /* 0x00082800010a7983 */ /* 0x000f220000300800 */
[----:B--2---:R-:W-:-:S05]  /*65670*/  IADD3.X R15, PT, PT, R15, UR58, RZ, P1, !PT ;  /* 0x0000003a0f0f7c10 */ /* 0x004fca0008ffe4ff */
[----:B------:R-:W-:-:S05]  /*65680*/  @!P0 IMAD.MOV.U32 R13, RZ, RZ, R15 ;  /* 0x000000ffff0d8224 */ /* 0x000fca00078e000f */
[----:B------:R0:W2:Y:S04]  /*65690*/  @!P0 LDG.E.U8 R90, desc[UR20][R12.64] ;  /* 0x000000140c5a8981 */ /* 0x0000a8000c1e1100 */
[----:B---3--:R-:W-:Y:S04]  /*656a0*/  STL [R1+0x2638], R8 ;  /* 0x0026380801007387 */ /* 0x008fe80000100800 */
[----:B------:R1:W-:Y:S04]  /*656b0*/  STL [R1+0x800], R9 ;  /* 0x0008000901007387 */ /* 0x0003e80000100800 */
[----:B------:R-:W-:Y:S01]  /*656c0*/  STL [R1+0x7fc], R16 ;  /* 0x0007fc1001007387 */ /* 0x000fe20000100800 */
[----:B------:R-:W-:-:S03]  /*656d0*/  IADD3 R2, P1, PT, R2, UR15, RZ ;  /* 0x0000000f02027c10 */ /* 0x000fc6000ff3e0ff */
[----:B-1----:R-:W3:Y:S04]  /*656e0*/  LDL.LU R9, [R1+0x82c] ;  /* 0x00082c0001097983 */ /* 0x002ee80000300800 */
[----:B------:R-:W3:Y:S04]  /*656f0*/  LDL.LU R6, [R1+0x830] ;  /* 0x0008300001067983 */ /* 0x000ee80000300800 */
[----:B----4-:R-:W-:Y:S04]  /*65700*/  STL [R1+0x263c], R92 ;  /* 0x00263c5c01007387 */ /* 0x010fe80000100800 */
[----:B------:R1:W-:Y:S04]  /*65710*/  STL [R1+0x808], R7 ;  /* 0x0008080701007387 */ /* 0x0003e80000100800 */
[----:B------:R-:W-:Y:S01]  /*65720*/  STL [R1+0x804], R15 ;  /* 0x0008040f01007387 */ /* 0x000fe20000100800 */
[----:B------:R-:W-:Y:S01]  /*65730*/  PRMT R88, RZ, 0x7610, R88 ;  /* 0x00007610ff587816 */ /* 0x000fe20000000058 */
[----:B0-----:R-:W-:-:S02]  /*65740*/  @!P0 IMAD.MOV.U32 R12, RZ, RZ, R2 ;  /* 0x000000ffff0c8224 */ /* 0x001fc400078e0002 */
[----:B-1----:R-:W4:Y:S04]  /*65750*/  LDL.LU R7, [R1+0x834] ;  /* 0x0008340001077983 */ /* 0x002f280000300800 */
[----:B------:R-:W4:Y:S01]  /*65760*/  LDL.LU R0, [R1+0x838] ;  /* 0x0008380001007983 */ /* 0x000f220000300800 */
[----:B------:R-:W-:Y:S02]  /*65770*/  IADD3.X R4, PT, PT, R4, UR58, RZ, P1, !PT ;  /* 0x0000003a04047c10 */ /* 0x000fe40008ffe4ff */
[----:B------:R-:W-:-:S03]  /*65780*/  IADD3 R3, P1, PT, R3, UR15, RZ ;  /* 0x0000000f03037c10 */ /* 0x000fc6000ff3e0ff */
[----:B------:R-:W-:Y:S01]  /*65790*/  @!P0 IMAD.MOV.U32 R13, RZ, RZ, R4 ;  /* 0x000000ffff0d8224 */ /* 0x000fe200078e0004 */
[----:B------:R-:W-:-:S04]  /*657a0*/  PRMT R86, RZ, 0x7610, R86 ;  /* 0x00007610ff567816 */ /* 0x000fc80000000056 */
[----:B------:R0:W4:Y:S01]  /*657b0*/  @!P0 LDG.E.U8 R88, desc[UR20][R12.64] ;  /* 0x000000140c588981 */ /* 0x000122000c1e1100 */
[----:B------:R-:W-:Y:S02]  /*657c0*/  IADD3.X R14, PT, PT, R14, UR58, RZ, P1, !PT ;  /* 0x0000003a0e0e7c10 */ /* 0x000fe40008ffe4ff */
[----:B------:R-:W-:Y:S01]  /*657d0*/  IADD3 R10, P1, PT, R10, UR15, RZ ;  /* 0x0000000f0a0a7c10 */ /* 0x000fe2000ff3e0ff */
[----:B0-----:R-:W-:Y:S02]  /*657e0*/  @!P0 IMAD.MOV.U32 R12, RZ, RZ, R3 ;  /* 0x000000ffff0c8224 */ /* 0x001fe400078e0003 */
[----:B------:R-:W-:Y:S01]  /*657f0*/  @!P0 IMAD.MOV.U32 R13, RZ, RZ, R14 ;  /* 0x000000ffff0d8224 */ /* 0x000fe200078e000e */
[----:B------:R-:W-:Y:S02]  /*65800*/  IADD3.X R11, PT, PT, R11, UR58, RZ, P1, !PT ;  /* 0x0000003a0b0b7c10 */ /* 0x000fe40008ffe4ff */
[----:B------:R-:W-:Y:S02]  /*65810*/  PRMT R84, RZ, 0x7610, R84 ;  /* 0x00007610ff547816 */ /* 0x000fe40000000054 */
[----:B------:R0:W4:Y:S02]  /*65820*/  @!P0 LDG.E.U8 R86, desc[UR20][R12.64] ;  /* 0x000000140c568981 */ /* 0x000124000c1e1100 */
[----:B0-----:R-:W-:-:S02]  /*65830*/  @!P0 IMAD.MOV.U32 R12, RZ, RZ, R10 ;  /* 0x000000ffff0c8224 */ /* 0x001fc400078e000a */
[----:B------:R-:W-:-:S05]  /*65840*/  @!P0 IMAD.MOV.U32 R13, RZ, RZ, R11 ;  /* 0x000000ffff0d8224 */ /* 0x000fca00078e000b */
[----:B------:R0:W4:Y:S04]  /*65850*/  @!P0 LDG.E.U8 R84, desc[UR20][R12.64] ;  /* 0x000000140c548981 */ /* 0x000128000c1e1100 */
[----:B--2---:R-:W-:Y:S04]  /*65860*/  STL [R1+0x2640], R90 ;  /* 0x0026405a01007387 */ /* 0x004fe80000100800 */
[----:B------:R-:W-:Y:S04]  /*65870*/  STL [R1+0x810], R2 ;  /* 0x0008100201007387 */ /* 0x000fe80000100800 */
[----:B------:R1:W-:Y:S04]  /*65880*/  STL [R1+0x80c], R4 ;  /* 0x00080c0401007387 */ /* 0x0003e80000100800 */
[----:B-1----:R-:W2:Y:S04]  /*65890*/  LDL.LU R4, [R1+0x83c] ;  /* 0x00083c0001047983 */ /* 0x002ea80000300800 */
[----:B------:R-:W2:Y:S01]  /*658a0*/  LDL.LU R2, [R1+0x840] ;  /* 0x0008400001027983 */ /* 0x000ea20000300800 */
[----:B---3--:R-:W-:-:S04]  /*658b0*/  IADD3 R6, P1, PT, R6, UR15, RZ ;  /* 0x0000000f06067c10 */ /* 0x008fc8000ff3e0ff */
[----:B------:R-:W-:Y:S02]  /*658c0*/  IADD3.X R9, PT, PT, R9, UR58, RZ, P1, !PT ;  /* 0x0000003a09097c10 */ /* 0x000fe40008ffe4ff */
[----:B------:R-:W-:Y:S01]  /*658d0*/  PRMT R82, RZ, 0x7610, R82 ;  /* 0x00007610ff527816 */ /* 0x000fe20000000052 */
[----:B0-----:R-:W-:Y:S02]  /*658e0*/  @!P0 IMAD.MOV.U32 R12, RZ, RZ, R6 ;  /* 0x000000ffff0c8224 */ /* 0x001fe400078e0006 */
[----:B------:R-:W-:Y:S01]  /*658f0*/  @!P0 IMAD.MOV.U32 R13, RZ, RZ, R9 ;  /* 0x000000ffff0d8224 */ /* 0x000fe200078e0009 */
[----:B----4-:R-:W-:-:S04]  /*65900*/  IADD3 R0, P1, PT, R0, UR15, RZ ;  /* 0x0000000f00007c10 */ /* 0x010fc8000ff3e0ff */
[----:B------:R0:W3:Y:S01]  /*65910*/  @!P0 LDG.E.U8 R82, desc[UR20][R12.64] ;  /* 0x000000140c528981 */ /* 0x0000e2000c1e1100 */
[----:B------:R-:W-:Y:S02]  /*65920*/  IADD3.X R7, PT, PT, R7, UR58, RZ, P1, !PT ;  /* 0x0000003a07077c10 */ /* 0x000fe40008ffe4ff */
[----:B------:R-:W-:Y:S01]  /*65930*/  PRMT R80, RZ, 0x7610, R80 ;  /* 0x00007610ff507816 */ /* 0x000fe20000000050 */
[----:B0-----:R-:W-:Y:S02]  /*65940*/  @!P0 IMAD.MOV.U32 R12, RZ, RZ, R0 ;  /* 0x000000ffff0c8224 */ /* 0x001fe400078e0000 */
[----:B------:R-:W-:Y:S01]  /*65950*/  @!P0 IMAD.MOV.U32 R13, RZ, RZ, R7 ;  /* 0x000000ffff0d8224 */ /* 0x000fe200078e0007 */
[----:B------:R-:W-:Y:S04]  /*65960*/  STL [R1+0x2644], R88 ;  /* 0x0026445801007387 */ /* 0x000fe80000100800 */
[----:B------:R0:W-:Y:S04]  /*65970*/  STL [R1+0x818], R3 ;  /* 0x0008180301007387 */ /* 0x0001e80000100800 */
[----:B------:R-:W-:Y:S04]  /*65980*/  STL [R1+0x814], R14 ;  /* 0x0008140e01007387 */ /* 0x000fe80000100800 */
[----:B------:R1:W4:Y:S01]  /*65990*/  @!P0 LDG.E.U8 R80, desc[UR20][R12.64] ;  /* 0x000000140c508981 */ /* 0x000322000c1e1100 */
[----:B------:R-:W-:-:S03]  /*659a0*/  PRMT R78, RZ, 0x7610, R78 ;  /* 0x00007610ff4e7816 */ /* 0x000fc6000000004e */
[----:B0-----:R-:W4:Y:S04]  /*659b0*/  LDL.LU R3, [R1+0x848] ;  /* 0x0008480001037983 */ /* 0x001f280000300800 */
[----:B------:R-:W-:Y:S04]  /*659c0*/  STL [R1+0x2648], R86 ;  /* 0x0026485601007387 */ /* 0x000fe80000100800 */
[----:B------:R0:W-:Y:S04]  /*659d0*/  STL [R1+0x828], R10 ;  /* 0x0008280a01007387 */ /* 0x0001e80000100800 */
[----:B------:R-:W-:Y:S04]  /*659e0*/  STL [R1+0x824], R11 ;  /* 0x0008240b01007387 */ /* 0x000fe80000100800 */
[----:B0-----:R-:W4:Y:S04]  /*659f0*/  LDL.LU R10, [R1+0x844] ;  /* 0x00084400010a7983 */ /* 0x001f280000300800 */
[----:B------:R-:W4:Y:S04]  /*65a00*/  LDL.LU R8, [R1+0x850] ;  /* 0x0008500001087983 */ /* 0x000f280000300800 */
[----:B------:R-:W-:Y:S04]  /*65a10*/  STL [R1+0x2664], R84 ;  /* 0x0026645401007387 */ /* 0x000fe80000100800 */
[----:B------:R-:W-:Y:S04]  /*65a20*/  STL [R1+0x830], R6 ;  /* 0x0008300601007387 */ /* 0x000fe80000100800 */
[----:B------:R0:W-:Y:S04]  /*65a30*/  STL [R1+0x82c], R9 ;  /* 0x00082c0901007387 */ /* 0x0001e80000100800 */
        /* <DEDUP_REMOVED lines=9> */
[----:B------:R1:W-:Y:S04]  /*65ad0*/  STL [R1+0x834], R7 ;  /* 0x0008340701007387 */ /* 0x0003e80000100800 */
[----:B-1----:R-:W3:Y:S04]  /*65ae0*/  LDL.LU R7, [R1+0x854] ;  /* 0x0008540001077983 */ /* 0x002ee80000300800 */
[----:B------:R-:W3:Y:S04]  /*65af0*/  LDL.LU R0, [R1+0x868] ;  /* 0x0008680001007983 */ /* 0x000ee80000300800 */
[----:B----4-:R-:W-:Y:S04]  /*65b00*/  STL [R1+0x2650], R80 ;  /* 0x0026505001007387 */ /* 0x010fe80000100800 */
[----:B------:R-:W-:Y:S04]  /*65b10*/  STL [R1+0x840], R2 ;  /* 0x0008400201007387 */ /* 0x000fe80000100800 */
[----:B------:R1:W-:Y:S04]  /*65b20*/  STL [R1+0x83c], R4 ;  /* 0x00083c0401007387 */ /* 0x0003e80000100800 */
[----:B------:R-:W4:Y:S01]  /*65b30*/  LDL.LU R11, [R1+0x864] ;  /* 0x00086400010b7983 */ /* 0x000f220000300800 */
[----:B------:R-:W-:-:S02]  /*65b40*/  IADD3 R3, P1, PT, R3, UR15, RZ ;  /* 0x0000000f03037c10 */ /* 0x000fc4000ff3e0ff */
[----:B------:R-:W-:Y:S01]  /*65b50*/  PRMT R76, RZ, 0x7610, R76 ;  /* 0x00007610ff4c7816 */ /* 0x000fe2000000004c */
[----:B-1----:R-:W4:Y:S04]  /*65b60*/  LDL.LU R4, [R1+0x86c] ;  /* 0x00086c0001047983 */ /* 0x002f280000300800 */
[----:B------:R-:W4:Y:S01]  /*65b70*/  LDL.LU R2, [R1+0x870] ;  /* 0x0008700001027983 */ /* 0x000f220000300800 */
[----:B0-----:R-:W-:Y:S01]  /*65b80*/  @!P0 IMAD.MOV.U32 R12, RZ, RZ, R3 ;  /* 0x000000ffff0c8224 */ /* 0x001fe200078e0003 */
[----:B------:R-:W-:Y:S02]  /*65b90*/  IADD3.X R10, PT, PT, R10, UR58, RZ, P1, !PT ;  /* 0x0000003a0a0a7c10 */ /* 0x000fe40008ffe4ff */
[----:B------:R-:W-:-:S03]  /*65ba0*/  IADD3 R8, P1, PT, R8, UR15, RZ ;  /* 0x0000000f08087c10 */ /* 0x000fc6000ff3e0ff */
[----:B------:R-:W-:Y:S01]  /*65bb0*/  @!P0 IMAD.MOV.U32 R13, RZ, RZ, R10 ;  /* 0x000000ffff0d8224 */ /* 0x000fe200078e000a */
[----:B------:R-:W-:-:S04]  /*65bc0*/  PRMT R74, RZ, 0x7610, R74 ;  /* 0x00007610ff4a7816 */ /* 0x000fc8000000004a */
[----:B------:R0:W4:Y:S01]  /*65bd0*/  @!P0 LDG.E.U8 R76, desc[UR20][R12.64] ;  /* 0x000000140c4c8981 */ /* 0x000122000c1e1100 */
[----:B------:R-:W-:Y:S01]  /*65be0*/  IADD3.X R9, PT, PT, R9, UR58, RZ, P1, !PT ;  /* 0x0000003a09097c10 */ /* 0x000fe20008ffe4ff */
[----:B0-----:R-:W-:-:S04]  /*65bf0*/  @!P0 IMAD.MOV.U32 R12, RZ, RZ, R8 ;  /* 0x000000ffff0c8224 */ /* 0x001fc800078e0008 */
[----:B------:R-:W-:-:S05]  /*65c00*/  @!P0 IMAD.MOV.U32 R13, RZ, RZ, R9 ;  /* 0x000000ffff0d8224 */ /* 0x000fca00078e0009 */
[----:B------:R0:W4:Y:S04]  /*65c10*/  @!P0 LDG.E.U8 R74, desc[UR20][R12.64] ;  /* 0x000000140c4a8981 */ /* 0x000128000c1e1100 */
[----:B--2---:R-:W-:Y:S04]  /*65c20*/  STL [R1+0x2654], R78 ;  /* 0x0026544e01007387 */ /* 0x004fe80000100800 */
[----:B------:R-:W-:Y:S04]  /*65c30*/  STL [R1+0x848], R3 ;  /* 0x0008480301007387 */ /* 0x000fe80000100800 */
[----:B------:R1:W-:Y:S04]  /*65c40*/  STL [R1+0x844], R10 ;  /* 0x0008440a01007387 */ /* 0x0003e80000100800 */
[----:B-1----:R-:W2:Y:S04]  /*65c50*/  LDL.LU R10, [R1+0x874] ;  /* 0x00087400010a7983 */ /* 0x002ea80000300800 */
[----:B------:R-:W2:Y:S01]  /*65c60*/  LDL.LU R3, [R1+0x878] ;  /* 0x0008780001037983 */ /* 0x000ea20000300800 */
[----:B------:R-:W-:-:S04]  /*65c70*/  IADD3 R6, P1, PT, R6, UR15, RZ ;  /* 0x0000000f06067c10 */ /* 0x000fc8000ff3e0ff */
[----:B---3--:R-:W-:Y:S02]  /*65c80*/  IADD3.X R7, PT, PT, R7, UR58, RZ, P1, !PT ;  /* 0x0000003a07077c10 */ /* 0x008fe40008ffe4ff */
[----:B------:R-:W-:Y:S02]  /*65c90*/  IADD3 R0, P1, PT, R0, UR15, RZ ;  /* 0x0000000f00007c10 */ /* 0x000fe4000ff3e0ff */
[----:B------:R-:W-:Y:S01]  /*65ca0*/  PRMT R72, RZ, 0x7610, R72 ;  /* 0x00007610ff487816 */ /* 0x000fe20000000048 */
[----:B0-----:R-:W-:Y:S02]  /*65cb0*/  @!P0 IMAD.MOV.U32 R12, RZ, RZ, R6 ;  /* 0x000000ffff0c8224 */ /* 0x001fe400078e0006 */
[----:B------:R-:W-:Y:S01]  /*65cc0*/  @!P0 IMAD.MOV.U32 R13, RZ, RZ, R7 ;  /* 0x000000ffff0d8224 */ /* 0x000fe200078e0007 */
[----:B----4-:R-:W-:Y:S02]  /*65cd0*/  IADD3.X R11, PT, PT, R11, UR58, RZ, P1, !PT ;  /* 0x0000003a0b0b7c10 */ /* 0x010fe40008ffe4ff */
[----:B------:R-:W-:-:S02]  /*65ce0*/  PRMT R70, RZ, 0x7610, R70 ;  /* 0x00007610ff467816 */ /* 0x000fc40000000046 */
[----:B------:R0:W3:Y:S01]  /*65cf0*/  @!P0 LDG.E.U8 R72, desc[UR20][R12.64] ;  /* 0x000000140c488981 */ /* 0x0000e2000c1e1100 */
[----:B------:R-:W-:Y:S01]  /*65d00*/  IADD3 R2, P1, PT, R2, UR15, RZ ;  /* 0x0000000f02027c10 */ /* 0x000fe2000ff3e0ff */
[----:B0-----:R-:W-:Y:S02]  /*65d10*/  @!P0 IMAD.MOV.U32 R12, RZ, RZ, R0 ;  /* 0x000000ffff0c8224 */ /* 0x001fe400078e0000 */
[----:B------:R-:W-:Y:S01]  /*65d20*/  @!P0 IMAD.MOV.U32 R13, RZ, RZ, R11 ;  /* 0x000000ffff0d8224 */ /* 0x000fe200078e000b */
[----:B------:R-:W-:Y:S02]  /*65d30*/  IADD3.X R4, PT, PT, R4, UR58, RZ, P1, !PT ;  /* 0x0000003a04047c10 */ /* 0x000fe40008ffe4ff */
[----:B------:R-:W-:Y:S02]  /*65d40*/  PRMT R68, RZ, 0x7610, R68 ;  /* 0x00007610ff447816 */ /* 0x000fe40000000044 */
[----:B------:R0:W4:Y:S04]  /*65d50*/  @!P0 LDG.E.U8 R70, desc[UR20][R12.64] ;  /* 0x000000140c468981 */ /* 0x000128000c1e1100 */
[----:B------:R-:W-:Y:S04]  /*65d60*/  STL [R1+0x2658], R76 ;  /* 0x0026584c01007387 */ /* 0x000fe80000100800 */
[----:B------:R-:W-:Y:S04]  /*65d70*/  STL [R1+0x850], R8 ;  /* 0x0008500801007387 */ /* 0x000fe80000100800 */
[----:B------:R1:W-:Y:S01]  /*65d80*/  STL [R1+0x84c], R9 ;  /* 0x00084c0901007387 */ /* 0x0003e20000100800 */
[----:B0-----:R-:W-:-:S02]  /*65d90*/  @!P0 IMAD.MOV.U32 R12, RZ, RZ, R2 ;  /* 0x000000ffff0c8224 */ /* 0x001fc400078e0002 */
[----:B------:R-:W-:Y:S01]  /*65da0*/  @!P0 IMAD.MOV.U32 R13, RZ, RZ, R4 ;  /* 0x000000ffff0d8224 */ /* 0x000fe200078e0004 */
[----:B------:R-:W-:-:S04]  /*65db0*/  PRMT R66, RZ, 0x7610, R66 ;  /* 0x00007610ff427816 */ /* 0x000fc80000000042 */
[----:B------:R0:W4:Y:S04]  /*65dc0*/  @!P0 LDG.E.U8 R68, desc[UR20][R12.64] ;  /* 0x000000140c448981 */ /* 0x000128000c1e1100 */
[----:B-1----:R-:W4:Y:S04]  /*65dd0*/  LDL.LU R9, [R1+0x87c] ;  /* 0x00087c0001097983 */ /* 0x002f280000300800 */
[----:B------:R-:W4:Y:S04]  /*65de0*/  LDL.LU R8, [R1+0x880] ;  /* 0x0008800001087983 */ /* 0x000f280000300800 */
        /* <DEDUP_REMOVED lines=8> */
[----:B------:R-:W-:-:S05]  /*65e70*/  @!P0 IMAD.MOV.U32 R13, RZ, RZ, R10 ;  /* 0x000000ffff0d8224 */ /* 0x000fca00078e000a */
[----:B------:R0:W2:Y:S04]  /*65e80*/  @!P0 LDG.E.U8 R66, desc[UR20][R12.64] ;  /* 0x000000140c428981 */ /* 0x0000a8000c1e1100 */
[----:B---3--:R-:W-:Y:S04]  /*65e90*/  STL [R1+0x266c], R72 ;  /* 0x00266c4801007387 */ /* 0x008fe80000100800 */
[----:B------:R1:W-:Y:S04]  /*65ea0*/  STL [R1+0x868], R0 ;  /* 0x0008680001007387 */ /* 0x0003e80000100800 */
[----:B------:R-:W-:Y:S04]  /*65eb0*/  STL [R1+0x864], R11 ;  /* 0x0008640b01007387 */ /* 0x000fe80000100800 */
[----:B-1----:R-:W3:Y:S04]  /*65ec0*/  LDL.LU R0, [R1+0x890] ;  /* 0x0008900001007983 */ /* 0x002ee80000300800 */
[----:B----4-:R-:W-:Y:S04]  /*65ed0*/  STL [R1+0x2670], R70 ;  /* 0x0026704601007387 */ /* 0x010fe80000100800 */
[----:B------:R-:W-:Y:S04]  /*65ee0*/  STL [R1+0x870], R2 ;  /* 0x0008700201007387 */ /* 0x000fe80000100800 */
[----:B------:R1:W-:Y:S04]  /*65ef0*/  STL [R1+0x86c], R4 ;  /* 0x00086c0401007387 */ /* 0x0003e80000100800 */
[----:B-1----:R-:W4:Y:S04]  /*65f00*/  LDL.LU R4, [R1+0x88c] ;  /* 0x00088c0001047983 */ /* 0x002f280000300800 */
[----:B------:R-:W4:Y:S04]  /*65f10*/  LDL.LU R2, [R1+0x898] ;  /* 0x0008980001027983 */ /* 0x000f280000300800 */
[----:B------:R-:W-:Y:S04]  /*65f20*/  STL [R1+0x2674], R68 ;  /* 0x0026744401007387 */ /* 0x000fe80000100800 */
[----:B------:R1:W-:Y:S01]  /*65f30*/  STL [R1+0x878], R3 ;  /* 0x0008780301007387 */ /* 0x0003e20000100800 */
[----:B------:R-:W-:-:S03]  /*65f40*/  IADD3 R8, P1, PT, R8, UR15, RZ ;  /* 0x0000000f08087c10 */ /* 0x000fc6000ff3e0ff */
[----:B------:R0:W-:Y:S01]  /*65f50*/  STL [R1+0x874], R10 ;  /* 0x0008740a01007387 */ /* 0x0001e20000100800 */
[----:B------:R-:W-:-:S03]  /*65f60*/  IADD3.X R9, PT, PT, R9, UR58, RZ, P1, !PT ;  /* 0x0000003a09097c10 */ /* 0x000fc60008ffe4ff */
[----:B-1----:R-:W4:Y:S04]  /*65f70*/  LDL.LU R3, [R1+0x894] ;  /* 0x0008940001037983 */ /* 0x002f280000300800 */
[----:B0-----:R-:W4:Y:S01]  /*65f80*/  LDL.LU R10, [R1+0x8a8] ;  /* 0x0008a800010a7983 */ /* 0x001f220000300800 */
[----:B------:R-:W-:Y:S01]  /*65f90*/  PRMT R64, RZ, 0x7610, R64 ;  /* 0x00007610ff407816 */ /* 0x000fe20000000040 */
[----:B------:R-:W-:Y:S02]  /*65fa0*/  @!P0 IMAD.MOV.U32 R12, RZ, RZ, R8 ;  /* 0x000000ffff0c8224 */ /* 0x000fe400078e0008 */
[----:B------:R-:W-:Y:S01]  /*65fb0*/  @!P0 IMAD.MOV.U32 R13, RZ, RZ, R9 ;  /* 0x000000ffff0d8224 */ /* 0x000fe200078e0009 */
[----:B------:R-:W-:-:S04]  /*65fc0*/  PRMT R62, RZ, 0x7610, R62 ;  /* 0x00007610ff3e7816 */ /* 0x000fc8000000003e */
[----:B------:R0:W4:Y:S01]  /*65fd0*/  @!P0 LDG.E.U8 R64, desc[UR20][R12.64] ;  /* 0x000000140c408981 */ /* 0x000122000c1e1100 */
[----:B------:R-:W-:-:S04]  /*65fe0*/  IADD3 R6, P1, PT, R6, UR15, RZ ;  /* 0x0000000f06067c10 */ /* 0x000fc8000ff3e0ff */
[----:B------:R-:W-:Y:S01]  /*65ff0*/  IADD3.X R7, PT, PT, R7, UR58, RZ, P1, !PT ;  /* 0x0000003a07077c10 */ /* 0x000fe20008ffe4ff */
[----:B0-----:R-:W-:-:S04]  /*66000*/  @!P0 IMAD.MOV.U32 R12, RZ, RZ, R6 ;  /* 0x000000ffff0c8224 */ /* 0x001fc800078e0006 */
[----:B------:R-:W-:-:S05]  /*66010*/  @!P0 IMAD.MOV.U32 R13, RZ, RZ, R7 ;  /* 0x000000ffff0d8224 */ /* 0x000fca00078e0007 */
[----:B------:R0:W4:Y:S04]  /*66020*/  @!P0 LDG.E.U8 R62, desc[UR20][R12.64] ;  /* 0x000000140c3e8981 */ /* 0x000128000c1e1100 */
[----:B--2---:R-:W-:Y:S04]  /*66030*/  STL [R1+0x2678], R66 ;  /* 0x0026784201007387 */ /* 0x004fe80000100800 */
[----:B------:R1:W-:Y:S04]  /*66040*/  STL [R1+0x880], R8 ;  /* 0x0008800801007387 */ /* 0x0003e80000100800 */
[----:B------:R2:W-:Y:S04]  /*66050*/  STL [R1+0x87c], R9 ;  /* 0x00087c0901007387 */ /* 0x0005e80000100800 */
[----:B------:R-:W4:Y:S01]  /*66060*/  LDL.LU R11, [R1+0x8a4] ;  /* 0x0008a400010b7983 */ /* 0x000f220000300800 */
[----:B------:R-:W-:-:S02]  /*66070*/  PRMT R60, RZ, 0x7610, R60 ;  /* 0x00007610ff3c7816 */ /* 0x000fc4000000003c */
[----:B------:R-:W-:Y:S02]  /*66080*/  PRMT R58, RZ, 0x7610, R58 ;  /* 0x00007610ff3a7816 */ /* 0x000fe4000000003a */
[----:B------:R-:W-:Y:S01]  /*66090*/  PRMT R56, RZ, 0x7610, R56 ;  /* 0x00007610ff387816 */ /* 0x000fe20000000038 */
[----:B-1----:R-:W4:Y:S01]  /*660a0*/  LDL.LU R8, [R1+0x8b0] ;  /* 0x0008b00001087983 */ /* 0x002f220000300800 */
[----:B---3--:R-:W-:-:S05]  /*660b0*/  IADD3 R0, P1, PT, R0, UR15, RZ ;  /* 0x0000000f00007c10 */ /* 0x008fca000ff3e0ff */
[----:B0-----:R-:W-:Y:S01]  /*660c0*/  @!P0 IMAD.MOV.U32 R12, RZ, RZ, R0 ;  /* 0x000000ffff0c8224 */ /* 0x001fe200078e0000 */
[----:B----4-:R-:W-:Y:S02]  /*660d0*/  IADD3.X R4, PT, PT, R4, UR58, RZ, P1, !PT ;  /* 0x0000003a04047c10 */ /* 0x010fe40008ffe4ff */
[----:B------:R-:W-:-:S03]  /*660e0*/  IADD3 R2, P1, PT, R2, UR15, RZ ;  /* 0x0000000f02027c10 */ /* 0x000fc6000ff3e0ff */
[----:B------:R-:W-:-:S05]  /*660f0*/  @!P0 IMAD.MOV.U32 R13, RZ, RZ, R4 ;  /* 0x000000ffff0d8224 */ /* 0x000fca00078e0004 */
[----:B------:R0:W3:Y:S01]  /*66100*/  @!P0 LDG.E.U8 R60, desc[UR20][R12.64] ;  /* 0x000000140c3c8981 */ /* 0x0000e2000c1e1100 */
[----:B------:R-:W-:Y:S02]  /*66110*/  IADD3.X R3, PT, PT, R3, UR58, RZ, P1, !PT ;  /* 0x0000003a03037c10 */ /* 0x000fe40008ffe4ff */
[----:B------:R-:W-:Y:S01]  /*66120*/  IADD3 R10, P1, PT, R10, UR15, RZ ;  /* 0x0000000f0a0a7c10 */ /* 0x000fe2000ff3e0ff */
[----:B0-----:R-:W-:Y:S02]  /*66130*/  @!P0 IMAD.MOV.U32 R12, RZ, RZ, R2 ;  /* 0x000000ffff0c8224 */ /* 0x001fe400078e0002 */
[----:B------:R-:W-:Y:S01]  /*66140*/  @!P0 IMAD.MOV.U32 R13, RZ, RZ, R3 ;  /* 0x000000ffff0d8224 */ /* 0x000fe200078e0003 */
[----:B------:R-:W-:Y:S04]  /*66150*/  STL [R1+0x267c], R64 ;  /* 0x00267c4001007387 */ /* 0x000fe80000100800 */
[----:B------:R-:W-:Y:S04]  /*66160*/  STL [R1+0x888], R6 ;  /* 0x0008880601007387 */ /* 0x000fe80000100800 */
[----:B------:R0:W-:Y:S04]  /*66170*/  STL [R1+0x884], R7 ;  /* 0x0008840701007387 */ /* 0x0001e80000100800 */
[----:B--2---:R-:W2:Y:S04]  /*66180*/  LDL.LU R9, [R1+0x8ac] ;  /* 0x0008ac0001097983 */ /* 0x004ea80000300800 */
[----:B------:R1:W4:Y:S04]  /*66190*/  @!P0 LDG.E.U8 R58, desc[UR20][R12.64] ;  /* 0x000000140c3a8981 */ /* 0x000328000c1e1100 */
[----:B0-----:R-:W2:Y:S04]  /*661a0*/  LDL.LU R7, [R1+0x8b4] ;  /* 0x0008b40001077983 */ /* 0x001ea80000300800 */
[----:B------:R-:W2:Y:S01]  /*661b0*/  LDL.LU R6, [R1+0x8b8] ;  /* 0x0008b80001067983 */ /* 0x000ea20000300800 */
[----:B-1----:R-:W-:-:S03]  /*661c0*/  @!P0 IMAD.MOV.U32 R12, RZ, RZ, R10 ;  /* 0x000000ffff0c8224 */ /* 0x002fc600078e000a */
[----:B------:R-:W-:Y:S04]  /*661d0*/  STL [R1+0x2680], R62 ;  /* 0x0026803e01007387 */ /* 0x000fe80000100800 */
[----:B------:R-:W-:Y:S04]  /*661e0*/  STL [R1+0x890], R0 ;  /* 0x0008900001007387 */ /* 0x000fe80000100800 */
[----:B------:R0:W-:Y:S04]  /*661f0*/  STL [R1+0x88c], R4 ;  /* 0x00088c0401007387 */ /* 0x0001e80000100800 */
[----:B0-----:R-:W2:Y:S04]  /*66200*/  LDL.LU R4, [R1+0x8bc] ;  /* 0x0008bc0001047983 */ /* 0x001ea80000300800 */
[----:B------:R-:W2:Y:S01]  /*66210*/  LDL.LU R0, [R1+0x8c0] ;  /* 0x0008c00001007983 */ /* 0x000ea20000300800 */
[----:B------:R-:W-:-:S05]  /*66220*/  IADD3.X R11, PT, PT, R11, UR58, RZ, P1, !PT ;  /* 0x0000003a0b0b7c10 */ /* 0x000fca0008ffe4ff */
[----:B------:R-:W-:-:S05]  /*66230*/  @!P0 IMAD.MOV.U32 R13, RZ, RZ, R11 ;  /* 0x000000ffff0d8224 */ /* 0x000fca00078e000b */
[----:B------:R0:W2:Y:S01]  /*66240*/  @!P0 LDG.E.U8 R56, desc[UR20][R12.64] ;  /* 0x000000140c388981 */ /* 0x0000a2000c1e1100 */
[----:B------:R-:W-:Y:S02]  /*66250*/  IADD3 R8, P1, PT, R8, UR15, RZ ;  /* 0x0000000f08087c10 */ /* 0x000fe4000ff3e0ff */
[----:B------:R-:W-:Y:S02]  /*66260*/  PRMT R54, RZ, 0x7610, R54 ;  /* 0x00007610ff367816 */ /* 0x000fe40000000036 */
[----:B------:R-:W-:Y:S01]  /*66270*/  PRMT R52, RZ, 0x7610, R52 ;  /* 0x00007610ff347816 */ /* 0x000fe20000000034 */
[----:B0-----:R-:W-:Y:S01]  /*66280*/  @!P0 IMAD.MOV.U32 R12, RZ, RZ, R8 ;  /* 0x000000ffff0c8224 */ /* 0x001fe200078e0008 */
[----:B---3--:R-:W-:Y:S04]  /*66290*/  STL [R1+0x2684], R60 ;  /* 0x0026843c01007387 */ /* 0x008fe80000100800 */
[----:B------:R-:W-:Y:S04]  /*662a0*/  STL [R1+0x898], R2 ;  /* 0x0008980201007387 */ /* 0x000fe80000100800 */
[----:B------:R0:W-:Y:S04]  /*662b0*/  STL [R1+0x894], R3 ;  /* 0x0008940301007387 */ /* 0x0001e80000100800 */
[----:B0-----:R-:W3:Y:S04]  /*662c0*/  LDL.LU R3, [R1+0x8c4] ;  /* 0x0008c40001037983 */ /* 0x001ee80000300800 */
[----:B------:R-:W3:Y:S04]  /*662d0*/  LDL.LU R2, [R1+0x8c8] ;  /* 0x0008c80001027983 */ /* 0x000ee80000300800 */
[----:B----4-:R-:W-:Y:S04]  /*662e0*/  STL [R1+0x2688], R58 ;  /* 0x0026883a01007387 */ /* 0x010fe80000100800 */
[----:B------:R-:W-:Y:S04]  /*662f0*/  STL [R1+0x8a8], R10 ;  /* 0x0008a80a01007387 */ /* 0x000fe80000100800 */
[----:B------:R0:W-:Y:S01]  /*66300*/  STL [R1+0x8a4], R11 ;  /* 0x0008a40b01007387 */ /* 0x0001e20000100800 */
[----:B--2---:R-:W-:-:S02]  /*66310*/  IADD3.X R9, PT, PT, R9, UR58, RZ, P1, !PT ;  /* 0x0000003a09097c10 */ /* 0x004fc40008ffe4ff */
[----:B------:R-:W-:Y:S01]  /*66320*/  IADD3 R6, P1, PT, R6, UR15, RZ ;  /* 0x0000000f06067c10 */ /* 0x000fe2000ff3e0ff */
[----:B0-----:R-:W2:Y:S04]  /*66330*/  LDL.LU R11, [R1+0x8cc] ;  /* 0x0008cc00010b7983 */ /* 0x001ea80000300800 */
[----:B------:R-:W4:Y:S01]  /*66340*/  LDL.LU R10, [R1+0x8d0] ;  /* 0x0008d000010a7983 */ /* 0x000f220000300800 */
[----:B------:R-:W-:Y:S01]  /*66350*/  @!P0 IMAD.MOV.U32 R13, RZ, RZ, R9 ;  /* 0x000000ffff0d8224 */ /* 0x000fe200078e0009 */
[----:B------:R-:W-:-:S04]  /*66360*/  IADD3.X R7, PT, PT, R7, UR58, RZ, P1, !PT ;  /* 0x0000003a07077c10 */ /* 0x000fc80008ffe4ff */
[----:B------:R0:W2:Y:S01]  /*66370*/  @!P0 LDG.E.U8 R54, desc[UR20][R12.64] ;  /* 0x000000140c368981 */ /* 0x0000a2000c1e1100 */
[----:B------:R-:W-:Y:S01]  /*66380*/  IADD3 R0, P1, PT, R0, UR15, RZ ;  /* 0x0000000f00007c10 */ /* 0x000fe2000ff3e0ff */
[----:B0-----:R-:W-:Y:S02]  /*66390*/  @!P0 IMAD.MOV.U32 R12, RZ, RZ, R6 ;  /* 0x000000ffff0c8224 */ /* 0x001fe400078e0006 */
[----:B------:R-:W-:Y:S01]  /*663a0*/  @!P0 IMAD.MOV.U32 R13, RZ, RZ, R7 ;  /* 0x000000ffff0d8224 */ /* 0x000fe200078e0007 */
[----:B------:R-:W-:-:S04]  /*663b0*/  IADD3.X R4, PT, PT, R4, UR58, RZ, P1, !PT ;  /* 0x0000003a04047c10 */ /* 0x000fc80008ffe4ff */
[----:B------:R0:W2:Y:S02]  /*663c0*/  @!P0 LDG.E.U8 R52, desc[UR20][R12.64] ;  /* 0x000000140c348981 */ /* 0x0000a4000c1e1100 */
[----:B0-----:R-:W-:Y:S02]  /*663d0*/  @!P0 IMAD.MOV.U32 R13, RZ, RZ, R4 ;  /* 0x000000ffff0d8224 */ /* 0x001fe400078e0004 */
[----:B------:R-:W-:Y:S01]  /*663e0*/  @!P0 IMAD.MOV.U32 R12, RZ, RZ, R0 ;  /* 0x000000ffff0c8224 */ /* 0x000fe200078e0000 */
[----:B------:R-:W-:Y:S04]  /*663f0*/  STL [R1+0x268c], R56 ;  /* 0x00268c3801007387 */ /* 0x000fe80000100800 */
[----:B------:R-:W-:Y:S04]  /*66400*/  STL [R1+0x8b0], R8 ;  /* 0x0008b00801007387 */ /* 0x000fe80000100800 */
[----:B------:R0:W-:Y:S04]  /*66410*/  STL [R1+0x8ac], R9 ;  /* 0x0008ac0901007387 */ /* 0x0001e80000100800 */
[----:B0-----:R-:W2:Y:S04]  /*66420*/  LDL.LU R9, [R1+0x8d4] ;  /* 0x0008d40001097983 */ /* 0x001ea80000300800 */
[----:B------:R-:W2:Y:S04]  /*66430*/  LDL.LU R8, [R1+0x8d8] ;  /* 0x0008d80001087983 */ /* 0x000ea80000300800 */
[----:B------:R-:W-:Y:S04]  /*66440*/  STL [R1+0x8b8], R6 ;  /* 0x0008b80601007387 */ /* 0x000fe80000100800 */
[----:B------:R0:W-:Y:S04]  /*66450*/  STL [R1+0x8b4], R7 ;  /* 0x0008b40701007387 */ /* 0x0001e80000100800 */
[----:B0-----:R-:W2:Y:S04]  /*66460*/  LDL.LU R7, [R1+0x8e4] ;  /* 0x0008e40001077983 */ /* 0x001ea80000300800 */
[----:B------:R-:W2:Y:S04]  /*66470*/  LDL.LU R6, [R1+0x8e8] ;  /* 0x0008e80001067983 */ /* 0x000ea80000300800 */
[----:B------:R-:W-:Y:S04]  /*66480*/  STL [R1+0x8c0], R0 ;  /* 0x0008c00001007387 */ /* 0x000fe80000100800 */
[----:B------:R0:W-:Y:S04]  /*66490*/  STL [R1+0x8bc], R4 ;  /* 0x0008bc0401007387 */ /* 0x0001e80000100800 */
[----:B0-----:R-:W2:Y:S04]  /*664a0*/  LDL.LU R4, [R1+0x8ec] ;  /* 0x0008ec0001047983 */ /* 0x001ea80000300800 */
[----:B------:R-:W2:Y:S01]  /*664b0*/  LDL.LU R0, [R1+0x8f0] ;  /* 0x0008f00001007983 */ /* 0x000ea20000300800 */
[----:B---3--:R-:W-:-:S02]  /*664c0*/  IADD3 R2, P1, PT, R2, UR15, RZ ;  /* 0x0000000f02027c10 */ /* 0x008fc4000ff3e0ff */
[----:B------:R-:W-:Y:S02]  /*664d0*/  PRMT R50, RZ, 0x7610, R50 ;  /* 0x00007610ff327816 */ /* 0x000fe40000000032 */
[----:B------:R-:W-:Y:S02]  /*664e0*/  IADD3.X R3, PT, PT, R3, UR58, RZ, P1, !PT ;  /* 0x0000003a03037c10 */ /* 0x000fe40008ffe4ff */
[----:B------:R-:W-:Y:S01]  /*664f0*/  PRMT R48, RZ, 0x7610, R48 ;  /* 0x00007610ff307816 */ /* 0x000fe20000000030 */
[----:B------:R-:W-:Y:S04]  /*66500*/  STL [R1+0x8c8], R2 ;  /* 0x0008c80201007387 */ /* 0x000fe80000100800 */
[----:B------:R0:W3:Y:S04]  /*66510*/  @!P0 LDG.E.U8 R50, desc[UR20][R12.64] ;  /* 0x000000140c328981 */ /* 0x0000e8000c1e1100 */
[----:B------:R1:W-:Y:S01]  /*66520*/  STL [R1+0x8c4], R3 ;  /* 0x0008c40301007387 */ /* 0x0003e20000100800 */
[----:B----4-:R-:W-:Y:S01]  /*66530*/  IADD3 R10, P1, PT, R10, UR15, RZ ;  /* 0x0000000f0a0a7c10 */ /* 0x010fe2000ff3e0ff */
[----:B0-----:R-:W-:-:S02]  /*66540*/  @!P0 IMAD.MOV.U32 R12, RZ, RZ, R2 ;  /* 0x000000ffff0c8224 */ /* 0x001fc400078e0002 */
[----:B------:R-:W-:Y:S01]  /*66550*/  @!P0 IMAD.MOV.U32 R13, RZ, RZ, R3 ;  /* 0x000000ffff0d8224 */ /* 0x000fe200078e0003 */
[----:B--2---:R-:W-:Y:S01]  /*66560*/  IADD3.X R11, PT, PT, R11, UR58, RZ, P1, !PT ;  /* 0x0000003a0b0b7c10 */ /* 0x004fe20008ffe4ff */
[----:B-1----:R-:W2:Y:S04]  /*66570*/  LDL.LU R3, [R1+0x8f4] ;  /* 0x0008f40001037983 */ /* 0x002ea80000300800 */
[----:B------:R-:W4:Y:S04]  /*66580*/  LDL.LU R2, [R1+0x8f8] ;  /* 0x0008f80001027983 */ /* 0x000f280000300800 */
[----:B------:R0:W2:Y:S04]  /*66590*/  @!P0 LDG.E.U8 R48, desc[UR20][R12.64] ;  /* 0x000000140c308981 */ /* 0x0000a8000c1e1100 */
[----:B------:R-:W-:Y:S01]  /*665a0*/  STL [R1+0x8d0], R10 ;  /* 0x0008d00a01007387 */ /* 0x000fe20000100800 */
[----:B------:R-:W-:-:S02]  /*665b0*/  @!P0 IMAD.MOV.U32 R14, RZ, RZ, R10 ;  /* 0x000000ffff0e8224 */ /* 0x000fc400078e000a */
[----:B------:R-:W-:Y:S01]  /*665c0*/  @!P0 IMAD.MOV.U32 R15, RZ, RZ, R11 ;  /* 0x000000ffff0f8224 */ /* 0x000fe200078e000b */
[----:B------:R1:W-:Y:S01]  /*665d0*/  STL [R1+0x8cc], R11 ;  /* 0x0008cc0b01007387 */ /* 0x0003e20000100800 */
[----:B0-----:R-:W-:Y:S02]  /*665e0*/  PRMT R12, RZ, 0x7610, R12 ;  /* 0x00007610ff0c7816 */ /* 0x001fe4000000000c */
[----:B------:R-:W-:Y:S01]  /*665f0*/  PRMT R13, RZ, 0x7610, R13 ;  /* 0x00007610ff0d7816 */ /* 0x000fe2000000000d */
[----:B-1----:R-:W3:Y:S04]  /*66600*/  LDL.LU R11, [R1+0x8fc] ;  /* 0x0008fc00010b7983 */ /* 0x002ee80000300800 */
[----:B------:R-:W3:Y:S04]  /*66610*/  LDL.LU R10, [R1+0x900] ;  /* 0x00090000010a7983 */ /* 0x000ee80000300800 */
[----:B------:R0:W3:Y:S01]  /*66620*/  @!P0 LDG.E.U8 R12, desc[UR20][R14.64] ;  /* 0x000000140e0c8981 */ /* 0x0000e2000c1e1100 */
[----:B------:R-:W-:-:S04]  /*66630*/  IADD3 R8, P1, PT, R8, UR15, RZ ;  /* 0x0000000f08087c10 */ /* 0x000fc8000ff3e0ff */
[----:B------:R-:W-:Y:S01]  /*66640*/  IADD3.X R9, PT, PT, R9, UR58, RZ, P1, !PT ;  /* 0x0000003a09097c10 */ /* 0x000fe20008ffe4ff */
[----:B------:R-:W-:Y:S01]  /*66650*/  STL [R1+0x8d8], R8 ;  /* 0x0008d80801007387 */ /* 0x000fe20000100800 */
[----:B0-----:R-:W-:-:S03]  /*66660*/  @!P0 IMAD.MOV.U32 R14, RZ, RZ, R8 ;  /* 0x000000ffff0e8224 */ /* 0x001fc600078e0008 */
[----:B------:R-:W-:Y:S01]  /*66670*/  @!P0 IMAD.MOV.U32 R15, RZ, RZ, R9 ;  /* 0x000000ffff0f8224 */ /* 0x000fe200078e0009 */
[----:B------:R0:W-:Y:S01]  /*66680*/  STL [R1+0x8d4], R9 ;  /* 0x0008d40901007387 */ /* 0x0001e20000100800 */
[----:B------:R-:W-:-:S03]  /*66690*/  IADD3 R6, P1, PT, R6, UR15, RZ ;  /* 0x0000000f06067c10 */ /* 0x000fc6000ff3e0ff */
[----:B------:R1:W3:Y:S01]  /*666a0*/  @!P0 LDG.E.U8 R13, desc[UR20][R14.64] ;  /* 0x000000140e0d8981 */ /* 0x0002e2000c1e1100 */
[----:B------:R-:W-:-:S03]  /*666b0*/  IADD3.X R7, PT, PT, R7, UR58, RZ, P1, !PT ;  /* 0x0000003a07077c10 */ /* 0x000fc60008ffe4ff */
[----:B0-----:R-:W3:Y:S04]  /*666c0*/  LDL.LU R9, [R1+0x904] ;  /* 0x0009040001097983 */ /* 0x001ee80000300800 */
[----:B------:R-:W3:Y:S04]  /*666d0*/  LDL.LU R8, [R1+0x908] ;  /* 0x0009080001087983 */ /* 0x000ee80000300800 */
[----:B------:R-:W-:Y:S01]  /*666e0*/  STL [R1+0x8e8], R6 ;  /* 0x0008e80601007387 */ /* 0x000fe20000100800 */
[----:B------:R-:W-:Y:S01]  /*666f0*/  @!P0 IMAD.MOV.U32 R16, RZ, RZ, R6 ;  /* 0x000000ffff108224 */ /* 0x000fe200078e0006 */
[----:B-1----:R-:W-:-:S02]  /*66700*/  PRMT R14, RZ, 0x7610, R14 ;  /* 0x00007610ff0e7816 */ /* 0x002fc4000000000e */
[----:B------:R-:W-:Y:S01]  /*66710*/  IADD3 R0, P1, PT, R0, UR15, RZ ;  /* 0x0000000f00007c10 */ /* 0x000fe2000ff3e0ff */
[----:B------:R-:W-:Y:S01]  /*66720*/  @!P0 IMAD.MOV.U32 R17, RZ, RZ, R7 ;  /* 0x000000ffff118224 */ /* 0x000fe200078e0007 */
[----:B------:R0:W-:Y:S02]  /*66730*/  STL [R1+0x8e4], R7 ;  /* 0x0008e40701007387 */ /* 0x0001e40000100800 */
[----:B------:R-:W-:Y:S02]  /*66740*/  IADD3.X R4, PT, PT, R4, UR58, RZ, P1, !PT ;  /* 0x0000003a04047c10 */ /* 0x000fe40008ffe4ff */
[----:B------:R1:W3:Y:S04]  /*66750*/  @!P0 LDG.E.U8 R14, desc[UR20][R16.64] ;  /* 0x00000014100e8981 */ /* 0x0002e8000c1e1100 */
[----:B0-----:R-:W3:Y:S04]  /*66760*/  LDL.LU R7, [R1+0x90c] ;  /* 0x00090c0001077983 */ /* 0x001ee80000300800 */
[----:B------:R-:W3:Y:S04]  /*66770*/  LDL.LU R6, [R1+0x910] ;  /* 0x0009100001067983 */ /* 0x000ee80000300800 */
[----:B------:R-:W-:Y:S04]  /*66780*/  STL [R1+0x8f0], R0 ;  /* 0x0008f00001007387 */ /* 0x000fe80000100800 */
[----:B------:R0:W-:Y:S01]  /*66790*/  STL [R1+0x8ec], R4 ;  /* 0x0008ec0401007387 */ /* 0x0001e20000100800 */
[----:B-1----:R-:W-:-:S02]  /*667a0*/  @!P0 IMAD.MOV.U32 R17, RZ, RZ, R4 ;  /* 0x000000ffff118224 */ /* 0x002fc400078e0004 */
[----:B------:R-:W-:Y:S01]  /*667b0*/  @!P0 IMAD.MOV.U32 R16, RZ, RZ, R0 ;  /* 0x000000ffff108224 */ /* 0x000fe200078e0000 */
[----:B0-----:R-:W3:Y:S04]  /*667c0*/  LDL.LU R4, [R1+0x914] ;  /* 0x0009140001047983 */ /* 0x001ee80000300800 */
[----:B------:R-:W3:Y:S01]  /*667d0*/  LDL.LU R0, [R1+0x918] ;  /* 0x0009180001007983 */ /* 0x000ee20000300800 */
[----:B----4-:R-:W-:Y:S02]  /*667e0*/  IADD3 R2, P1, PT, R2, UR15, RZ ;  /* 0x0000000f02027c10 */ /* 0x010fe4000ff3e0ff */
[----:B------:R-:W-:Y:S02]  /*667f0*/  PRMT R15, RZ, 0x7610, R15 ;  /* 0x00007610ff0f7816 */ /* 0x000fe4000000000f */
[----:B--2---:R-:W-:Y:S01]  /*66800*/  IADD3.X R3, PT, PT, R3, UR58, RZ, P1, !PT ;  /* 0x0000003a03037c10 */ /* 0x004fe20008ffe4ff */
[----:B------:R-:W-:Y:S04]  /*66810*/  STL [R1+0x8f8], R2 ;  /* 0x0008f80201007387 */ /* 0x000fe80000100800 */
[----:B------:R0:W2:Y:S04]  /*66820*/  @!P0 LDG.E.U8 R15, desc[UR20][R16.64] ;  /* 0x00000014100f8981 */ /* 0x0000a8000c1e1100 */
[----:B------:R1:W-:Y:S01]  /*66830*/  STL [R1+0x8f4], R3 ;  /* 0x0008f40301007387 */ /* 0x0003e20000100800 */
[----:B------:R-:W-:-:S02]  /*66840*/  @!P0 IMAD.MOV.U32 R18, RZ, RZ, R2 ;  /* 0x000000ffff128224 */ /* 0x000fc400078e0002 */
[----:B------:R-:W-:Y:S01]  /*66850*/  @!P0 IMAD.MOV.U32 R19, RZ, RZ, R3 ;  /* 0x000000ffff138224 */ /* 0x000fe200078e0003 */
[----:B---3--:R-:W-:Y:S02]  /*66860*/  IADD3 R10, P1, PT, R10, UR15, RZ ;  /* 0x0000000f0a0a7c10 */ /* 0x008fe4000ff3e0ff */
[----:B0-----:R-:W-:Y:S01]  /*66870*/  PRMT R16, RZ, 0x7610, R16 ;  /* 0x00007610ff107816 */ /* 0x001fe20000000010 */
[----:B-1----:R-:W3:Y:S04]  /*66880*/  LDL.LU R3, [R1+0x924] ;  /* 0x0009240001037983 */ /* 0x002ee80000300800 */
[----:B------:R-:W4:Y:S01]  /*66890*/  LDL.LU R2, [R1+0x928] ;  /* 0x0009280001027983 */ /* 0x000f220000300800 */
[----:B------:R-:W-:Y:S02]  /*668a0*/  IADD3.X R11, PT, PT, R11, UR58, RZ, P1, !PT ;  /* 0x0000003a0b0b7c10 */ /* 0x000fe40008ffe4ff */
[----:B------:R-:W-:Y:S01]  /*668b0*/  PRMT R17, RZ, 0x7610, R17 ;  /* 0x00007610ff117816 */ /* 0x000fe20000000011 */
[----:B------:R-:W-:Y:S04]  /*668c0*/  STL [R1+0x900], R10 ;  /* 0x0009000a01007387 */ /* 0x000fe80000100800 */
[----:B------:R0:W2:Y:S04]  /*668d0*/  @!P0 LDG.E.U8 R16, desc[UR20][R18.64] ;  /* 0x0000001412108981 */ /* 0x0000a8000c1e1100 */
[----:B------:R1:W-:Y:S01]  /*668e0*/  STL [R1+0x8fc], R11 ;  /* 0x0008fc0b01007387 */ /* 0x0003e20000100800 */
[----:B0-----:R-:W-:-:S02]  /*668f0*/  @!P0 IMAD.MOV.U32 R18, RZ, RZ, R10 ;  /* 0x000000ffff128224 */ /* 0x001fc400078e000a */
[----:B------:R-:W-:Y:S02]  /*66900*/  @!P0 IMAD.MOV.U32 R19, RZ, RZ, R11 ;  /* 0x000000ffff138224 */ /* 0x000fe400078e000b */
[----:B-1----:R-:W2:Y:S04]  /*66910*/  LDL.LU R11, [R1+0x92c] ;  /* 0x00092c00010b7983 */ /* 0x002ea80000300800 */
[----:B------:R-:W2:Y:S04]  /*66920*/  LDL.LU R10, [R1+0x930] ;  /* 0x00093000010a7983 */ /* 0x000ea80000300800 */
[----:B------:R0:W2:Y:S02]  /*66930*/  @!P0 LDG.E.U8 R17, desc[UR20][R18.64] ;  /* 0x0000001412118981 */ /* 0x0000a4000c1e1100 */
[----:B0-----:R-:W-:-:S02]  /*66940*/  PRMT R18, RZ, 0x7610, R18 ;  /* 0x00007610ff127816 */ /* 0x001fc40000000012 */
[----:B------:R-:W-:-:S04]  /*66950*/  IADD3 R8, P1, PT, R8, UR15, RZ ;  /* 0x0000000f08087c10 */ /* 0x000fc8000ff3e0ff */
[----:B------:R-:W-:Y:S01]  /*66960*/  IADD3.X R9, PT, PT, R9, UR58, RZ, P1, !PT ;  /* 0x0000003a09097c10 */ /* 0x000fe20008ffe4ff */
[----:B------:R-:W-:Y:S01]  /*66970*/  STL [R1+0x908], R8 ;  /* 0x0009080801007387 */ /* 0x000fe20000100800 */
[----:B------:R-:W-:-:S03]  /*66980*/  @!P0 IMAD.MOV.U32 R20, RZ, RZ, R8 ;  /* 0x000000ffff148224 */ /* 0x000fc600078e0008 */
[----:B------:R0:W-:Y:S01]  /*66990*/  STL [R1+0x904], R9 ;  /* 0x0009040901007387 */ /* 0x0001e20000100800 */
[----:B------:R-:W-:-:S05]  /*669a0*/  @!P0 IMAD.MOV.U32 R21, RZ, RZ, R9 ;  /* 0x000000ffff158224 */ /* 0x000fca00078e0009 */
[----:B------:R1:W2:Y:S01]  /*669b0*/  @!P0 LDG.E.U8 R18, desc[UR20][R20.64] ;  /* 0x0000001414128981 */ /* 0x0002a2000c1e1100 */
[----:B------:R-:W-:-:S03]  /*669c0*/  IADD3 R6, P1, PT, R6, UR15, RZ ;  /* 0x0000000f06067c10 */ /* 0x000fc6000ff3e0ff */
[----:B0-----:R-:W2:Y:S04]  /*669d0*/  LDL.LU R9, [R1+0x934] ;  /* 0x0009340001097983 */ /* 0x001ea80000300800 */
[----:B------:R-:W2:Y:S01]  /*669e0*/  LDL.LU R8, [R1+0x938] ;  /* 0x0009380001087983 */ /* 0x000ea20000300800 */
[----:B------:R-:W-:-:S03]  /*669f0*/  IADD3.X R7, PT, PT, R7, UR58, RZ, P1, !PT ;  /* 0x0000003a07077c10 */ /* 0x000fc60008ffe4ff */
[----:B------:R-:W-:Y:S01]  /*66a00*/  STL [R1+0x910], R6 ;  /* 0x0009100601007387 */ /* 0x000fe20000100800 */
[----:B-1----:R-:W-:-:S03]  /*66a10*/  @!P0 IMAD.MOV.U32 R20, RZ, RZ, R6 ;  /* 0x000000ffff148224 */ /* 0x002fc600078e0006 */
[----:B------:R0:W-:Y:S01]  /*66a20*/  STL [R1+0x90c], R7 ;  /* 0x00090c0701007387 */ /* 0x0001e20000100800 */
[----:B------:R-:W-:Y:S01]  /*66a30*/  IADD3 R0, P1, PT, R0, UR15, RZ ;  /* 0x0000000f00007c10 */ /* 0x000fe2000ff3e0ff */
[----:B------:R-:W-:-:S03]  /*66a40*/  @!P0 IMAD.MOV.U32 R21, RZ, RZ, R7 ;  /* 0x000000ffff158224 */ /* 0x000fc600078e0007 */
[----:B------:R-:W-:Y:S01]  /*66a50*/  IADD3.X R4, PT, PT, R4, UR58, RZ, P1, !PT ;  /* 0x0000003a04047c10 */ /* 0x000fe20008ffe4ff */
[----:B0-----:R-:W2:Y:S04]  /*66a60*/  LDL.LU R7, [R1+0x93c] ;  /* 0x00093c0001077983 */ /* 0x001ea80000300800 */
[----:B------:R-:W2:Y:S04]  /*66a70*/  LDL.LU R6, [R1+0x940] ;  /* 0x0009400001067983 */ /* 0x000ea80000300800 */
[----:B------:R-:W-:Y:S04]  /*66a80*/  STL [R1+0x918], R0 ;  /* 0x0009180001007387 */ /* 0x000fe80000100800 */
[----:B------:R0:W-:Y:S01]  /*66a90*/  STL [R1+0x914], R4 ;  /* 0x0009140401007387 */ /* 0x0001e20000100800 */
[----:B------:R-:W-:-:S02]  /*66aa0*/  @!P0 IMAD.MOV.U32 R23, RZ, RZ, R4 ;  /* 0x000000ffff178224 */ /* 0x000fc400078e0004 */
[----:B------:R-:W-:Y:S01]  /*66ab0*/  @!P0 IMAD.MOV.U32 R22, RZ, RZ, R0 ;  /* 0x000000ffff168224 */ /* 0x000fe200078e0000 */
[----:B0-----:R-:W2:Y:S04]  /*66ac0*/  LDL.LU R4, [R1+0x944] ;  /* 0x0009440001047983 */ /* 0x001ea80000300800 */
[----:B------:R-:W2:Y:S01]  /*66ad0*/  LDL.LU R0, [R1+0x948] ;  /* 0x0009480001007983 */ /* 0x000ea20000300800 */
[----:B------:R-:W-:Y:S02]  /*66ae0*/  PRMT R19, RZ, 0x7610, R19 ;  /* 0x00007610ff137816 */ /* 0x000fe40000000013 */
[----:B----4-:R-:W-:-:S04]  /*66af0*/  IADD3 R2, P1, PT, R2, UR15, RZ ;  /* 0x0000000f02027c10 */ /* 0x010fc8000ff3e0ff */
[----:B------:R0:W4:Y:S01]  /*66b00*/  @!P0 LDG.E.U8 R19, desc[UR20][R20.64] ;  /* 0x0000001414138981 */ /* 0x000122000c1e1100 */
[----:B---3--:R-:W-:-:S03]  /*66b10*/  IADD3.X R3, PT, PT, R3, UR58, RZ, P1, !PT ;  /* 0x0000003a03037c10 */ /* 0x008fc60008ffe4ff */
[----:B------:R-:W-:Y:S01]  /*66b20*/  STL [R1+0x928], R2 ;  /* 0x0009280201007387 */ /* 0x000fe20000100800 */
[----:B0-----:R-:W-:Y:S02]  /*66b30*/  PRMT R20, RZ, 0x7610, R20 ;  /* 0x00007610ff147816 */ /* 0x001fe40000000014 */
[----:B--2---:R-:W-:Y:S02]  /*66b40*/  IADD3 R10, P1, PT, R10, UR15, RZ ;  /* 0x0000000f0a0a7c10 */ /* 0x004fe4000ff3e0ff */
[----:B------:R-:W-:Y:S01]  /*66b50*/  PRMT R21, RZ, 0x7610, R21 ;  /* 0x00007610ff157816 */ /* 0x000fe20000000015 */
[----:B------:R0:W-:Y:S04]  /*66b60*/  STL [R1+0x924], R3 ;  /* 0x0009240301007387 */ /* 0x0001e80000100800 */
[----:B------:R1:W2:Y:S01]  /*66b70*/  @!P0 LDG.E.U8 R20, desc[UR20][R22.64] ;  /* 0x0000001416148981 */ /* 0x0002a2000c1e1100 */
[----:B------:R-:W-:Y:S01]  /*66b80*/  IADD3.X R11, PT, PT, R11, UR58, RZ, P1, !PT ;  /* 0x0000003a0b0b7c10 */ /* 0x000fe20008ffe4ff */
[----:B------:R-:W-:-:S02]  /*66b90*/  @!P0 IMAD.MOV.U32 R24, RZ, RZ, R10 ;  /* 0x000000ffff188224 */ /* 0x000fc400078e000a */
[----:B-1----:R-:W-:Y:S02]  /*66ba0*/  @!P0 IMAD.MOV.U32 R22, RZ, RZ, R2 ;  /* 0x000000ffff168224 */ /* 0x002fe400078e0002 */
[----:B------:R-:W-:Y:S02]  /*66bb0*/  @!P0 IMAD.MOV.U32 R23, RZ, RZ, R3 ;  /* 0x000000ffff178224 */ /* 0x000fe400078e0003 */
[----:B0-----:R-:W3:Y:S04]  /*66bc0*/  LDL.LU R3, [R1+0x94c] ;  /* 0x00094c0001037983 */ /* 0x001ee80000300800 */
[----:B------:R-:W2:Y:S04]  /*66bd0*/  LDL.LU R2, [R1+0x950] ;  /* 0x0009500001027983 */ /* 0x000ea80000300800 */
[----:B------:R0:W3:Y:S04]  /*66be0*/  @!P0 LDG.E.U8 R21, desc[UR20][R22.64] ;  /* 0x0000001416158981 */ /* 0x0000e8000c1e1100 */
[----:B------:R-:W-:Y:S01]  /*66bf0*/  STL [R1+0x930], R10 ;  /* 0x0009300a01007387 */ /* 0x000fe20000100800 */
[----:B------:R-:W-:-:S03]  /*66c00*/  @!P0 IMAD.MOV.U32 R25, RZ, RZ, R11 ;  /* 0x000000ffff198224 */ /* 0x000fc600078e000b */
[----:B------:R1:W-:Y:S04]  /*66c10*/  STL [R1+0x92c], R11 ;  /* 0x00092c0b01007387 */ /* 0x0003e80000100800 */
[----:B------:R-:W4:Y:S04]  /*66c20*/  LDL.LU R31, [R1+0x954] ;  /* 0x00095400011f7983 */ /* 0x000f280000300800 */
[----:B------:R-:W4:Y:S01]  /*66c30*/  LDL.LU R30, [R1+0x958] ;  /* 0x00095800011e7983 */ /* 0x000f220000300800 */
[----:B0-----:R-:W-:Y:S02]  /*66c40*/  PRMT R22, RZ, 0x7610, R22 ;  /* 0x00007610ff167816 */ /* 0x001fe40000000016 */
[----:B------:R-:W-:-:S04]  /*66c50*/  PRMT R23, RZ, 0x7610, R23 ;  /* 0x00007610ff177816 */ /* 0x000fc80000000017 */
[----:B------:R0:W4:Y:S01]  /*66c60*/  @!P0 LDG.E.U8 R22, desc[UR20][R24.64] ;  /* 0x0000001418168981 */ /* 0x000122000c1e1100 */
[----:B------:R-:W-:-:S04]  /*66c70*/  IADD3 R8, P1, PT, R8, UR15, RZ ;  /* 0x0000000f08087c10 */ /* 0x000fc8000ff3e0ff */
[----:B------:R-:W-:Y:S01]  /*66c80*/  IADD3.X R9, PT, PT, R9, UR58, RZ, P1, !PT ;  /* 0x0000003a09097c10 */ /* 0x000fe20008ffe4ff */
[----:B0-----:R-:W-:Y:S01]  /*66c90*/  @!P0 IMAD.MOV.U32 R24, RZ, RZ, R8 ;  /* 0x000000ffff188224 */ /* 0x001fe200078e0008 */
[----:B------:R-:W-:Y:S04]  /*66ca0*/  STL [R1+0x938], R8 ;  /* 0x0009380801007387 */ /* 0x000fe80000100800 */
[----:B------:R0:W-:Y:S01]  /*66cb0*/  STL [R1+0x934], R9 ;  /* 0x0009340901007387 */ /* 0x0001e20000100800 */
[----:B------:R-:W-:-:S03]  /*66cc0*/  @!P0 IMAD.MOV.U32 R25, RZ, RZ, R9 ;  /* 0x000000ffff198224 */ /* 0x000fc600078e0009 */
[----:B-1----:R-:W4:Y:S04]  /*66cd0*/  LDL.LU R11, [R1+0x964] ;  /* 0x00096400010b7983 */ /* 0x002f280000300800 */
[----:B------:R-:W4:Y:S04]  /*66ce0*/  LDL.LU R10, [R1+0x968] ;  /* 0x00096800010a7983 */ /* 0x000f280000300800 */
[----:B------:R1:W4:Y:S01]  /*66cf0*/  @!P0 LDG.E.U8 R23, desc[UR20][R24.64] ;  /* 0x0000001418178981 */ /* 0x000322000c1e1100 */
[----:B------:R-:W-:-:S04]  /*66d00*/  IADD3 R6, P1, PT, R6, UR15, RZ ;  /* 0x0000000f06067c10 */ /* 0x000fc8000ff3e0ff */
[----:B------:R-:W-:Y:S02]  /*66d10*/  IADD3.X R7, PT, PT, R7, UR58, RZ, P1, !PT ;  /* 0x0000003a07077c10 */ /* 0x000fe40008ffe4ff */
[----:B-1----:R-:W-:Y:S01]  /*66d20*/  PRMT R24, RZ, 0x7610, R24 ;  /* 0x00007610ff187816 */ /* 0x002fe20000000018 */
[----:B------:R1:W-:Y:S04]  /*66d30*/  STL [R1+0x940], R6 ;  /* 0x0009400601007387 */ /* 0x0003e80000100800 */
[----:B------:R-:W-:Y:S01]  /*66d40*/  STL [R1+0x93c], R7 ;  /* 0x00093c0701007387 */ /* 0x000fe20000100800 */
[----:B------:R-:W-:Y:S02]  /*66d50*/  @!P0 IMAD.MOV.U32 R26, RZ, RZ, R6 ;  /* 0x000000ffff1a8224 */ /* 0x000fe400078e0006 */
[----:B------:R-:W-:Y:S01]  /*66d60*/  @!P0 IMAD.MOV.U32 R27, RZ, RZ, R7 ;  /* 0x000000ffff1b8224 */ /* 0x000fe200078e0007 */
[----:B0-----:R-:W4:Y:S04]  /*66d70*/  LDL.LU R9, [R1+0x96c] ;  /* 0x00096c0001097983 */ /* 0x001f280000300800 */
[----:B------:R-:W4:Y:S01]  /*66d80*/  LDL.LU R8, [R1+0x970] ;  /* 0x0009700001087983 */ /* 0x000f220000300800 */
[----:B------:R-:W-:-:S03]  /*66d90*/  IADD3 R0, P1, PT, R0, UR15, RZ ;  /* 0x0000000f00007c10 */ /* 0x000fc6000ff3e0ff */
[----:B------:R0:W4:Y:S01]  /*66da0*/  @!P0 LDG.E.U8 R24, desc[UR20][R26.64] ;  /* 0x000000141a188981 */ /* 0x000122000c1e1100 */
[----:B------:R-:W-:-:S03]  /*66db0*/  IADD3.X R4, PT, PT, R4, UR58, RZ, P1, !PT ;  /* 0x0000003a04047c10 */ /* 0x000fc60008ffe4ff */
[----:B------:R0:W-:Y:S04]  /*66dc0*/  STL [R1+0x948], R0 ;  /* 0x0009480001007387 */ /* 0x0001e80000100800 */
[----:B------:R-:W-:Y:S04]  /*66dd0*/  STL [R1+0x944], R4 ;  /* 0x0009440401007387 */ /* 0x000fe80000100800 */
[----:B-1----:R-:W4:Y:S01]  /*66de0*/  LDL.LU R6, [R1+0x974] ;  /* 0x0009740001067983 */ /* 0x002f220000300800 */
[----:B0-----:R-:W-:-:S03]  /*66df0*/  @!P0 IMAD.MOV.U32 R26, RZ, RZ, R0 ;  /* 0x000000ffff1a8224 */ /* 0x001fc600078e0000 */
[----:B------:R-:W4:Y:S01]  /*66e00*/  LDL.LU R0, [R1+0x978] ;  /* 0x0009780001007983 */ /* 0x000f220000300800 */
[----:B------:R-:W-:Y:S01]  /*66e10*/  PRMT R25, RZ, 0x7610, R25 ;  /* 0x00007610ff197816 */ /* 0x000fe20000000019 */
[----:B------:R-:W-:-:S05]  /*66e20*/  @!P0 IMAD.MOV.U32 R27, RZ, RZ, R4 ;  /* 0x000000ffff1b8224 */ /* 0x000fca00078e0004 */
[----:B------:R0:W4:Y:S01]  /*66e30*/  @!P0 LDG.E.U8 R25, desc[UR20][R26.64] ;  /* 0x000000141a198981 */ /* 0x000122000c1e1100 */
[----:B--2---:R-:W-:-:S04]  /*66e40*/  IADD3 R2, P1, PT, R2, UR15, RZ ;  /* 0x0000000f02027c10 */ /* 0x004fc8000ff3e0ff */
[----:B---3--:R-:W-:Y:S02]  /*66e50*/  IADD3.X R3, PT, PT, R3, UR58, RZ, P1, !PT ;  /* 0x0000003a03037c10 */ /* 0x008fe40008ffe4ff */
[----:B----4-:R-:W-:Y:S02]  /*66e60*/  IADD3 R30, P1, PT, R30, UR15, RZ ;  /* 0x0000000f1e1e7c10 */ /* 0x010fe4000ff3e0ff */
[----:B0-----:R-:W-:Y:S01]  /*66e70*/  PRMT R26, RZ, 0x7610, R26 ;  /* 0x00007610ff1a7816 */ /* 0x001fe2000000001a */
[----:B------:R-:W-:Y:S02]  /*66e80*/  @!P0 IMAD.MOV.U32 R28, RZ, RZ, R2 ;  /* 0x000000ffff1c8224 */ /* 0x000fe400078e0002 */
[----:B------:R-:W-:Y:S01]  /*66e90*/  @!P0 IMAD.MOV.U32 R29, RZ, RZ, R3 ;  /* 0x000000ffff1d8224 */ /* 0x000fe200078e0003 */
[----:B------:R-:W-:Y:S02]  /*66ea0*/  IADD3.X R31, PT, PT, R31, UR58, RZ, P1, !PT ;  /* 0x0000003a1f1f7c10 */ /* 0x000fe40008ffe4ff */
[----:B------:R-:W-:Y:S01]  /*66eb0*/  PRMT R27, RZ, 0x7610, R27 ;  /* 0x00007610ff1b7816 */ /* 0x000fe2000000001b */
[----:B------:R0:W-:Y:S04]  /*66ec0*/  STL [R1+0x950], R2 ;  /* 0x0009500201007387 */ /* 0x0001e80000100800 */
[----:B------:R1:W2:Y:S04]  /*66ed0*/  @!P0 LDG.E.U8 R26, desc[UR20][R28.64] ;  /* 0x000000141c1a8981 */ /* 0x0002a8000c1e1100 */
[----:B------:R3:W-:Y:S04]  /*66ee0*/  STL [R1+0x94c], R3 ;  /* 0x00094c0301007387 */ /* 0x0007e80000100800 */
[----:B0-----:R-:W4:Y:S01]  /*66ef0*/  LDL.LU R2, [R1+0x980] ;  /* 0x0009800001027983 */ /* 0x001f220000300800 */
[----:B-1----:R-:W-:-:S02]  /*66f00*/  @!P0 IMAD.MOV.U32 R28, RZ, RZ, R30 ;  /* 0x000000ffff1c8224 */ /* 0x002fc400078e001e */
[----:B------:R-:W-:Y:S01]  /*66f10*/  @!P0 IMAD.MOV.U32 R29, RZ, RZ, R31 ;  /* 0x000000ffff1d8224 */ /* 0x000fe200078e001f */
[----:B---3--:R-:W3:Y:S04]  /*66f20*/  LDL.LU R3, [R1+0x97c] ;  /* 0x00097c0001037983 */ /* 0x008ee80000300800 */
[----:B------:R0:W-:Y:S04]  /*66f30*/  STL [R1+0x958], R30 ;  /* 0x0009581e01007387 */ /* 0x0001e80000100800 */
[----:B------:R1:W-:Y:S04]  /*66f40*/  STL [R1+0x954], R31 ;  /* 0x0009541f01007387 */ /* 0x0003e80000100800 */
[----:B------:R0:W2:Y:S02]  /*66f50*/  @!P0 LDG.E.U8 R27, desc[UR20][R28.64] ;  /* 0x000000141c1b8981 */ /* 0x0000a4000c1e1100 */
[----:B0-----:R-:W-:Y:S01]  /*66f60*/  PRMT R28, RZ, 0x7610, R28 ;  /* 0x00007610ff1c7816 */ /* 0x001fe2000000001c */
[----:B------:R-:W-:-:S02]  /*66f70*/  IMAD.MOV.U32 R7, RZ, RZ, R33 ;  /* 0x000000ffff077224 */ /* 0x000fc400078e0021 */
[----:B------:R-:W-:Y:S01]  /*66f80*/  IMAD.MOV.U32 R4, RZ, RZ, R32 ;  /* 0x000000ffff047224 */ /* 0x000fe200078e0020 */
[----:B------:R-:W-:-:S04]  /*66f90*/  IADD3 R10, P1, PT, R10, UR15, RZ ;  /* 0x0000000f0a0a7c10 */ /* 0x000fc8000ff3e0ff */
[----:B------:R-:W-:Y:S01]  /*66fa0*/  IADD3.X R11, PT, PT, R11, UR58, RZ, P1, !PT ;  /* 0x0000003a0b0b7c10 */ /* 0x000fe20008ffe4ff */
[----:B------:R0:W-:Y:S01]  /*66fb0*/  STL [R1+0x968], R10 ;  /* 0x0009680a01007387 */ /* 0x0001e20000100800 */
[----:B------:R-:W-:-:S03]  /*66fc0*/  @!P0 IMAD.MOV.U32 R30, RZ, RZ, R10 ;  /* 0x000000ffff1e8224 */ /* 0x000fc600078e000a */
[----:B------:R-:W-:Y:S01]  /*66fd0*/  STL [R1+0x964], R11 ;  /* 0x0009640b01007387 */ /* 0x000fe20000100800 */
[----:B-1----:R-:W-:-:S03]  /*66fe0*/  @!P0 IMAD.MOV.U32 R31, RZ, RZ, R11 ;  /* 0x000000ffff1f8224 */ /* 0x002fc600078e000b */
[----:B------:R-:W2:Y:S04]  /*66ff0*/  LDL.LU R35, [R1+0x984] ;  /* 0x0009840001237983 */ /* 0x000ea80000300800 */
[----:B------:R-:W2:Y:S04]  /*67000*/  LDL.LU R34, [R1+0x988] ;  /* 0x0009880001227983 */ /* 0x000ea80000300800 */
[----:B------:R1:W2:Y:S01]  /*67010*/  @!P0 LDG.E.U8 R28, desc[UR20][R30.64] ;  /* 0x000000141e1c8981 */ /* 0x0002a2000c1e1100 */
[----:B------:R-:W-:-:S04]  /*67020*/  IADD3 R8, P1, PT, R8, UR15, RZ ;  /* 0x0000000f08087c10 */ /* 0x000fc8000ff3e0ff */
[----:B------:R-:W-:Y:S01]  /*67030*/  IADD3.X R9, PT, PT, R9, UR58, RZ, P1, !PT ;  /* 0x0000003a09097c10 */ /* 0x000fe20008ffe4ff */
[----:B------:R0:W-:Y:S01]  /*67040*/  STL [R1+0x970], R8 ;  /* 0x0009700801007387 */ /* 0x0001e20000100800 */
[----:B-1----:R-:W-:-:S03]  /*67050*/  @!P0 IMAD.MOV.U32 R30, RZ, RZ, R8 ;  /* 0x000000ffff1e8224 */ /* 0x002fc600078e0008 */
[----:B------:R-:W-:Y:S04]  /*67060*/  STL [R1+0x96c], R9 ;  /* 0x00096c0901007387 */ /* 0x000fe80000100800 */
[----:B0-----:R-:W2:Y:S04]  /*67070*/  LDL.LU R10, [R1+0x98c] ;  /* 0x00098c00010a7983 */ /* 0x001ea80000300800 */
[----:B------:R-:W2:Y:S01]  /*67080*/  LDL.LU R8, [R1+0x990] ;  /* 0x0009900001087983 */ /* 0x000ea20000300800 */
[----:B------:R-:W-:-:S04]  /*67090*/  IADD3 R0, P1, PT, R0, UR15, RZ ;  /* 0x0000000f00007c10 */ /* 0x000fc8000ff3e0ff */
[----:B------:R-:W-:Y:S01]  /*670a0*/  IADD3.X R6, PT, PT, R6, UR58, RZ, P1, !PT ;  /* 0x0000003a06067c10 */ /* 0x000fe20008ffe4ff */
[----:B------:R-:W-:Y:S01]  /*670b0*/  STL [R1+0x978], R0 ;  /* 0x0009780001007387 */ /* 0x000fe20000100800 */
[----:B------:R-:W-:-:S03]  /*670c0*/  @!P0 IMAD.MOV.U32 R32, RZ, RZ, R0 ;  /* 0x000000ffff208224 */ /* 0x000fc600078e0000 */
[----:B------:R0:W-:Y:S01]  /*670d0*/  STL [R1+0x974], R6 ;  /* 0x0009740601007387 */ /* 0x0001e20000100800 */
[----:B------:R-:W-:-:S03]  /*670e0*/  @!P0 IMAD.MOV.U32 R33, RZ, RZ, R6 ;  /* 0x000000ffff218224 */ /* 0x000fc600078e0006 */
[----:B0-----:R-:W2:Y:S04]  /*670f0*/  LDL.LU R6, [R1+0x15b4] ;  /* 0x0015b40001067983 */ /* 0x001ea80000300800 */
[----:B------:R-:W2:Y:S01]  /*67100*/  LDL.LU R0, [R1+0x15b8] ;  /* 0x0015b80001007983 */ /* 0x000ea20000300800 */
[----:B------:R-:W-:Y:S01]  /*67110*/  PRMT R29, RZ, 0x7610, R29 ;  /* 0x00007610ff1d7816 */ /* 0x000fe2000000001d */
[----:B------:R-:W-:-:S05]  /*67120*/  @!P0 IMAD.MOV.U32 R31, RZ, RZ, R9 ;  /* 0x000000ffff1f8224 */ /* 0x000fca00078e0009 */
[----:B------:R0:W2:Y:S02]  /*67130*/  @!P0 LDG.E.U8 R29, desc[UR20][R30.64] ;  /* 0x000000141e1d8981 */ /* 0x0000a4000c1e1100 */
[----:B0-----:R-:W-:Y:S02]  /*67140*/  PRMT R30, RZ, 0x7610, R30 ;  /* 0x00007610ff1e7816 */ /* 0x001fe4000000001e */
[----:B----4-:R-:W-:-:S04]  /*67150*/  IADD3 R2, P1, PT, R2, UR15, RZ ;  /* 0x0000000f02027c10 */ /* 0x010fc8000ff3e0ff */
[----:B------:R0:W4:Y:S01]  /*67160*/  @!P0 LDG.E.U8 R30, desc[UR20][R32.64] ;  /* 0x00000014201e8981 */ /* 0x000122000c1e1100 */
[----:B---3--:R-:W-:-:S03]  /*67170*/  IADD3.X R3, PT, PT, R3, UR58, RZ, P1, !PT ;  /* 0x0000003a03037c10 */ /* 0x008fc60008ffe4ff */
[----:B------:R1:W-:Y:S01]  /*67180*/  STL [R1+0x980], R2 ;  /* 0x0009800201007387 */ /* 0x0003e20000100800 */
[----:B------:R-:W-:-:S03]  /*67190*/  PRMT R31, RZ, 0x7610, R31 ;  /* 0x00007610ff1f7816 */ /* 0x000fc6000000001f */
[----:B------:R3:W-:Y:S04]  /*671a0*/  STL [R1+0x97c], R3 ;  /* 0x00097c0301007387 */ /* 0x0007e80000100800 */
[----:B------:R-:W4:Y:S01]  /*671b0*/  LDL.LU R11, [R1+0x15c4] ;  /* 0x0015c400010b7983 */ /* 0x000f220000300800 */
[----:B0-----:R-:W-:Y:S02]  /*671c0*/  @!P0 IMAD.MOV.U32 R32, RZ, RZ, R2 ;  /* 0x000000ffff208224 */ /* 0x001fe400078e0002 */
[----:B------:R-:W-:Y:S01]  /*671d0*/  @!P0 IMAD.MOV.U32 R33, RZ, RZ, R3 ;  /* 0x000000ffff218224 */ /* 0x000fe200078e0003 */
[----:B-1----:R-:W4:Y:S04]  /*671e0*/  LDL.LU R2, [R1+0x15c8] ;  /* 0x0015c80001027983 */ /* 0x002f280000300800 */
[----:B------:R0:W4:Y:S01]  /*671f0*/  @!P0 LDG.E.U8 R31, desc[UR20][R32.64] ;  /* 0x00000014201f8981 */ /* 0x000122000c1e1100 */
[----:B---3--:R-:W-:-:S02]  /*67200*/  IMAD.MOV.U32 R3, RZ, RZ, R4 ;  /* 0x000000ffff037224 */ /* 0x008fc400078e0004 */
[----:B------:R-:W-:Y:S01]  /*67210*/  IMAD.MOV.U32 R4, RZ, RZ, R7 ;  /* 0x000000ffff047224 */ /* 0x000fe200078e0007 */
[----:B0-----:R-:W-:Y:S01]  /*67220*/  PRMT R32, RZ, 0x7610, R32 ;  /* 0x00007610ff207816 */ /* 0x001fe20000000020 */
[----:B------:R-:W-:Y:S01]  /*67230*/  IMAD.MOV.U32 R7, RZ, RZ, R38 ;  /* 0x000000ffff077224 */ /* 0x000fe200078e0026 */
[----:B--2---:R-:W-:-:S04]  /*67240*/  IADD3 R34, P1, PT, R34, UR15, RZ ;  /* 0x0000000f22227c10 */ /* 0x004fc8000ff3e0ff */
[----:B------:R-:W-:Y:S01]  /*67250*/  IADD3.X R35, PT, PT, R35, UR58, RZ, P1, !PT ;  /* 0x0000003a23237c10 */ /* 0x000fe20008ffe4ff */
[----:B------:R0:W-:Y:S04]  /*67260*/  STL [R1+0x988], R34 ;  /* 0x0009882201007387 */ /* 0x0001e80000100800 */
[----:B------:R-:W-:Y:S04]  /*67270*/  STL [R1+0x984], R35 ;  /* 0x0009842301007387 */ /* 0x000fe80000100800 */
[----:B------:R0:W2:Y:S01]  /*67280*/  @!P0 LDG.E.U8 R32, desc[UR20][R34.64] ;  /* 0x0000001422208981 */ /* 0x0000a2000c1e1100 */
[----:B------:R-:W-:-:S04]  /*67290*/  IADD3 R8, P1, PT, R8, UR15, RZ ;  /* 0x0000000f08087c10 */ /* 0x000fc8000ff3e0ff */
[----:B------:R-:W-:Y:S01]  /*672a0*/  IADD3.X R10, PT, PT, R10, UR58, RZ, P1, !PT ;  /* 0x0000003a0a0a7c10 */ /* 0x000fe20008ffe4ff */
[----:B------:R1:W-:Y:S01]  /*672b0*/  STL [R1+0x990], R8 ;  /* 0x0009900801007387 */ /* 0x0003e20000100800 */
[----:B0-----:R-:W-:-:S03]  /*672c0*/  @!P0 IMAD.MOV.U32 R34, RZ, RZ, R8 ;  /* 0x000000ffff228224 */ /* 0x001fc600078e0008 */
[----:B------:R0:W-:Y:S01]  /*672d0*/  STL [R1+0x98c], R10 ;  /* 0x00098c0a01007387 */ /* 0x0001e20000100800 */
[----:B------:R-:W-:-:S04]  /*672e0*/  IADD3 R0, P1, PT, R0, UR15, RZ ;  /* 0x0000000f00007c10 */ /* 0x000fc8000ff3e0ff */
[----:B------:R-:W-:Y:S01]  /*672f0*/  IADD3.X R6, PT, PT, R6, UR58, RZ, P1, !PT ;  /* 0x0000003a06067c10 */ /* 0x000fe20008ffe4ff */
[----:B------:R-:W-:Y:S04]  /*67300*/  STL [R1+0x15b8], R0 ;  /* 0x0015b80001007387 */ /* 0x000fe80000100800 */
[----:B------:R3:W-:Y:S04]  /*67310*/  STL [R1+0x15b4], R6 ;  /* 0x0015b40601007387 */ /* 0x0007e80000100800 */
[----:B------:R-:W2:Y:S04]  /*67320*/  LDL.LU R38, [R1+0x15cc] ;  /* 0x0015cc0001267983 */ /* 0x000ea80000300800 */
[----:B-1----:R-:W2:Y:S01]  /*67330*/  LDL.LU R8, [R1+0x15d0] ;  /* 0x0015d00001087983 */ /* 0x002ea20000300800 */
[----:B------:R-:W-:Y:S01]  /*67340*/  PRMT R33, RZ, 0x7610, R33 ;  /* 0x00007610ff217816 */ /* 0x000fe20000000021 */
[----:B------:R-:W-:-:S02]  /*67350*/  @!P0 IMAD.MOV.U32 R35, RZ, RZ, R10 ;  /* 0x000000ffff238224 */ /* 0x000fc400078e000a */
[----:B------:R-:W-:Y:S02]  /*67360*/  IMAD.MOV.U32 R9, RZ, RZ, R37 ;  /* 0x000000ffff097224 */ /* 0x000fe400078e0025 */
[----:B0-----:R-:W-:Y:S02]  /*67370*/  IMAD.MOV.U32 R10, RZ, RZ, R36 ;  /* 0x000000ffff0a7224 */ /* 0x001fe400078e0024 */
[----:B------:R-:W-:Y:S01]  /*67380*/  @!P0 IMAD.MOV.U32 R36, RZ, RZ, R0 ;  /* 0x000000ffff248224 */ /* 0x000fe200078e0000 */
[----:B------:R0:W2:Y:S01]  /*67390*/  @!P0 LDG.E.U8 R33, desc[UR20][R34.64] ;  /* 0x0000001422218981 */ /* 0x0000a2000c1e1100 */
[----:B------:R-:W-:Y:S01]  /*673a0*/  @!P0 IMAD.MOV.U32 R37, RZ, RZ, R6 ;  /* 0x000000ffff258224 */ /* 0x000fe200078e0006 */
[----:B0-----:R-:W-:-:S06]  /*673b0*/  PRMT R34, RZ, 0x7610, R34 ;  /* 0x00007610ff227816 */ /* 0x001fcc0000000022 */
[----:B------:R0:W2:Y:S01]  /*673c0*/  @!P0 LDG.E.U8 R34, desc[UR20][R36.64] ;  /* 0x0000001424228981 */ /* 0x0000a2000c1e1100 */
[----:B----4-:R-:W-:-:S04]  /*673d0*/  IADD3 R2, P1, PT, R2, UR15, RZ ;  /* 0x0000000f02027c10 */ /* 0x010fc8000ff3e0ff */
[----:B------:R-:W-:Y:S01]  /*673e0*/  IADD3.X R11, PT, PT, R11, UR58, RZ, P1, !PT ;  /* 0x0000003a0b0b7c10 */ /* 0x000fe20008ffe4ff */
[----:B------:R-:W-:Y:S01]  /*673f0*/  STL [R1+0x15c8], R2 ;  /* 0x0015c80201007387 */ /* 0x000fe20000100800 */
[----:B0-----:R-:W-:-:S03]  /*67400*/  @!P0 IMAD.MOV.U32 R36, RZ, RZ, R2 ;  /* 0x000000ffff248224 */ /* 0x001fc600078e0002 */
[----:B------:R0:W-:Y:S01]  /*67410*/  STL [R1+0x15c4], R11 ;  /* 0x0015c40b01007387 */ /* 0x0001e20000100800 */
[----:B------:R-:W-:Y:S02]  /*67420*/  @!P0 IMAD.MOV.U32 R37, RZ, RZ, R11 ;  /* 0x000000ffff258224 */ /* 0x000fe400078e000b */
[----:B---3--:R-:W-:Y:S02]  /*67430*/  IMAD.MOV.U32 R6, RZ, RZ, R41 ;  /* 0x000000ffff067224 */ /* 0x008fe400078e0029 */
[----:B------:R-:W-:Y:S01]  /*67440*/  IMAD.MOV.U32 R0, RZ, RZ, R40 ;  /* 0x000000ffff007224 */ /* 0x000fe200078e0028 */
[----:B0-----:R-:W3:Y:S04]  /*67450*/  LDL.LU R11, [R1+0x15d4] ;  /* 0x0015d400010b7983 */ /* 0x001ee80000300800 */
[----:B------:R-:W4:Y:S04]  /*67460*/  LDL.LU R2, [R1+0x15d8] ;  /* 0x0015d80001027983 */ /* 0x000f280000300800 */
[----:B------:R-:W3:Y:S04]  /*67470*/  LDL.LU R41, [R1+0x15dc] ;  /* 0x0015dc0001297983 */ /* 0x000ee80000300800 */
[----:B------:R-:W3:Y:S01]  /*67480*/  LDL.LU R40, [R1+0x15e0] ;  /* 0x0015e00001287983 */ /* 0x000ee20000300800 */
[----:B------:R-:W-:-:S02]  /*67490*/  IMAD.MOV.U32 R92, RZ, RZ, R3 ;  /* 0x000000ffff5c7224 */ /* 0x000fc400078e0003 */
[----:B------:R-:W-:Y:S01]  /*674a0*/  IMAD.MOV.U32 R3, RZ, RZ, R39 ;  /* 0x000000ffff037224 */ /* 0x000fe200078e0027 */
[----:B--2---:R-:W-:-:S04]  /*674b0*/  IADD3 R8, P1, PT, R8, UR15, RZ ;  /* 0x0000000f08087c10 */ /* 0x004fc8000ff3e0ff */
[----:B------:R-:W-:Y:S01]  /*674c0*/  IADD3.X R38, PT, PT, R38, UR58, RZ, P1, !PT ;  /* 0x0000003a26267c10 */ /* 0x000fe20008ffe4ff */
[----:B------:R-:W-:Y:S04]  /*674d0*/  STL [R1+0x15d0], R8 ;  /* 0x0015d00801007387 */ /* 0x000fe80000100800 */
[----:B------:R0:W-:Y:S01]  /*674e0*/  STL [R1+0x15cc], R38 ;  /* 0x0015cc2601007387 */ /* 0x0001e20000100800 */
[----:B------:R-:W-:-:S03]  /*674f0*/  @!P0 IMAD.MOV.U32 R39, RZ, RZ, R38 ;  /* 0x000000ffff278224 */ /* 0x000fc600078e0026 */
[----:B------:R-:W2:Y:S01]  /*67500*/  LDL.LU R56, [R1+0x15e4] ;  /* 0x0015e40001387983 */ /* 0x000ea20000300800 */
[----:B0-----:R-:W-:-:S03]  /*67510*/  @!P0 IMAD.MOV.U32 R38, RZ, RZ, R8 ;  /* 0x000000ffff268224 */ /* 0x001fc600078e0008 */
[----:B------:R-:W2:Y:S01]  /*67520*/  LDL.LU R8, [R1+0x15e8] ;  /* 0x0015e80001087983 */ /* 0x000ea20000300800 */
[----:B------:R-:W-:-:S06]  /*67530*/  PRMT R35, RZ, 0x7610, R35 ;  /* 0x00007610ff237816 */ /* 0x000fcc0000000023 */
[----:B------:R0:W2:Y:S02]  /*67540*/  @!P0 LDG.E.U8 R35, desc[UR20][R36.64] ;  /* 0x0000001424238981 */ /* 0x0000a4000c1e1100 */
[----:B0-----:R-:W-:Y:S02]  /*67550*/  PRMT R36, RZ, 0x7610, R36 ;  /* 0x00007610ff247816 */ /* 0x001fe40000000024 */
[----:B----4-:R-:W-:-:S04]  /*67560*/  IADD3 R2, P1, PT, R2, UR15, RZ ;  /* 0x0000000f02027c10 */ /* 0x010fc8000ff3e0ff */
[----:B------:R0:W4:Y:S01]  /*67570*/  @!P0 LDG.E.U8 R36, desc[UR20][R38.64] ;  /* 0x0000001426248981 */ /* 0x000122000c1e1100 */
[----:B---3--:R-:W-:Y:S02]  /*67580*/  IADD3.X R11, PT, PT, R11, UR58, RZ, P1, !PT ;  /* 0x0000003a0b0b7c10 */ /* 0x008fe40008ffe4ff */
[----:B------:R-:W-:Y:S02]  /*67590*/  IADD3 R40, P1, PT, R40, UR15, RZ ;  /* 0x0000000f28287c10 */ /* 0x000fe4000ff3e0ff */
[----:B------:R-:W-:Y:S01]  /*675a0*/  PRMT R37, RZ, 0x7610, R37 ;  /* 0x00007610ff257816 */ /* 0x000fe20000000025 */
[----:B------:R1:W-:Y:S01]  /*675b0*/  STL [R1+0x15d8], R2 ;  /* 0x0015d80201007387 */ /* 0x0003e20000100800 */
[----:B------:R-:W-:Y:S01]  /*675c0*/  IADD3.X R41, PT, PT, R41, UR58, RZ, P1, !PT ;  /* 0x0000003a29297c10 */ /* 0x000fe20008ffe4ff */
[----:B0-----:R-:W-:Y:S02]  /*675d0*/  @!P0 IMAD.MOV.U32 R38, RZ, RZ, R2 ;  /* 0x000000ffff268224 */ /* 0x001fe400078e0002 */
[----:B------:R-:W-:Y:S01]  /*675e0*/  @!P0 IMAD.MOV.U32 R39, RZ, RZ, R11 ;  /* 0x000000ffff278224 */ /* 0x000fe200078e000b */
[----:B------:R0:W-:Y:S04]  /*675f0*/  STL [R1+0x15d4], R11 ;  /* 0x0015d40b01007387 */ /* 0x0001e80000100800 */
[----:B------:R3:W-:Y:S01]  /*67600*/  STL [R1+0x15e0], R40 ;  /* 0x0015e02801007387 */ /* 0x0007e20000100800 */
[----:B-1----:R-:W-:-:S03]  /*67610*/  IMAD.MOV.U32 R2, RZ, RZ, R43 ;  /* 0x000000ffff027224 */ /* 0x002fc600078e002b */
[----:B------:R1:W4:Y:S04]  /*67620*/  @!P0 LDG.E.U8 R37, desc[UR20][R38.64] ;  /* 0x0000001426258981 */ /* 0x000328000c1e1100 */
[----:B------:R2:W-:Y:S04]  /*67630*/  STL [R1+0x15dc], R41 ;  /* 0x0015dc2901007387 */ /* 0x0005e80000100800 */
[----:B------:R-:W4:Y:S01]  /*67640*/  LDL.LU R43, [R1+0x15ec] ;  /* 0x0015ec00012b7983 */ /* 0x000f220000300800 */
[----:B0-----:R-:W-:-:S03]  /*67650*/  IMAD.MOV.U32 R11, RZ, RZ, R42 ;  /* 0x000000ffff0b7224 */ /* 0x001fc600078e002a */
[----:B------:R-:W4:Y:S01]  /*67660*/  LDL.LU R42, [R1+0x15f0] ;  /* 0x0015f000012a7983 */ /* 0x000f220000300800 */
[----:B-1----:R-:W-:-:S06]  /*67670*/  PRMT R38, RZ, 0x7610, R38 ;  /* 0x00007610ff267816 */ /* 0x002fcc0000000026 */
[----:B------:R3:W4:Y:S01]  /*67680*/  @!P0 LDG.E.U8 R38, desc[UR20][R40.64] ;  /* 0x0000001428268981 */ /* 0x000722000c1e1100 */
[----:B--2---:R-:W-:-:S04]  /*67690*/  IADD3 R8, P1, PT, R8, UR15, RZ ;  /* 0x0000000f08087c10 */ /* 0x004fc8000ff3e0ff */
[----:B------:R-:W-:Y:S01]  /*676a0*/  IADD3.X R56, PT, PT, R56, UR58, RZ, P1, !PT ;  /* 0x0000003a38387c10 */ /* 0x000fe20008ffe4ff */
[----:B------:R-:W-:Y:S01]  /*676b0*/  STL [R1+0x15e8], R8 ;  /* 0x0015e80801007387 */ /* 0x000fe20000100800 */
[----:B---3--:R-:W-:-:S03]  /*676c0*/  @!P0 IMAD.MOV.U32 R40, RZ, RZ, R8 ;  /* 0x000000ffff288224 */ /* 0x008fc600078e0008 */
[----:B------:R0:W-:Y:S01]  /*676d0*/  STL [R1+0x15e4], R56 ;  /* 0x0015e43801007387 */ /* 0x0001e20000100800 */
[----:B------:R-:W-:-:S03]  /*676e0*/  @!P0 IMAD.MOV.U32 R41, RZ, RZ, R56 ;  /* 0x000000ffff298224 */ /* 0x000fc600078e0038 */
[----:B0-----:R-:W2:Y:S04]  /*676f0*/  LDL.LU R56, [R1+0x15f4] ;  /* 0x0015f40001387983 */ /* 0x001ea80000300800 */
[----:B------:R-:W3:Y:S01]  /*67700*/  LDL.LU R8, [R1+0x15f8] ;  /* 0x0015f80001087983 */ /* 0x000ee20000300800 */
[----:B------:R-:W-:Y:S01]  /*67710*/  PRMT R39, RZ, 0x7610, R39 ;  /* 0x00007610ff277816 */ /* 0x000fe20000000027 */
[----:B------:R-:W-:Y:S02]  /*67720*/  IMAD.MOV.U32 R88, RZ, RZ, R9 ;  /* 0x000000ffff587224 */ /* 0x000fe400078e0009 */
[----:B------:R-:W-:Y:S02]  /*67730*/  IMAD.MOV.U32 R9, RZ, RZ, R7 ;  /* 0x000000ffff097224 */ /* 0x000fe400078e0007 */
[----:B------:R-:W-:-:S02]  /*67740*/  IMAD.MOV.U32 R7, RZ, RZ, R45 ;  /* 0x000000ffff077224 */ /* 0x000fc400078e002d */
[----:B------:R-:W-:Y:S01]  /*67750*/  IMAD.MOV.U32 R90, RZ, RZ, R44 ;  /* 0x000000ffff5a7224 */ /* 0x000fe200078e002c */
[----:B------:R0:W2:Y:S02]  /*67760*/  @!P0 LDG.E.U8 R39, desc[UR20][R40.64] ;  /* 0x0000001428278981 */ /* 0x0000a4000c1e1100 */
[----:B0-----:R-:W-:Y:S02]  /*67770*/  PRMT R40, RZ, 0x7610, R40 ;  /* 0x00007610ff287816 */ /* 0x001fe40000000028 */
[----:B----4-:R-:W-:-:S04]  /*67780*/  IADD3 R42, P1, PT, R42, UR15, RZ ;  /* 0x0000000f2a2a7c10 */ /* 0x010fc8000ff3e0ff */
[----:B------:R-:W-:Y:S01]  /*67790*/  IADD3.X R43, PT, PT, R43, UR58, RZ, P1, !PT ;  /* 0x0000003a2b2b7c10 */ /* 0x000fe20008ffe4ff */
[----:B------:R-:W-:Y:S04]  /*677a0*/  STL [R1+0x15f0], R42 ;  /* 0x0015f02a01007387 */ /* 0x000fe80000100800 */
[----:B------:R0:W-:Y:S04]  /*677b0*/  STL [R1+0x15ec], R43 ;  /* 0x0015ec2b01007387 */ /* 0x0001e80000100800 */
[----:B------:R-:W4:Y:S04]  /*677c0*/  LDL.LU R45, [R1+0x1604] ;  /* 0x00160400012d7983 */ /* 0x000f280000300800 */
[----:B------:R-:W4:Y:S04]  /*677d0*/  LDL.LU R44, [R1+0x1608] ;  /* 0x00160800012c7983 */ /* 0x000f280000300800 */
[----:B------:R0:W4:Y:S01]  /*677e0*/  @!P0 LDG.E.U8 R40, desc[UR20][R42.64] ;  /* 0x000000142a288981 */ /* 0x000122000c1e1100 */
[----:B---3--:R-:W-:-:S04]  /*677f0*/  IADD3 R8, P1, PT, R8, UR15, RZ ;  /* 0x0000000f08087c10 */ /* 0x008fc8000ff3e0ff */
[----:B--2---:R-:W-:Y:S01]  /*67800*/  IADD3.X R56, PT, PT, R56, UR58, RZ, P1, !PT ;  /* 0x0000003a38387c10 */ /* 0x004fe20008ffe4ff */
[----:B------:R-:W-:Y:S04]  /*67810*/  STL [R1+0x15f8], R8 ;  /* 0x0015f80801007387 */ /* 0x000fe80000100800 */
[----:B------:R1:W-:Y:S01]  /*67820*/  STL [R1+0x15f4], R56 ;  /* 0x0015f43801007387 */ /* 0x0003e20000100800 */
[----:B0-----:R-:W-:-:S03]  /*67830*/  @!P0 IMAD.MOV.U32 R43, RZ, RZ, R56 ;  /* 0x000000ffff2b8224 */ /* 0x001fc600078e0038 */
[----:B------:R-:W2:Y:S04]  /*67840*/  LDL.LU R58, [R1+0x1644] ;  /* 0x00164400013a7983 */ /* 0x000ea80000300800 */
[----:B-1----:R-:W3:Y:S01]  /*67850*/  LDL.LU R56, [R1+0x1648] ;  /* 0x0016480001387983 */ /* 0x002ee20000300800 */
[----:B------:R-:W-:Y:S01]  /*67860*/  PRMT R41, RZ, 0x7610, R41 ;  /* 0x00007610ff297816 */ /* 0x000fe20000000029 */
[----:B------:R-:W-:Y:S02]  /*67870*/  @!P0 IMAD.MOV.U32 R42, RZ, RZ, R8 ;  /* 0x000000ffff2a8224 */ /* 0x000fe400078e0008 */
[----:B------:R-:W-:Y:S02]  /*67880*/  IMAD.MOV.U32 R86, RZ, RZ, R92 ;  /* 0x000000ffff567224 */ /* 0x000fe400078e005c */
[----:B------:R-:W-:-:S02]  /*67890*/  IMAD.MOV.U32 R92, RZ, RZ, R0 ;  /* 0x000000ffff5c7224 */ /* 0x000fc400078e0000 */
[----:B------:R-:W-:Y:S01]  /*678a0*/  IMAD.MOV.U32 R8, RZ, RZ, R6 ;  /* 0x000000ffff087224 */ /* 0x000fe200078e0006 */
[----:B------:R0:W2:Y:S01]  /*678b0*/  @!P0 LDG.E.U8 R41, desc[UR20][R42.64] ;  /* 0x000000142a298981 */ /* 0x0000a2000c1e1100 */
[----:B------:R-:W-:Y:S02]  /*678c0*/  IMAD.MOV.U32 R0, RZ, RZ, R47 ;  /* 0x000000ffff007224 */ /* 0x000fe400078e002f */
[----:B------:R-:W-:Y:S01]  /*678d0*/  IMAD.MOV.U32 R6, RZ, RZ, R46 ;  /* 0x000000ffff067224 */ /* 0x000fe200078e002e */
[----:B----4-:R-:W-:-:S04]  /*678e0*/  IADD3 R44, P1, PT, R44, UR15, RZ ;  /* 0x0000000f2c2c7c10 */ /* 0x010fc8000ff3e0ff */
[----:B------:R-:W-:Y:S02]  /*678f0*/  IADD3.X R45, PT, PT, R45, UR58, RZ, P1, !PT ;  /* 0x0000003a2d2d7c10 */ /* 0x000fe40008ffe4ff */
[----:B0-----:R-:W-:Y:S01]  /*67900*/  PRMT R42, RZ, 0x7610, R42 ;  /* 0x00007610ff2a7816 */ /* 0x001fe2000000002a */
[----:B------:R0:W-:Y:S04]  /*67910*/  STL [R1+0x1608], R44 ;  /* 0x0016082c01007387 */ /* 0x0001e80000100800 */
[----:B------:R1:W-:Y:S04]  /*67920*/  STL [R1+0x1604], R45 ;  /* 0x0016042d01007387 */ /* 0x0003e80000100800 */
[----:B------:R-:W4:Y:S04]  /*67930*/  LDL.LU R47, [R1+0x1684] ;  /* 0x00168400012f7983 */ /* 0x000f280000300800 */
[----:B------:R-:W4:Y:S04]  /*67940*/  LDL.LU R46, [R1+0x1688] ;  /* 0x00168800012e7983 */ /* 0x000f280000300800 */
[----:B------:R0:W4:Y:S01]  /*67950*/  @!P0 LDG.E.U8 R42, desc[UR20][R44.64] ;  /* 0x000000142c2a8981 */ /* 0x000122000c1e1100 */
[----:B---3--:R-:W-:-:S04]  /*67960*/  IADD3 R56, P1, PT, R56, UR15, RZ ;  /* 0x0000000f38387c10 */ /* 0x008fc8000ff3e0ff */
[----:B--2---:R-:W-:Y:S01]  /*67970*/  IADD3.X R58, PT, PT, R58, UR58, RZ, P1, !PT ;  /* 0x0000003a3a3a7c10 */ /* 0x004fe20008ffe4ff */
[----:B------:R-:W-:Y:S01]  /*67980*/  STL [R1+0x1648], R56 ;  /* 0x0016483801007387 */ /* 0x000fe20000100800 */
[----:B0-----:R-:W-:-:S03]  /*67990*/  @!P0 IMAD.MOV.U32 R44, RZ, RZ, R56 ;  /* 0x000000ffff2c8224 */ /* 0x001fc600078e0038 */
[----:B------:R0:W-:Y:S01]  /*679a0*/  STL [R1+0x1644], R58 ;  /* 0x0016443a01007387 */ /* 0x0001e20000100800 */
[----:B-1----:R-:W-:-:S03]  /*679b0*/  @!P0 IMAD.MOV.U32 R45, RZ, RZ, R58 ;  /* 0x000000ffff2d8224 */ /* 0x002fc600078e003a */
[----:B0-----:R-:W2:Y:S04]  /*679c0*/  LDL.LU R58, [R1+0x16c4] ;  /* 0x0016c400013a7983 */ /* 0x001ea80000300800 */
[----:B------:R-:W3:Y:S01]  /*679d0*/  LDL.LU R56, [R1+0x16c8] ;  /* 0x0016c80001387983 */ /* 0x000ee20000300800 */
[----:B------:R-:W-:-:S06]  /*679e0*/  PRMT R43, RZ, 0x7610, R43 ;  /* 0x00007610ff2b7816 */ /* 0x000fcc000000002b */
[----:B------:R0:W2:Y:S01]  /*679f0*/  @!P0 LDG.E.U8 R43, desc[UR20][R44.64] ;  /* 0x000000142c2b8981 */ /* 0x0000a2000c1e1100 */
[----:B----4-:R-:W-:-:S04]  /*67a00*/  IADD3 R46, P1, PT, R46, UR15, RZ ;  /* 0x0000000f2e2e7c10 */ /* 0x010fc8000ff3e0ff */
[----:B------:R-:W-:Y:S01]  /*67a10*/  IADD3.X R47, PT, PT, R47, UR58, RZ, P1, !PT ;  /* 0x0000003a2f2f7c10 */ /* 0x000fe20008ffe4ff */
[----:B------:R1:W-:Y:S01]  /*67a20*/  STL [R1+0x1688], R46 ;  /* 0x0016882e01007387 */ /* 0x0003e20000100800 */
[----:B0-----:R-:W-:-:S03]  /*67a30*/  PRMT R44, RZ, 0x7610, R44 ;  /* 0x00007610ff2c7816 */ /* 0x001fc6000000002c */
[----:B------:R0:W-:Y:S04]  /*67a40*/  STL [R1+0x1684], R47 ;  /* 0x0016842f01007387 */ /* 0x0001e80000100800 */
[----:B------:R-:W4:Y:S04]  /*67a50*/  LDL.LU R62, [R1+0x160c] ;  /* 0x00160c00013e7983 */ /* 0x000f280000300800 */
[----:B------:R-:W4:Y:S04]  /*67a60*/  LDL.LU R60, [R1+0x1610] ;  /* 0x00161000013c7983 */ /* 0x000f280000300800 */
[----:B------:R1:W4:Y:S01]  /*67a70*/  @!P0 LDG.E.U8 R44, desc[UR20][R46.64] ;  /* 0x000000142e2c8981 */ /* 0x000322000c1e1100 */
[----:B---3--:R-:W-:-:S04]  /*67a80*/  IADD3 R56, P1, PT, R56, UR15, RZ ;  /* 0x0000000f38387c10 */ /* 0x008fc8000ff3e0ff */
[----:B--2---:R-:W-:Y:S01]  /*67a90*/  IADD3.X R58, PT, PT, R58, UR58, RZ, P1, !PT ;  /* 0x0000003a3a3a7c10 */ /* 0x004fe20008ffe4ff */
[----:B------:R-:W-:Y:S01]  /*67aa0*/  STL [R1+0x16c8], R56 ;  /* 0x0016c83801007387 */ /* 0x000fe20000100800 */
[----:B-1----:R-:W-:-:S03]  /*67ab0*/  @!P0 IMAD.MOV.U32 R46, RZ, RZ, R56 ;  /* 0x000000ffff2e8224 */ /* 0x002fc600078e0038 */
[----:B------:R1:W-:Y:S01]  /*67ac0*/  STL [R1+0x16c4], R58 ;  /* 0x0016c43a01007387 */ /* 0x0003e20000100800 */
[----:B0-----:R-:W-:-:S03]  /*67ad0*/  @!P0 IMAD.MOV.U32 R47, RZ, RZ, R58 ;  /* 0x000000ffff2f8224 */ /* 0x001fc600078e003a */
[----:B-1----:R-:W2:Y:S04]  /*67ae0*/  LDL.LU R58, [R1+0x1614] ;  /* 0x00161400013a7983 */ /* 0x002ea80000300800 */
[----:B------:R-:W3:Y:S01]  /*67af0*/  LDL.LU R56, [R1+0x1618] ;  /* 0x0016180001387983 */ /* 0x000ee20000300800 */
[----:B----4-:R-:W-:Y:S02]  /*67b00*/  IADD3 R60, P1, PT, R60, UR15, RZ ;  /* 0x0000000f3c3c7c10 */ /* 0x010fe4000ff3e0ff */
[----:B------:R-:W-:Y:S02]  /*67b10*/  PRMT R45, RZ, 0x7610, R45 ;  /* 0x00007610ff2d7816 */ /* 0x000fe4000000002d */
[----:B------:R-:W-:Y:S02]  /*67b20*/  IADD3.X R62, PT, PT, R62, UR58, RZ, P1, !PT ;  /* 0x0000003a3e3e7c10 */ /* 0x000fe40008ffe4ff */
[----:B------:R-:W-:Y:S01]  /*67b30*/  PRMT R49, RZ, 0x7610, R49 ;  /* 0x00007610ff317816 */ /* 0x000fe20000000031 */
[----:B------:R-:W-:Y:S04]  /*67b40*/  STL [R1+0x1610], R60 ;  /* 0x0016103c01007387 */ /* 0x000fe80000100800 */
[----:B------:R0:W4:Y:S04]  /*67b50*/  @!P0 LDG.E.U8 R45, desc[UR20][R46.64] ;  /* 0x000000142e2d8981 */ /* 0x000128000c1e1100 */
[----:B------:R1:W-:Y:S01]  /*67b60*/  STL [R1+0x160c], R62 ;  /* 0x00160c3e01007387 */ /* 0x0003e20000100800 */
[----:B0-----:R-:W-:-:S02]  /*67b70*/  @!P0 IMAD.MOV.U32 R46, RZ, RZ, R60 ;  /* 0x000000ffff2e8224 */ /* 0x001fc400078e003c */
[----:B------:R-:W-:Y:S02]  /*67b80*/  @!P0 IMAD.MOV.U32 R47, RZ, RZ, R62 ;  /* 0x000000ffff2f8224 */ /* 0x000fe400078e003e */
[----:B-1----:R-:W4:Y:S04]  /*67b90*/  LDL.LU R62, [R1+0x161c] ;  /* 0x00161c00013e7983 */ /* 0x002f280000300800 */
[----:B------:R-:W4:Y:S04]  /*67ba0*/  LDL.LU R60, [R1+0x1620] ;  /* 0x00162000013c7983 */ /* 0x000f280000300800 */
[----:B------:R0:W4:Y:S01]  /*67bb0*/  @!P0 LDG.E.U8 R49, desc[UR20][R46.64] ;  /* 0x000000142e318981 */ /* 0x000122000c1e1100 */
[----:B---3--:R-:W-:-:S04]  /*67bc0*/  IADD3 R56, P1, PT, R56, UR15, RZ ;  /* 0x0000000f38387c10 */ /* 0x008fc8000ff3e0ff */
[----:B--2---:R-:W-:Y:S01]  /*67bd0*/  IADD3.X R58, PT, PT, R58, UR58, RZ, P1, !PT ;  /* 0x0000003a3a3a7c10 */ /* 0x004fe20008ffe4ff */
[----:B------:R-:W-:Y:S01]  /*67be0*/  STL [R1+0x1618], R56 ;  /* 0x0016183801007387 */ /* 0x000fe20000100800 */
[----:B0-----:R-:W-:-:S03]  /*67bf0*/  @!P0 IMAD.MOV.U32 R46, RZ, RZ, R56 ;  /* 0x000000ffff2e8224 */ /* 0x001fc600078e0038 */
[----:B------:R0:W-:Y:S01]  /*67c00*/  STL [R1+0x1614], R58 ;  /* 0x0016143a01007387 */ /* 0x0001e20000100800 */
[----:B------:R-:W-:-:S03]  /*67c10*/  @!P0 IMAD.MOV.U32 R47, RZ, RZ, R58 ;  /* 0x000000ffff2f8224 */ /* 0x000fc600078e003a */
[----:B0-----:R-:W2:Y:S04]  /*67c20*/  LDL.LU R58, [R1+0x164c] ;  /* 0x00164c00013a7983 */ /* 0x001ea80000300800 */
[----:B------:R-:W3:Y:S01]  /*67c30*/  LDL.LU R56, [R1+0x1650] ;  /* 0x0016500001387983 */ /* 0x000ee20000300800 */
[----:B------:R-:W-:Y:S02]  /*67c40*/  PRMT R51, RZ, 0x7610, R51 ;  /* 0x00007610ff337816 */ /* 0x000fe40000000033 */
[----:B----4-:R-:W-:-:S04]  /*67c50*/  IADD3 R60, P1, PT, R60, UR15, RZ ;  /* 0x0000000f3c3c7c10 */ /* 0x010fc8000ff3e0ff */
[----:B------:R-:W-:Y:S01]  /*67c60*/  IADD3.X R62, PT, PT, R62, UR58, RZ, P1, !PT ;  /* 0x0000003a3e3e7c10 */ /* 0x000fe20008ffe4ff */
        /* <DEDUP_REMOVED lines=119> */
[----:B------:R-:W-:Y:S01]  /*683e0*/  IADD3.X R62, PT, PT, R62, UR58, RZ, P1, !PT ;  /* 0x0000003a3e3e7c10 */ /* 0x000fe20008ffe4ff */
[----:B------:R-:W-:Y:S04]  /*683f0*/  STL [R1+0x1670], R60 ;  /* 0x0016703c01007387 */ /* 0x000fe80000100800 */
[----:B------:R0:W4:Y:S04]  /*68400*/  @!P0 LDG.E.U8 R75, desc[UR20][R46.64] ;  /* 0x000000142e4b8981 */ /* 0x000128000c1e1100 */
[----:B------:R1:W-:Y:S04]  /*68410*/  STL [R1+0x166c], R62 ;  /* 0x00166c3e01007387 */ /* 0x0003e80000100800 */
[----:B------:R-:W4:Y:S04]  /*68420*/  LDL.LU R66, [R1+0x169c] ;  /* 0x00169c0001427983 */ /* 0x000f280000300800 */
[----:B------:R-:W4:Y:S01]  /*68430*/  LDL.LU R64, [R1+0x16a0] ;  /* 0x0016a00001407983 */ /* 0x000f220000300800 */
[----:B------:R-:W-:Y:S01]  /*68440*/  PRMT R77, RZ, 0x7610, R77 ;  /* 0x00007610ff4d7816 */ /* 0x000fe2000000004d */
[----:B0-----:R-:W-:-:S02]  /*68450*/  @!P0 IMAD.MOV.U32 R46, RZ, RZ, R60 ;  /* 0x000000ffff2e8224 */ /* 0x001fc400078e003c */
[----:B------:R-:W-:-:S05]  /*68460*/  @!P0 IMAD.MOV.U32 R47, RZ, RZ, R62 ;  /* 0x000000ffff2f8224 */ /* 0x000fca00078e003e */
[----:B------:R0:W4:Y:S01]  /*68470*/  @!P0 LDG.E.U8 R77, desc[UR20][R46.64] ;  /* 0x000000142e4d8981 */ /* 0x000122000c1e1100 */
[----:B---3--:R-:W-:-:S04]  /*68480*/  IADD3 R56, P1, PT, R56, UR15, RZ ;  /* 0x0000000f38387c10 */ /* 0x008fc8000ff3e0ff */
[----:B--2---:R-:W-:Y:S01]  /*68490*/  IADD3.X R58, PT, PT, R58, UR58, RZ, P1, !PT ;  /* 0x0000003a3a3a7c10 */ /* 0x004fe20008ffe4ff */
[----:B------:R-:W-:Y:S04]  /*684a0*/  STL [R1+0x1678], R56 ;  /* 0x0016783801007387 */ /* 0x000fe80000100800 */
[----:B------:R2:W-:Y:S04]  /*684b0*/  STL [R1+0x1674], R58 ;  /* 0x0016743a01007387 */ /* 0x0005e80000100800 */
[----:B-1----:R-:W3:Y:S04]  /*684c0*/  LDL.LU R62, [R1+0x6d8] ;  /* 0x0006d800013e7983 */ /* 0x002ee80000300800 */
[----:B------:R-:W3:Y:S01]  /*684d0*/  LDL.LU R60, [R1+0x6ec] ;  /* 0x0006ec00013c7983 */ /* 0x000ee20000300800 */
[----:B0-----:R-:W-:-:S02]  /*684e0*/  @!P0 IMAD.MOV.U32 R47, RZ, RZ, R58 ;  /* 0x000000ffff2f8224 */ /* 0x001fc400078e003a */
[----:B------:R-:W-:Y:S01]  /*684f0*/  @!P0 IMAD.MOV.U32 R46, RZ, RZ, R56 ;  /* 0x000000ffff2e8224 */ /* 0x000fe200078e0038 */
[----:B--2---:R-:W2:Y:S04]  /*68500*/  LDL.LU R58, [R1+0x16a4] ;  /* 0x0016a400013a7983 */ /* 0x004ea80000300800 */
[----:B------:R-:W2:Y:S01]  /*68510*/  LDL.LU R56, [R1+0x16a8] ;  /* 0x0016a80001387983 */ /* 0x000ea20000300800 */
[----:B----4-:R-:W-:-:S04]  /*68520*/  IADD3 R64, P1, PT, R64, UR15, RZ ;  /* 0x0000000f40407c10 */ /* 0x010fc8000ff3e0ff */
[----:B------:R-:W-:Y:S01]  /*68530*/  IADD3.X R66, PT, PT, R66, UR58, RZ, P1, !PT ;  /* 0x0000003a42427c10 */ /* 0x000fe20008ffe4ff */
[----:B------:R-:W-:Y:S01]  /*68540*/  STL [R1+0x16a0], R64 ;  /* 0x0016a04001007387 */ /* 0x000fe20000100800 */
[----:B------:R-:W-:-:S03]  /*68550*/  PRMT R79, RZ, 0x7610, R79 ;  /* 0x00007610ff4f7816 */ /* 0x000fc6000000004f */
[----:B------:R0:W-:Y:S04]  /*68560*/  STL [R1+0x169c], R66 ;  /* 0x00169c4201007387 */ /* 0x0001e80000100800 */
[----:B------:R1:W4:Y:S01]  /*68570*/  @!P0 LDG.E.U8 R79, desc[UR20][R46.64] ;  /* 0x000000142e4f8981 */ /* 0x000322000c1e1100 */
[----:B------:R-:W-:Y:S02]  /*68580*/  PRMT R81, RZ, 0x7610, R81 ;  /* 0x00007610ff517816 */ /* 0x000fe40000000051 */
[----:B------:R-:W-:Y:S01]  /*68590*/  PRMT R83, RZ, 0x7610, R83 ;  /* 0x00007610ff537816 */ /* 0x000fe20000000053 */
[----:B-1----:R-:W-:Y:S02]  /*685a0*/  @!P0 IMAD.MOV.U32 R46, RZ, RZ, R64 ;  /* 0x000000ffff2e8224 */ /* 0x002fe400078e0040 */
[----:B------:R-:W-:-:S05]  /*685b0*/  @!P0 IMAD.MOV.U32 R47, RZ, RZ, R66 ;  /* 0x000000ffff2f8224 */ /* 0x000fca00078e0042 */
[----:B------:R1:W4:Y:S01]  /*685c0*/  @!P0 LDG.E.U8 R81, desc[UR20][R46.64] ;  /* 0x000000142e518981 */ /* 0x000322000c1e1100 */
[----:B---3--:R-:W-:-:S04]  /*685d0*/  IADD3 R60, P1, PT, R60, UR15, RZ ;  /* 0x0000000f3c3c7c10 */ /* 0x008fc8000ff3e0ff */
[----:B------:R-:W-:Y:S02]  /*685e0*/  IADD3.X R62, PT, PT, R62, UR58, RZ, P1, !PT ;  /* 0x0000003a3e3e7c10 */ /* 0x000fe40008ffe4ff */
[----:B--2---:R-:W-:Y:S01]  /*685f0*/  IADD3 R56, P1, PT, R56, UR15, RZ ;  /* 0x0000000f38387c10 */ /* 0x004fe2000ff3e0ff */
[----:B------:R-:W-:Y:S03]  /*68600*/  STL [R1+0x6ec], R60 ;  /* 0x0006ec3c01007387 */ /* 0x000fe60000100800 */
[----:B------:R-:W-:Y:S01]  /*68610*/  IADD3.X R58, PT, PT, R58, UR58, RZ, P1, !PT ;  /* 0x0000003a3a3a7c10 */ /* 0x000fe20008ffe4ff */
[----:B------:R2:W-:Y:S04]  /*68620*/  STL [R1+0x6d8], R62 ;  /* 0x0006d83e01007387 */ /* 0x0005e80000100800 */
[----:B------:R-:W-:Y:S04]  /*68630*/  STL [R1+0x16a8], R56 ;  /* 0x0016a83801007387 */ /* 0x000fe80000100800 */
[----:B------:R3:W-:Y:S04]  /*68640*/  STL [R1+0x16a4], R58 ;  /* 0x0016a43a01007387 */ /* 0x0007e80000100800 */
[----:B------:R-:W4:Y:S04]  /*68650*/  LDL.LU R68, [R1+0x16b0] ;  /* 0x0016b00001447983 */ /* 0x000f280000300800 */
[----:B------:R-:W4:Y:S04]  /*68660*/  LDL.LU R70, [R1+0x16ac] ;  /* 0x0016ac0001467983 */ /* 0x000f280000300800 */
[----:B0-----:R-:W4:Y:S04]  /*68670*/  LDL.LU R66, [R1+0x16b4] ;  /* 0x0016b40001427983 */ /* 0x001f280000300800 */
[----:B------:R-:W4:Y:S01]  /*68680*/  LDL.LU R64, [R1+0x16b8] ;  /* 0x0016b80001407983 */ /* 0x000f220000300800 */
[----:B-1----:R-:W-:-:S02]  /*68690*/  @!P0 IMAD.MOV.U32 R46, RZ, RZ, R60 ;  /* 0x000000ffff2e8224 */ /* 0x002fc400078e003c */
[----:B------:R-:W-:Y:S02]  /*686a0*/  @!P0 IMAD.MOV.U32 R47, RZ, RZ, R62 ;  /* 0x000000ffff2f8224 */ /* 0x000fe400078e003e */
[----:B--2---:R-:W2:Y:S04]  /*686b0*/  LDL.LU R62, [R1+0x6f0] ;  /* 0x0006f000013e7983 */ /* 0x004ea80000300800 */
[----:B------:R-:W2:Y:S04]  /*686c0*/  LDL.LU R60, [R1+0x6f4] ;  /* 0x0006f400013c7983 */ /* 0x000ea80000300800 */
[----:B------:R0:W2:Y:S02]  /*686d0*/  @!P0 LDG.E.U8 R83, desc[UR20][R46.64] ;  /* 0x000000142e538981 */ /* 0x0000a4000c1e1100 */
[----:B0-----:R-:W-:-:S02]  /*686e0*/  @!P0 IMAD.MOV.U32 R47, RZ, RZ, R58 ;  /* 0x000000ffff2f8224 */ /* 0x001fc400078e003a */
[----:B------:R-:W-:Y:S01]  /*686f0*/  @!P0 IMAD.MOV.U32 R46, RZ, RZ, R56 ;  /* 0x000000ffff2e8224 */ /* 0x000fe200078e0038 */
[----:B---3--:R-:W3:Y:S04]  /*68700*/  LDL.LU R58, [R1+0x6dc] ;  /* 0x0006dc00013a7983 */ /* 0x008ee80000300800 */
[----:B------:R-:W3:Y:S01]  /*68710*/  LDL.LU R56, [R1+0x6e0] ;  /* 0x0006e00001387983 */ /* 0x000ee20000300800 */
[----:B------:R-:W0:Y:S01]  /*68720*/  S2R R5, SR_TID.X ;  /* 0x0000000000057919 */ /* 0x000e220000002100 */
[----:B------:R-:W-:Y:S02]  /*68730*/  PRMT R85, RZ, 0x7610, R85 ;  /* 0x00007610ff557816 */ /* 0x000fe40000000055 */
[----:B------:R-:W-:-:S04]  /*68740*/  PRMT R87, RZ, 0x7610, R87 ;  /* 0x00007610ff577816 */ /* 0x000fc80000000057 */
[----:B------:R1:W3:Y:S01]  /*68750*/  @!P0 LDG.E.U8 R85, desc[UR20][R46.64] ;  /* 0x000000142e558981 */ /* 0x0002e2000c1e1100 */
[----:B------:R-:W-:Y:S02]  /*68760*/  PRMT R89, RZ, 0x7610, R89 ;  /* 0x00007610ff597816 */ /* 0x000fe40000000059 */
[----:B------:R-:W-:Y:S02]  /*68770*/  PRMT R91, RZ, 0x7610, R91 ;  /* 0x00007610ff5b7816 */ /* 0x000fe4000000005b */
[----:B------:R-:W-:Y:S02]  /*68780*/  PRMT R93, RZ, 0x7610, R93 ;  /* 0x00007610ff5d7816 */ /* 0x000fe4000000005d */
[----:B0-----:R-:W-:-:S04]  /*68790*/  LOP3.LUT R5, R5, 0x7f, RZ, 0xc0, !PT ;  /* 0x0000007f05057812 */ /* 0x001fc800078ec0ff */
[----:B------:R-:W-:Y:S02]  /*687a0*/  LOP3.LUT R5, R5, 0x10, RZ, 0x3c, !PT ;  /* 0x0000001005057812 */ /* 0x000fe400078e3cff */
[----:B----4-:R-:W-:-:S04]  /*687b0*/  IADD3 R68, P1, PT, R68, UR15, RZ ;  /* 0x0000000f44447c10 */ /* 0x010fc8000ff3e0ff */
[----:B------:R-:W-:Y:S02]  /*687c0*/  IADD3.X R70, PT, PT, R70, UR58, RZ, P1, !PT ;  /* 0x0000003a46467c10 */ /* 0x000fe40008ffe4ff */
[----:B------:R-:W-:Y:S01]  /*687d0*/  IADD3 R64, P1, PT, R64, UR15, RZ ;  /* 0x0000000f40407c10 */ /* 0x000fe2000ff3e0ff */
[----:B-1----:R-:W-:Y:S02]  /*687e0*/  @!P0 IMAD.MOV.U32 R46, RZ, RZ, R68 ;  /* 0x000000ffff2e8224 */ /* 0x002fe400078e0044 */
[----:B------:R-:W-:Y:S01]  /*687f0*/  @!P0 IMAD.MOV.U32 R47, RZ, RZ, R70 ;  /* 0x000000ffff2f8224 */ /* 0x000fe200078e0046 */
[----:B------:R-:W-:Y:S02]  /*68800*/  IADD3.X R66, PT, PT, R66, UR58, RZ, P1, !PT ;  /* 0x0000003a42427c10 */ /* 0x000fe40008ffe4ff */
[----:B--2---:R-:W-:Y:S02]  /*68810*/  IADD3 R60, P1, PT, R60, UR15, RZ ;  /* 0x0000000f3c3c7c10 */ /* 0x004fe4000ff3e0ff */
[----:B------:R0:W2:Y:S02]  /*68820*/  @!P0 LDG.E.U8 R87, desc[UR20][R46.64] ;  /* 0x000000142e578981 */ /* 0x0000a4000c1e1100 */
[----:B------:R-:W-:-:S02]  /*68830*/  IADD3.X R62, PT, PT, R62, UR58, RZ, P1, !PT ;  /* 0x0000003a3e3e7c10 */ /* 0x000fc40008ffe4ff */
[----:B------:R-:W-:Y:S04]  /*68840*/  STL [R1+0x16b0], R68 ;  /* 0x0016b04401007387 */ /* 0x000fe80000100800 */
[----:B------:R-:W-:Y:S01]  /*68850*/  STL [R1+0x16ac], R70 ;  /* 0x0016ac4601007387 */ /* 0x000fe20000100800 */
[----:B0-----:R-:W-:Y:S02]  /*68860*/  @!P0 IMAD.MOV.U32 R46, RZ, RZ, R64 ;  /* 0x000000ffff2e8224 */ /* 0x001fe400078e0040 */
[----:B------:R-:W-:Y:S01]  /*68870*/  @!P0 IMAD.MOV.U32 R47, RZ, RZ, R66 ;  /* 0x000000ffff2f8224 */ /* 0x000fe200078e0042 */
[----:B---3--:R-:W-:Y:S01]  /*68880*/  IADD3 R56, P1, PT, R56, UR15, RZ ;  /* 0x0000000f38387c10 */ /* 0x008fe2000ff3e0ff */
[----:B------:R-:W-:Y:S04]  /*68890*/  STL [R1+0x16b8], R64 ;  /* 0x0016b84001007387 */ /* 0x000fe80000100800 */
[----:B------:R0:W3:Y:S04]  /*688a0*/  @!P0 LDG.E.U8 R89, desc[UR20][R46.64] ;  /* 0x000000142e598981 */ /* 0x0000e8000c1e1100 */
[----:B------:R-:W-:Y:S01]  /*688b0*/  STL [R1+0x16b4], R66 ;  /* 0x0016b44201007387 */ /* 0x000fe20000100800 */
[----:B------:R-:W-:-:S03]  /*688c0*/  IADD3.X R58, PT, PT, R58, UR58, RZ, P1, !PT ;  /* 0x0000003a3a3a7c10 */ /* 0x000fc60008ffe4ff */
[----:B------:R-:W-:Y:S04]  /*688d0*/  STL [R1+0x6f4], R60 ;  /* 0x0006f43c01007387 */ /* 0x000fe80000100800 */
[----:B------:R-:W-:Y:S04]  /*688e0*/  STL [R1+0x6f0], R62 ;  /* 0x0006f03e01007387 */ /* 0x000fe80000100800 */
[----:B------:R-:W-:Y:S01]  /*688f0*/  STL [R1+0x6e0], R56 ;  /* 0x0006e03801007387 */ /* 0x000fe20000100800 */
[----:B0-----:R-:W-:Y:S02]  /*68900*/  @!P0 IMAD.MOV.U32 R46, RZ, RZ, R60 ;  /* 0x000000ffff2e8224 */ /* 0x001fe400078e003c */
[----:B------:R-:W-:Y:S01]  /*68910*/  @!P0 IMAD.MOV.U32 R47, RZ, RZ, R62 ;  /* 0x000000ffff2f8224 */ /* 0x000fe200078e003e */
[----:B------:R0:W-:Y:S04]  /*68920*/  STL [R1+0x6dc], R58 ;  /* 0x0006dc3a01007387 */ /* 0x0001e80000100800 */
[----:B------:R1:W4:Y:S02]  /*68930*/  @!P0 LDG.E.U8 R91, desc[UR20][R46.64] ;  /* 0x000000142e5b8981 */ /* 0x000324000c1e1100 */
[----:B-1----:R-:W-:-:S02]  /*68940*/  @!P0 IMAD.MOV.U32 R47, RZ, RZ, R58 ;  /* 0x000000ffff2f8224 */ /* 0x002fc400078e003a */
[----:B0-----:R-:W2:Y:S04]  /*68950*/  LDL.LU R58, [R1+0x36c] ;  /* 0x00036c00013a7983 */ /* 0x001ea80000300800 */
[----:B------:R-:W3:Y:S01]  /*68960*/  LDL.LU R60, [R1+0x350] ;  /* 0x00035000013c7983 */ /* 0x000ee20000300800 */
[----:B------:R-:W-:-:S03]  /*68970*/  @!P0 IMAD.MOV.U32 R46, RZ, RZ, R56 ;  /* 0x000000ffff2e8224 */ /* 0x000fc600078e0038 */
[----:B------:R-:W4:Y:S04]  /*68980*/  LDL.LU R62, [R1+0x334] ;  /* 0x00033400013e7983 */ /* 0x000f280000300800 */
[----:B------:R-:W4:Y:S04]  /*68990*/  LDL.LU R64, [R1+0x318] ;  /* 0x0003180001407983 */ /* 0x000f280000300800 */
[----:B------:R-:W4:Y:S04]  /*689a0*/  LDL.LU R66, [R1+0x2fc] ;  /* 0x0002fc0001427983 */ /* 0x000f280000300800 */
[----:B------:R-:W4:Y:S04]  /*689b0*/  LDL.LU R68, [R1+0x2e0] ;  /* 0x0002e00001447983 */ /* 0x000f280000300800 */
[----:B------:R-:W4:Y:S04]  /*689c0*/  LDL.LU R70, [R1+0x2c4] ;  /* 0x0002c40001467983 */ /* 0x000f280000300800 */
[----:B------:R-:W4:Y:S04]  /*689d0*/  @!P0 LDG.E.U8 R93, desc[UR20][R46.64] ;  /* 0x000000142e5d8981 */ /* 0x000f28000c1e1100 */
[----:B------:R-:W4:Y:S04]  /*689e0*/  LDL.LU R72, [R1+0x2a8] ;  /* 0x0002a80001487983 */ /* 0x000f280000300800 */
[----:B------:R-:W-:Y:S04]  /*689f0*/  STS.U8 [R5+UR8+0x11c80], R86 ;  /* 0x011c805605007988 */ /* 0x000fe80008000008 */
[----:B------:R-:W4:Y:S04]  /*68a00*/  LDL.LU R74, [R1+0x28c] ;  /* 0x00028c00014a7983 */ /* 0x000f280000300800 */
[----:B------:R0:W-:Y:S04]  /*68a10*/  STS.U8 [R5+UR8+0x13480], R6 ;  /* 0x0134800605007988 */ /* 0x0001e80008000008 */
[----:B------:R-:W4:Y:S01]  /*68a20*/  LDL.LU R84, [R1+0x270] ;  /* 0x0002700001547983 */ /* 0x000f220000300800 */
[----:B------:R-:W-:-:S03]  /*68a30*/  IMAD.MOV.U32 R56, RZ, RZ, R7 ;  /* 0x000000ffff387224 */ /* 0x000fc600078e0007 */
        /* <DEDUP_REMOVED lines=11> */
[----:B------:R0:W-:Y:S04]  /*68af0*/  STS.U8 [R5+UR8+0x12880], R92 ;  /* 0x0128805c05007988 */ /* 0x0001e80008000008 */
[----:B------:R0:W-:Y:S04]  /*68b00*/  STS.U8 [R5+UR8+0x12c80], R8 ;  /* 0x012c800805007988 */ /* 0x0001e80008000008 */
[----:B------:R1:W-:Y:S04]  /*68b10*/  STS.U8 [R5+UR8+0x13080], R0 ;  /* 0x0130800005007988 */ /* 0x0003e80008000008 */
[----:B------:R1:W-:Y:S04]  /*68b20*/  STS.U8 [R5+UR8+0x13880], R2 ;  /* 0x0138800205007988 */ /* 0x0003e80008000008 */
[----:B0-----:R-:W4:Y:S04]  /*68b30*/  LDL.LU R88, [R1+0x158] ;  /* 0x0001580001587983 */ /* 0x001f280000300800 */
[----:B-1----:R-:W4:Y:S04]  /*68b40*/  LDL.LU R90, [R1+0x13c] ;  /* 0x00013c00015a7983 */ /* 0x002f280000300800 */
        /* <DEDUP_REMOVED lines=15> */
[----:B------:R-:W4:Y:S04]  /*68c40*/  LDL.LU R56, [R1+0x268c] ;  /* 0x00268c0001387983 */ /* 0x000f280000300800 */
[----:B--2---:R0:W-:Y:S04]  /*68c50*/  STS.U8 [R5+UR8+0x15480], R58 ;  /* 0x0154803a05007988 */ /* 0x0041e80008000008 */
[----:B---3--:R1:W-:Y:S04]  /*68c60*/  STS.U8 [R5+UR8+0x15880], R60 ;  /* 0x0158803c05007988 */ /* 0x0083e80008000008 */
[----:B----4-:R2:W-:Y:S04]  /*68c70*/  STS.U8 [R5+UR8+0x15c80], R62 ;  /* 0x015c803e05007988 */ /* 0x0105e80008000008 */
[----:B------:R3:W-:Y:S04]  /*68c80*/  STS.U8 [R5+UR8+0x16080], R64 ;  /* 0x0160804005007988 */ /* 0x0007e80008000008 */
[----:B------:R4:W-:Y:S04]  /*68c90*/  STS.U8 [R5+UR8+0x16480], R66 ;  /* 0x0164804205007988 */ /* 0x0009e80008000008 */
[----:B------:R2:W-:Y:S04]  /*68ca0*/  STS.U8 [R5+UR8+0x16880], R68 ;  /* 0x0168804405007988 */ /* 0x0005e80008000008 */
[----:B0-----:R-:W4:Y:S04]  /*68cb0*/  LDL.LU R58, [R1+0x2688] ;  /* 0x00268800013a7983 */ /* 0x001f280000300800 */
[----:B-1----:R-:W4:Y:S04]  /*68cc0*/  LDL.LU R60, [R1+0x2684] ;  /* 0x00268400013c7983 */ /* 0x002f280000300800 */
[----:B--2---:R-:W2:Y:S04]  /*68cd0*/  LDL.LU R62, [R1+0x2680] ;  /* 0x00268000013e7983 */ /* 0x004ea80000300800 */
[----:B---3--:R-:W3:Y:S04]  /*68ce0*/  LDL.LU R64, [R1+0x267c] ;  /* 0x00267c0001407983 */ /* 0x008ee80000300800 */
[----:B----4-:R-:W4:Y:S04]  /*68cf0*/  LDL.LU R66, [R1+0x2678] ;  /* 0x0026780001427983 */ /* 0x010f280000300800 */
[----:B------:R-:W2:Y:S04]  /*68d00*/  LDL.LU R68, [R1+0x2674] ;  /* 0x0026740001447983 */ /* 0x000ea80000300800 */
        /* <DEDUP_REMOVED lines=17> */
[----:B------:R1:W-:Y:S04]  /*68e20*/  STS.U8 [R5+UR8+0x19880], R82 ;  /* 0x0198805205007988 */ /* 0x0003e80008000008 */
[----:B0-----:R-:W3:Y:S04]  /*68e30*/  LDL.LU R46, [R1+0x59c] ;  /* 0x00059c00012e7983 */ /* 0x001ee80000300800 */
[----:B-1----:R-:W3:Y:S04]  /*68e40*/  LDL.LU R47, [R1+0x584] ;  /* 0x00058400012f7983 */ /* 0x002ee80000300800 */
[----:B------:R-:W3:Y:S04]  /*68e50*/  LDL.LU R76, [R1+0x56c] ;  /* 0x00056c00014c7983 */ /* 0x000ee80000300800 */
[----:B------:R-:W3:Y:S04]  /*68e60*/  LDL.LU R78, [R1+0x554] ;  /* 0x00055400014e7983 */ /* 0x000ee80000300800 */
[----:B------:R-:W3:Y:S04]  /*68e70*/  LDL.LU R80, [R1+0x53c] ;  /* 0x00053c0001507983 */ /* 0x000ee80000300800 */
[----:B------:R0:W-:Y:S04]  /*68e80*/  STS.U8 [R5+UR8+0x19c80], R86 ;  /* 0x019c805605007988 */ /* 0x0001e80008000008 */
[----:B------:R-:W3:Y:S04]  /*68e90*/  LDL.LU R82, [R1+0x524] ;  /* 0x0005240001527983 */ /* 0x000ee80000300800 */
[----:B------:R1:W-:Y:S04]  /*68ea0*/  STS.U8 [R5+UR8+0x1a080], R88 ;  /* 0x01a0805805007988 */ /* 0x0003e80008000008 */
[----:B------:R0:W-:Y:S04]  /*68eb0*/  STS.U8 [R5+UR8+0x1a480], R90 ;  /* 0x01a4805a05007988 */ /* 0x0001e80008000008 */
[----:B------:R0:W-:Y:S04]  /*68ec0*/  STS.U8 [R5+UR8+0x1a880], R92 ;  /* 0x01a8805c05007988 */ /* 0x0001e80008000008 */
[----:B------:R1:W-:Y:S04]  /*68ed0*/  STS.U8 [R5+UR8+0x1ac80], R8 ;  /* 0x01ac800805007988 */ /* 0x0003e80008000008 */
[----:B------:R1:W-:Y:S04]  /*68ee0*/  STS.U8 [R5+UR8+0x1b080], R0 ;  /* 0x01b0800005007988 */ /* 0x0003e80008000008 */
[----:B0-----:R-:W3:Y:S04]  /*68ef0*/  LDL.LU R86, [R1+0x50c] ;  /* 0x00050c0001567983 */ /* 0x001ee80000300800 */
        /* <DEDUP_REMOVED lines=18> */
[----:B0-----:R-:W2:Y:S04]  /*69020*/  LDL.LU R7, [R1+0x3bc] ;  /* 0x0003bc0001077983 */ /* 0x001ea80000300800 */
[----:B------:R0:W-:Y:S02]  /*69030*/  STS.U8 [R5+UR8+0x1d080], R6 ;  /* 0x01d0800605007988 */ /* 0x0001e40008000008 */
[----:B0-----:R-:W0:Y:S02]  /*69040*/  S2R R6, SR_TID.X ;  /* 0x0000000000067919 */ /* 0x001e240000002100 */
        /* <DEDUP_REMOVED lines=11> */
[----:B0-----:R-:W-:-:S04]  /*69100*/  LOP3.LUT R6, R6, 0x7f, RZ, 0xc0, !PT ;  /* 0x0000007f06067812 */ /* 0x001fc800078ec0ff */
[----:B------:R-:W-:-:S05]  /*69110*/  LOP3.LUT R6, R6, 0x20, RZ, 0x3c, !PT ;  /* 0x0000002006067812 */ /* 0x000fca00078e3cff */
[----:B---3--:R0:W-:Y:S04]  /*69120*/  STS.U8 [R6+UR8+0x10900], R76 ;  /* 0x0109004c06007988 */ /* 0x0081e80008000008 */
[----:B------:R1:W-:Y:S04]  /*69130*/  STS.U8 [R6+UR8+0x10d00], R78 ;  /* 0x010d004e06007988 */ /* 0x0003e80008000008 */
[----:B------:R3:W-:Y:S04]  /*69140*/  STS.U8 [R6+UR8+0x11100], R80 ;  /* 0x0111005006007988 */ /* 0x0007e80008000008 */
[----:B------:R0:W-:Y:S04]  /*69150*/  STS.U8 [R6+UR8+0x11500], R82 ;  /* 0x0115005206007988 */ /* 0x0001e80008000008 */
[----:B------:R1:W-:Y:S04]  /*69160*/  STS.U8 [R6+UR8+0x11900], R86 ;  /* 0x0119005606007988 */ /* 0x0003e80008000008 */
[----:B----4-:R4:W-:Y:S04]  /*69170*/  STS.U8 [R6+UR8+0x11d00], R88 ;  /* 0x011d005806007988 */ /* 0x0109e80008000008 */
[----:B0-----:R-:W2:Y:S04]  /*69180*/  LDL.LU R76, [R1+0x3a0] ;  /* 0x0003a000014c7983 */ /* 0x001ea80000300800 */
[----:B-1----:R-:W2:Y:S04]  /*69190*/  LDL.LU R78, [R1+0x384] ;  /* 0x00038400014e7983 */ /* 0x002ea80000300800 */
[----:B---3--:R-:W3:Y:S04]  /*691a0*/  LDL.LU R80, [R1+0x368] ;  /* 0x0003680001507983 */ /* 0x008ee80000300800 */
[----:B------:R-:W3:Y:S04]  /*691b0*/  LDL.LU R82, [R1+0x34c] ;  /* 0x00034c0001527983 */ /* 0x000ee80000300800 */
[----:B------:R-:W3:Y:S04]  /*691c0*/  LDL.LU R86, [R1+0x330] ;  /* 0x0003300001567983 */ /* 0x000ee80000300800 */
[----:B------:R0:W-:Y:S04]  /*691d0*/  STS.U8 [R6+UR8+0x12100], R90 ;  /* 0x0121005a06007988 */ /* 0x0001e80008000008 */
[----:B----4-:R-:W4:Y:S04]  /*691e0*/  LDL.LU R88, [R1+0x314] ;  /* 0x0003140001587983 */ /* 0x010f280000300800 */
        /* <DEDUP_REMOVED lines=12> */
[----:B0-----:R-:W4:Y:S04]  /*692b0*/  LDL.LU R4, [R1+0x250] ;  /* 0x0002500001047983 */ /* 0x001f280000300800 */
[----:B------:R-:W-:Y:S04]  /*692c0*/  STS.U8 [R6+UR8+0x10100], R46 ;  /* 0x0101002e06007988 */ /* 0x000fe80008000008 */
[----:B------:R-:W-:Y:S04]  /*692d0*/  STS.U8 [R6+UR8+0x10500], R47 ;  /* 0x0105002f06007988 */ /* 0x000fe80008000008 */
[----:B------:R-:W-:Y:S04]  /*692e0*/  STS.U8 [R6+UR8+0x13900], R10 ;  /* 0x0139000a06007988 */ /* 0x000fe80008000008 */
[----:B------:R-:W-:Y:S04]  /*692f0*/  STS.U8 [R6+UR8+0x13d00], R9 ;  /* 0x013d000906007988 */ /* 0x000fe80008000008 */
[----:B------:R-:W-:Y:S04]  /*69300*/  STS.U8 [R6+UR8+0x14100], R3 ;  /* 0x0141000306007988 */ /* 0x000fe80008000008 */
[----:B--2---:R0:W-:Y:S04]  /*69310*/  STS.U8 [R6+UR8+0x14900], R7 ;  /* 0x0149000706007988 */ /* 0x0041e80008000008 */
[----:B0-----:R-:W2:Y:S04]  /*69320*/  LDL.LU R7, [R1+0x234] ;  /* 0x0002340001077983 */ /* 0x001ea80000300800 */
        /* <DEDUP_REMOVED lines=18> */
[----:B------:R1:W-:Y:S04]  /*69450*/  STS.U8 [R6+UR8+0x15100], R78 ;  /* 0x0151004e06007988 */ /* 0x0003e80008000008 */
[----:B---3--:R3:W-:Y:S04]  /*69460*/  STS.U8 [R6+UR8+0x15500], R80 ;  /* 0x0155005006007988 */ /* 0x0087e80008000008 */
        /* <DEDUP_REMOVED lines=8> */
[----:B----4-:R-:W4:Y:S04]  /*694f0*/  LDL.LU R88, [R1+0x2644] ;  /* 0x0026440001587983 */ /* 0x010f280000300800 */
[----:B------:R0:W-:Y:S04]  /*69500*/  STS.U8 [R6+UR8+0x16500], R90 ;  /* 0x0165005a06007988 */ /* 0x0001e80008000008 */
        /* <DEDUP_REMOVED lines=11> */
[----:B------:R0:W-:Y:S04]  /*695c0*/  STS.U8 [R6+UR8+0x17d00], R4 ;  /* 0x017d000406007988 */ /* 0x0001e80008000008 */
[----:B0-----:R-:W4:Y:S04]  /*695d0*/  LDL.LU R4, [R1+0x2628] ;  /* 0x0026280001047983 */ /* 0x001f280000300800 */
        /* <DEDUP_REMOVED lines=35> */
[----:B---3--:R-:W3:Y:S04]  /*69810*/  LDL.LU R3, [R1+0x3d4] ;  /* 0x0003d40001037983 */ /* 0x008ee80000300800 */
[----:B------:R-:W-:Y:S04]  /*69820*/  STS.U8 [R6+UR8+0x1d500], R82 ;  /* 0x01d5005206007988 */ /* 0x000fe80008000008 */
[----:B----4-:R-:W-:Y:S04]  /*69830*/  STS.U8 [R6+UR8+0x1d100], R0 ;  /* 0x01d1000006007988 */ /* 0x010fe80008000008 */
[----:B------:R0:W-:Y:S04]  /*69840*/  STS.U8 [R6+UR8+0x1cd00], R4 ;  /* 0x01cd000406007988 */ /* 0x0001e80008000008 */
[----:B0-----:R-:W4:Y:S04]  /*69850*/  LDL.LU R4, [R1+0x3b8] ;  /* 0x0003b80001047983 */ /* 0x001f280000300800 */
[----:B------:R-:W4:Y:S04]  /*69860*/  LDL.LU R0, [R1+0x39c] ;  /* 0x00039c0001007983 */ /* 0x000f280000300800 */
[----:B------:R-:W4:Y:S04]  /*69870*/  LDL.LU R82, [R1+0x598] ;  /* 0x0005980001527983 */ /* 0x000f280000300800 */
        /* <DEDUP_REMOVED lines=10> */
[----:B--2---:R0:W-:Y:S02]  /*69920*/  STS.U8 [R6+UR8+0x1c900], R7 ;  /* 0x01c9000706007988 */ /* 0x0041e40008000008 */
[----:B0-----:R-:W0:Y:S02]  /*69930*/  S2R R7, SR_TID.X ;  /* 0x0000000000077919 */ /* 0x001e240000002100 */
[----:B0-----:R-:W-:-:S04]  /*69940*/  LOP3.LUT R7, R7, 0x7f, RZ, 0xc0, !PT ;  /* 0x0000007f07077812 */ /* 0x001fc800078ec0ff */
[----:B------:R-:W-:-:S05]  /*69950*/  LOP3.LUT R7, R7, 0x30, RZ, 0x3c, !PT ;  /* 0x0000003007077812 */ /* 0x000fca00078e3cff */
[----:B------:R0:W-:Y:S04]  /*69960*/  STS.U8 [R7+UR8+0x13d80], R10 ;  /* 0x013d800a07007988 */ /* 0x0001e80008000008 */
[----:B------:R1:W-:Y:S04]  /*69970*/  STS.U8 [R7+UR8+0x14180], R9 ;  /* 0x0141800907007988 */ /* 0x0003e80008000008 */
[----:B---3--:R2:W-:Y:S04]  /*69980*/  STS.U8 [R7+UR8+0x14580], R3 ;  /* 0x0145800307007988 */ /* 0x0085e80008000008 */
[----:B0-----:R-:W3:Y:S04]  /*69990*/  LDL.LU R10, [R1+0x380] ;  /* 0x00038000010a7983 */ /* 0x001ee80000300800 */
[----:B-1----:R-:W3:Y:S04]  /*699a0*/  LDL.LU R9, [R1+0x364] ;  /* 0x0003640001097983 */ /* 0x002ee80000300800 */
[----:B--2---:R-:W2:Y:S04]  /*699b0*/  LDL.LU R3, [R1+0x348] ;  /* 0x0003480001037983 */ /* 0x004ea80000300800 */
        /* <DEDUP_REMOVED lines=9> */
[----:B----4-:R0:W-:Y:S04]  /*69a50*/  STS.U8 [R7+UR8+0x14980], R4 ;  /* 0x0149800407007988 */ /* 0x0101e80008000008 */
[----:B------:R1:W-:Y:S04]  /*69a60*/  STS.U8 [R7+UR8+0x14d80], R0 ;  /* 0x014d800007007988 */ /* 0x0003e80008000008 */
[----:B0-----:R-:W4:Y:S04]  /*69a70*/  LDL.LU R4, [R1+0x32c] ;  /* 0x00032c0001047983 */ /* 0x001f280000300800 */
[----:B-1----:R-:W4:Y:S04]  /*69a80*/  LDL.LU R0, [R1+0x310] ;  /* 0x0003100001007983 */ /* 0x002f280000300800 */
        /* <DEDUP_REMOVED lines=24> */
[----:B-1----:R-:W4:Y:S04]  /*69c10*/  LDL.LU R56, [R1+0xa8] ;  /* 0x0000a80001387983 */ /* 0x002f280000300800 */
[----:B------:R1:W-:Y:S04]  /*69c20*/  STS.U8 [R7+UR8+0x13180], R84 ;  /* 0x0131805407007988 */ /* 0x0003e80008000008 */
[----:B------:R1:W-:Y:S04]  /*69c30*/  STS.U8 [R7+UR8+0x13580], R46 ;  /* 0x0135802e07007988 */ /* 0x0003e80008000008 */
[----:B------:R1:W-:Y:S04]  /*69c40*/  STS.U8 [R7+UR8+0x13980], R47 ;  /* 0x0139802f07007988 */ /* 0x0003e80008000008 */
[----:B0-----:R-:W4:Y:S04]  /*69c50*/  LDL.LU R70, [R1+0x8c] ;  /* 0x00008c0001467983 */ /* 0x001f280000300800 */
[----:B-1----:R-:W4:Y:S04]  /*69c60*/  LDL.LU R84, [R1+0x70] ;  /* 0x0000700001547983 */ /* 0x002f280000300800 */
[----:B------:R-:W4:Y:S04]  /*69c70*/  LDL.LU R46, [R1+0x54] ;  /* 0x00005400012e7983 */ /* 0x000f280000300800 */
[----:B------:R-:W4:Y:S04]  /*69c80*/  LDL.LU R47, [R1+0x38] ;  /* 0x00003800012f7983 */ /* 0x000f280000300800 */
[----:B---3--:R0:W-:Y:S04]  /*69c90*/  STS.U8 [R7+UR8+0x15180], R10 ;  /* 0x0151800a07007988 */ /* 0x0081e80008000008 */
[----:B------:R1:W-:Y:S04]  /*69ca0*/  STS.U8 [R7+UR8+0x15580], R9 ;  /* 0x0155800907007988 */ /* 0x0003e80008000008 */
[----:B--2---:R2:W-:Y:S04]  /*69cb0*/  STS.U8 [R7+UR8+0x15980], R3 ;  /* 0x0159800307007988 */ /* 0x0045e80008000008 */
[----:B0-----:R-:W3:Y:S04]  /*69cc0*/  LDL.LU R10, [R1+0x2620] ;  /* 0x00262000010a7983 */ /* 0x001ee80000300800 */
[----:B-1----:R-:W3:Y:S04]  /*69cd0*/  LDL.LU R9, [R1+0x261c] ;  /* 0x00261c0001097983 */ /* 0x002ee80000300800 */
[----:B--2---:R-:W2:Y:S04]  /*69ce0*/  LDL.LU R3, [R1+0x2618] ;  /* 0x0026180001037983 */ /* 0x004ea80000300800 */
[----:B----4-:R0:W-:Y:S04]  /*69cf0*/  STS.U8 [R7+UR8+0x15d80], R4 ;  /* 0x015d800407007988 */ /* 0x0101e80008000008 */
[----:B------:R1:W-:Y:S04]  /*69d00*/  STS.U8 [R7+UR8+0x16180], R0 ;  /* 0x0161800007007988 */ /* 0x0003e80008000008 */
[----:B------:R-:W-:Y:S04]  /*69d10*/  STS.U8 [R7+UR8+0x17d80], R36 ;  /* 0x017d802407007988 */ /* 0x000fe80008000008 */
[----:B0-----:R-:W4:Y:S04]  /*69d20*/  LDL.LU R4, [R1+0x2614] ;  /* 0x0026140001047983 */ /* 0x001f280000300800 */
[----:B-1----:R-:W3:Y:S04]  /*69d30*/  LDL.LU R0, [R1+0x2610] ;  /* 0x0026100001007983 */ /* 0x002ee80000300800 */
        /* <DEDUP_REMOVED lines=22> */
[----:B------:R-:W3:Y:S04]  /*69ea0*/  LDL.LU R29, [R1+0x57c] ;  /* 0x00057c00011d7983 */ /* 0x000ee80000300800 */
        /* <DEDUP_REMOVED lines=18> */
[----:B------:R0:W-:Y:S02]  /*69fd0*/  STS.U8 [R7+UR8+0x1d180], R8 ;  /* 0x01d1800807007988 */ /* 0x0001e40008000008 */
[----:B0-----:R-:W0:Y:S02]  /*69fe0*/  S2R R8, SR_TID.X ;  /* 0x0000000000087919 */ /* 0x001e240000002100 */
[----:B------:R1:W-:Y:S04]  /*69ff0*/  STS.U8 [R7+UR8+0x1ed80], R37 ;  /* 0x01ed802507007988 */ /* 0x0003e80008000008 */
[----:B------:R1:W-:Y:S04]  /*6a000*/  STS.U8 [R7+UR8+0x1e980], R30 ;  /* 0x01e9801e07007988 */ /* 0x0003e80008000008 */
[----:B------:R0:W-:Y:S04]  /*6a010*/  STS.U8 [R7+UR8+0x1e580], R23 ;  /* 0x01e5801707007988 */ /* 0x0001e80008000008 */
[----:B------:R0:W-:Y:S04]  /*6a020*/  STS.U8 [R7+UR8+0x1e180], R16 ;  /* 0x01e1801007007988 */ /* 0x0001e80008000008 */
[----:B------:R0:W-:Y:S04]  /*6a030*/  STS.U8 [R7+UR8+0x1dd80], R52 ;  /* 0x01dd803407007988 */ /* 0x0001e80008000008 */
[----:B------:R0:W-:Y:S04]  /*6a040*/  STS.U8 [R7+UR8+0x1d980], R66 ;  /* 0x01d9804207007988 */ /* 0x0001e80008000008 */
[----:B-1----:R-:W4:Y:S04]  /*6a050*/  LDL.LU R37, [R1+0x37c] ;  /* 0x00037c0001257983 */ /* 0x002f280000300800 */
[----:B------:R-:W4:Y:S04]  /*6a060*/  LDL.LU R30, [R1+0x360] ;  /* 0x00036000011e7983 */ /* 0x000f280000300800 */
[----:B0-----:R-:W4:Y:S04]  /*6a070*/  LDL.LU R23, [R1+0x344] ;  /* 0x0003440001177983 */ /* 0x001f280000300800 */
[----:B------:R-:W4:Y:S04]  /*6a080*/  LDL.LU R16, [R1+0x328] ;  /* 0x0003280001107983 */ /* 0x000f280000300800 */
[----:B------:R-:W4:Y:S04]  /*6a090*/  LDL.LU R52, [R1+0x30c] ;  /* 0x00030c0001347983 */ /* 0x000f280000300800 */
[----:B------:R0:W-:Y:S04]  /*6a0a0*/  STS.U8 [R7+UR8+0x1d580], R80 ;  /* 0x01d5805007007988 */ /* 0x0001e80008000008 */
[----:B------:R-:W4:Y:S04]  /*6a0b0*/  LDL.LU R66, [R1+0x2f0] ;  /* 0x0002f00001427983 */ /* 0x000f280000300800 */
[----:B------:R1:W-:Y:S04]  /*6a0c0*/  STS.U8 [R7+UR8+0x16d80], R59 ;  /* 0x016d803b07007988 */ /* 0x0003e80008000008 */
[----:B------:R0:W-:Y:S04]  /*6a0d0*/  STS.U8 [R7+UR8+0x17180], R57 ;  /* 0x0171803907007988 */ /* 0x0001e80008000008 */
[----:B------:R0:W-:Y:S04]  /*6a0e0*/  STS.U8 [R7+UR8+0x17580], R55 ;  /* 0x0175803707007988 */ /* 0x0001e80008000008 */
[----:B------:R-:W-:Y:S04]  /*6a0f0*/  STS.U8 [R7+UR8+0x16580], R6 ;  /* 0x0165800607007988 */ /* 0x000fe80008000008 */
[----:B------:R-:W-:Y:S04]  /*6a100*/  STS.U8 [R7+UR8+0x16980], R5 ;  /* 0x0169800507007988 */ /* 0x000fe80008000008 */
[----:B------:R1:W-:Y:S04]  /*6a110*/  STS.U8 [R7+UR8+0x17980], R49 ;  /* 0x0179803107007988 */ /* 0x0003e80008000008 */
[----:B0-----:R-:W4:Y:S04]  /*6a120*/  LDL.LU R80, [R1+0x2d4] ;  /* 0x0002d40001507983 */ /* 0x001f280000300800 */
[----:B------:R-:W-:Y:S04]  /*6a130*/  STS.U8 [R7+UR8+0x1f180], R51 ;  /* 0x01f1803307007988 */ /* 0x000fe80008000008 */
[----:B-1----:R-:W4:Y:S04]  /*6a140*/  LDL.LU R59, [R1+0x2b8] ;  /* 0x0002b800013b7983 */ /* 0x002f280000300800 */
[----:B------:R-:W4:Y:S04]  /*6a150*/  LDL.LU R57, [R1+0x29c] ;  /* 0x00029c0001397983 */ /* 0x000f280000300800 */
[----:B------:R-:W-:Y:S04]  /*6a160*/  STS.U8 [R7+UR8+0x1f580], R67 ;  /* 0x01f5804307007988 */ /* 0x000fe80008000008 */
[----:B------:R-:W-:Y:S04]  /*6a170*/  STS.U8 [R7+UR8+0x1f980], R69 ;  /* 0x01f9804507007988 */ /* 0x000fe80008000008 */
[----:B------:R-:W-:Y:S04]  /*6a180*/  STS.U8 [R7+UR8+0x1fd80], R71 ;  /* 0x01fd804707007988 */ /* 0x000fe80008000008 */
[----:B------:R-:W4:Y:S01]  /*6a190*/  LDL.LU R55, [R1+0x280] ;  /* 0x0002800001377983 */ /* 0x000f220000300800 */
[----:B------:R-:W-:-:S03]  /*6a1a0*/  LOP3.LUT R8, R8, 0x7f, RZ, 0xc0, !PT ;  /* 0x0000007f08087812 */ /* 0x000fc600078ec0ff */
[----:B------:R-:W4:Y:S01]  /*6a1b0*/  LDL.LU R49, [R1+0x264] ;  /* 0x0002640001317983 */ /* 0x000f220000300800 */
[----:B------:R-:W-:-:S05]  /*6a1c0*/  LOP3.LUT R8, R8, 0x40, RZ, 0x3c, !PT ;  /* 0x0000004008087812 */ /* 0x000fca00078e3cff */
        /* <DEDUP_REMOVED lines=38> */
[----:B0-----:R-:W4:Y:S04]  /*6a430*/  LDL.LU R46, [R1+0x50] ;  /* 0x00005000012e7983 */ /* 0x001f280000300800 */
[----:B-1----:R-:W4:Y:S04]  /*6a440*/  LDL.LU R47, [R1+0x34] ;  /* 0x00003400012f7983 */ /* 0x002f280000300800 */
[----:B------:R0:W-:Y:S04]  /*6a450*/  STS.U8 [R8+UR8+0x18200], R29 ;  /* 0x0182001d08007988 */ /* 0x0001e80008000008 */
[----:B--2---:R1:W-:Y:S04]  /*6a460*/  STS.U8 [R8+UR8+0x18600], R22 ;  /* 0x0186001608007988 */ /* 0x0043e80008000008 */
[----:B---3--:R2:W-:Y:S04]  /*6a470*/  STS.U8 [R8+UR8+0x18a00], R15 ;  /* 0x018a000f08007988 */ /* 0x0085e80008000008 */
[----:B----4-:R3:W-:Y:S04]  /*6a480*/  STS.U8 [R8+UR8+0x18e00], R54 ;  /* 0x018e003608007988 */ /* 0x0107e80008000008 */
[----:B------:R4:W-:Y:S04]  /*6a490*/  STS.U8 [R8+UR8+0x19200], R68 ;  /* 0x0192004408007988 */ /* 0x0009e80008000008 */
[----:B0-----:R-:W4:Y:S04]  /*6a4a0*/  LDL.LU R29, [R1+0x590] ;  /* 0x00059000011d7983 */ /* 0x001f280000300800 */
[----:B-1----:R-:W4:Y:S04]  /*6a4b0*/  LDL.LU R22, [R1+0x578] ;  /* 0x0005780001167983 */ /* 0x002f280000300800 */
[----:B--2---:R-:W2:Y:S04]  /*6a4c0*/  LDL.LU R15, [R1+0x560] ;  /* 0x00056000010f7983 */ /* 0x004ea80000300800 */
[----:B---3--:R-:W3:Y:S04]  /*6a4d0*/  LDL.LU R54, [R1+0x548] ;  /* 0x0005480001367983 */ /* 0x008ee80000300800 */
        /* <DEDUP_REMOVED lines=52> */
[----:B------:R-:W-:Y:S04]  /*6a820*/  STS.U8 [R8+UR8+0x1d200], R92 ;  /* 0x01d2005c08007988 */ /* 0x000fe80008000008 */
[----:B------:R-:W4:Y:S04]  /*6a830*/  LDL.LU R55, [R1+0x298] ;  /* 0x0002980001377983 */ /* 0x000f280000300800 */
[----:B------:R-:W-:Y:S01]  /*6a840*/  STS.U8 [R8+UR8+0x1d600], R78 ;  /* 0x01d6004e08007988 */ /* 0x000fe20008000008 */
[----:B------:R-:W-:-:S03]  /*6a850*/  LOP3.LUT R9, R9, 0x7f, RZ, 0xc0, !PT ;  /* 0x0000007f09097812 */ /* 0x000fc600078ec0ff */
[----:B------:R-:W-:Y:S04]  /*6a860*/  STS.U8 [R8+UR8+0x1da00], R64 ;  /* 0x01da004008007988 */ /* 0x000fe80008000008 */
[----:B------:R-:W-:Y:S04]  /*6a870*/  STS.U8 [R8+UR8+0x1de00], R50 ;  /* 0x01de003208007988 */ /* 0x000fe80008000008 */
[----:B------:R-:W-:Y:S01]  /*6a880*/  STS.U8 [R8+UR8+0x1e200], R17 ;  /* 0x01e2001108007988 */ /* 0x000fe20008000008 */
[----:B------:R-:W-:-:S03]  /*6a890*/  LOP3.LUT R9, R9, 0x50, RZ, 0x3c, !PT ;  /* 0x0000005009097812 */ /* 0x000fc600078e3cff */
[----:B------:R-:W-:Y:S04]  /*6a8a0*/  STS.U8 [R8+UR8+0x1e600], R24 ;  /* 0x01e6001808007988 */ /* 0x000fe80008000008 */
[----:B------:R-:W-:Y:S04]  /*6a8b0*/  STS.U8 [R8+UR8+0x1ea00], R31 ;  /* 0x01ea001f08007988 */ /* 0x000fe80008000008 */
[----:B------:R-:W-:Y:S04]  /*6a8c0*/  STS.U8 [R8+UR8+0x1ee00], R38 ;  /* 0x01ee002608007988 */ /* 0x000fe80008000008 */
[----:B------:R-:W-:Y:S04]  /*6a8d0*/  STS.U8 [R8+UR8+0x1f200], R53 ;  /* 0x01f2003508007988 */ /* 0x000fe80008000008 */
[----:B------:R-:W-:Y:S04]  /*6a8e0*/  STS.U8 [R8+UR8+0x1f600], R73 ;  /* 0x01f6004908007988 */ /* 0x000fe80008000008 */
[----:B------:R-:W-:Y:S04]  /*6a8f0*/  STS.U8 [R8+UR8+0x1fa00], R81 ;  /* 0x01fa005108007988 */ /* 0x000fe80008000008 */
[----:B------:R-:W-:Y:S04]  /*6a900*/  STS.U8 [R8+UR8+0x1fe00], R83 ;  /* 0x01fe005308007988 */ /* 0x000fe80008000008 */
[----:B------:R-:W4:Y:S04]  /*6a910*/  LDL.LU R49, [R1+0x27c] ;  /* 0x00027c0001317983 */ /* 0x000f280000300800 */
[----:B------:R-:W4:Y:S04]  /*6a920*/  LDL.LU R36, [R1+0x260] ;  /* 0x0002600001247983 */ /* 0x000f280000300800 */
[----:B------:R0:W-:Y:S04]  /*6a930*/  STS.U8 [R9+UR8+0x10280], R29 ;  /* 0x0102801d09007988 */ /* 0x0001e80008000008 */
[----:B------:R1:W-:Y:S04]  /*6a940*/  STS.U8 [R9+UR8+0x10680], R22 ;  /* 0x0106801609007988 */ /* 0x0003e80008000008 */
[----:B--2---:R2:W-:Y:S04]  /*6a950*/  STS.U8 [R9+UR8+0x10a80], R15 ;  /* 0x010a800f09007988 */ /* 0x0045e80008000008 */
[----:B---3--:R3:W-:Y:S04]  /*6a960*/  STS.U8 [R9+UR8+0x10e80], R54 ;  /* 0x010e803609007988 */ /* 0x0087e80008000008 */
[----:B----4-:R4:W-:Y:S04]  /*6a970*/  STS.U8 [R9+UR8+0x11280], R68 ;  /* 0x0112804409007988 */ /* 0x0109e80008000008 */
        /* <DEDUP_REMOVED lines=34> */
[----:B0-----:R-:W4:Y:S04]  /*6aba0*/  LDL.LU R3, [R1+0x2608] ;  /* 0x0026080001037983 */ /* 0x001f280000300800 */
        /* <DEDUP_REMOVED lines=127> */
[----:B---3--:R1:W-:Y:S04]  /*6b3a0*/  STS.U8 [R10+UR8+0x18b00], R54 ;  /* 0x018b00360a007988 */ /* 0x0083e80008000008 */
[----:B----4-:R2:W-:Y:S04]  /*6b3b0*/  STS.U8 [R10+UR8+0x18f00], R68 ;  /* 0x018f00440a007988 */ /* 0x0105e80008000008 */
[----:B0-----:R-:W3:Y:S04]  /*6b3c0*/  LDL.LU R15, [R1+0x588] ;  /* 0x00058800010f7983 */ /* 0x001ee80000300800 */
[----:B-1----:R-:W4:Y:S04]  /*6b3d0*/  LDL.LU R54, [R1+0x570] ;  /* 0x0005700001367983 */ /* 0x002f280000300800 */
        /* <DEDUP_REMOVED lines=27> */
[----:B0-----:R-:W2:Y:S04]  /*6b590*/  LDL.LU R46, [R1+0x3fc] ;  /* 0x0003fc00012e7983 */ /* 0x001ea80000300800 */
[----:B-1----:R-:W2:Y:S04]  /*6b5a0*/  LDL.LU R47, [R1+0x3e0] ;  /* 0x0003e000012f7983 */ /* 0x002ea80000300800 */
        /* <DEDUP_REMOVED lines=10> */
[----:B------:R0:W-:Y:S02]  /*6b650*/  STS.U8 [R10+UR8+0x1cf00], R11 ;  /* 0x01cf000b0a007988 */ /* 0x0001e40008000008 */
[----:B0-----:R-:W0:Y:S02]  /*6b660*/  S2R R11, SR_TID.X ;  /* 0x00000000000b7919 */ /* 0x001e240000002100 */
        /* <DEDUP_REMOVED lines=8> */
[----:B-1----:R-:W2:Y:S04]  /*6b6f0*/  LDL.LU R55, [R1+0x2c8] ;  /* 0x0002c80001377983 */ /* 0x002ea80000300800 */
[----:B0-----:R-:W2:Y:S04]  /*6b700*/  LDL.LU R49, [R1+0x2ac] ;  /* 0x0002ac0001317983 */ /* 0x001ea80000300800 */
[----:B------:R-:W-:Y:S04]  /*6b710*/  STS.U8 [R10+UR8+0x1df00], R12 ;  /* 0x01df000c0a007988 */ /* 0x000fe80008000008 */
[----:B------:R-:W2:Y:S04]  /*6b720*/  LDL.LU R36, [R1+0x290] ;  /* 0x0002900001247983 */ /* 0x000ea80000300800 */
        /* <DEDUP_REMOVED lines=8> */
[----:B------:R-:W2:Y:S04]  /*6b7b0*/  LDL.LU R29, [R1+0x274] ;  /* 0x00027400011d7983 */ /* 0x000ea80000300800 */
[----:B------:R-:W2:Y:S01]  /*6b7c0*/  LDL.LU R22, [R1+0x258] ;  /* 0x0002580001167983 */ /* 0x000ea20000300800 */
[----:B------:R-:W-:-:S04]  /*6b7d0*/  LOP3.LUT R11, R11, 0x7f, RZ, 0xc0, !PT ;  /* 0x0000007f0b0b7812 */ /* 0x000fc800078ec0ff */
[----:B------:R-:W-:-:S05]  /*6b7e0*/  LOP3.LUT R11, R11, 0x70, RZ, 0x3c, !PT ;  /* 0x000000700b0b7812 */ /* 0x000fca00078e3cff */
[----:B---3--:R0:W-:Y:S04]  /*6b7f0*/  STS.U8 [R11+UR8+0x10380], R15 ;  /* 0x0103800f0b007988 */ /* 0x0081e80008000008 */
[----:B----4-:R1:W-:Y:S04]  /*6b800*/  STS.U8 [R11+UR8+0x10780], R54 ;  /* 0x010780360b007988 */ /* 0x0103e80008000008 */
[----:B--2---:R2:W-:Y:S04]  /*6b810*/  STS.U8 [R11+UR8+0x10b80], R68 ;  /* 0x010b80440b007988 */ /* 0x0045e80008000008 */
        /* <DEDUP_REMOVED lines=37> */
[----:B0-----:R-:W2:Y:S04]  /*6ba70*/  LDL.LU R46, [R1+0x98] ;  /* 0x00009800012e7983 */ /* 0x001ea80000300800 */
[----:B------:R-:W-:Y:S04]  /*6ba80*/  STS.U8 [R11+UR8+0x16780], R57 ;  /* 0x016780390b007988 */ /* 0x000fe80008000008 */
[----:B-1----:R-:W2:Y:S04]  /*6ba90*/  LDL.LU R47, [R1+0x7c] ;  /* 0x00007c00012f7983 */ /* 0x002ea80000300800 */
[----:B------:R0:W-:Y:S04]  /*6baa0*/  STS.U8 [R11+UR8+0x1c380], R0 ;  /* 0x01c380000b007988 */ /* 0x0001e80008000008 */
[----:B0-----:R-:W2:Y:S04]  /*6bab0*/  LDL.LU R0, [R1+0x2600] ;  /* 0x0026000001007983 */ /* 0x001ea80000300800 */
[----:B------:R0:W-:Y:S04]  /*6bac0*/  STS.U8 [R11+UR8+0x1c780], R3 ;  /* 0x01c780030b007988 */ /* 0x0001e80008000008 */
[----:B------:R1:W-:Y:S04]  /*6bad0*/  STS.U8 [R11+UR8+0x1cb80], R4 ;  /* 0x01cb80040b007988 */ /* 0x0003e80008000008 */
[----:B0-----:R0:W5:Y:S04]  /*6bae0*/  LDL.LU R3, [R1+0x25fc] ;  /* 0x0025fc0001037983 */ /* 0x0011680000300800 */
[----:B-1----:R0:W5:Y:S04]  /*6baf0*/  LDL.LU R4, [R1+0x25f8] ;  /* 0x0025f80001047983 */ /* 0x0021680000300800 */
[----:B------:R-:W-:Y:S04]  /*6bb00*/  STS.U8 [R11+UR8+0x16b80], R55 ;  /* 0x016b80370b007988 */ /* 0x000fe80008000008 */
[----:B------:R-:W-:Y:S04]  /*6bb10*/  STS.U8 [R11+UR8+0x16f80], R49 ;  /* 0x016f80310b007988 */ /* 0x000fe80008000008 */
[----:B------:R-:W-:Y:S04]  /*6bb20*/  STS.U8 [R11+UR8+0x17380], R36 ;  /* 0x017380240b007988 */ /* 0x000fe80008000008 */
[----:B------:R1:W-:Y:S04]  /*6bb30*/  STS.U8 [R11+UR8+0x1cf80], R2 ;  /* 0x01cf80020b007988 */ /* 0x0003e80008000008 */
        /* <DEDUP_REMOVED lines=13> */
[----:B------:R-:W0:Y:S01]  /*6bc10*/  S2R R6, SR_TID.X ;  /* 0x0000000000067919 */ /* 0x000e220000002100 */
[----:B------:R-:W0:Y:S01]  /*6bc20*/  S2R R5, SR_TID.X ;  /* 0x0000000000057919 */ /* 0x000e220000002100 */
[----:B-1----:R-:W1:Y:S01]  /*6bc30*/  S2R R2, SR_TID.X ;  /* 0x0000000000027919 */ /* 0x002e620000002100 */
[----:B--2---:R2:W-:Y:S04]  /*6bc40*/  STS.U8 [R11+UR8+0x1ff80], R0 ;  /* 0x01ff80000b007988 */ /* 0x0045e80008000008 */
[----:B--2---:R2:W5:Y:S04]  /*6bc50*/  LDL.LU R0, [R1+0x25f4] ;  /* 0x0025f40001007983 */ /* 0x0045680000300800 */
[----:B---3--:R2:W-:Y:S04]  /*6bc60*/  STS.U8 [R11+UR8+0x17f80], R15 ;  /* 0x017f800f0b007988 */ /* 0x0085e80008000008 */
[----:B----4-:R2:W-:Y:S04]  /*6bc70*/  STS.U8 [R11+UR8+0x18380], R54 ;  /* 0x018380360b007988 */ /* 0x0105e80008000008 */
        /* <DEDUP_REMOVED lines=16> */
[----:B---3--:R-:W3:Y:S01]  /*6bd80*/  FENCE.VIEW.ASYNC.S ;  /* 0x00000000000073c6 */ /* 0x008ee20000000000 */
[----:B0-----:R-:W-:-:S02]  /*6bd90*/  LOP3.LUT R6, R6, 0x7f, RZ, 0xc0, !PT ;  /* 0x0000007f06067812 */ /* 0x001fc400078ec0ff */
[----:B------:R-:W-:Y:S01]  /*6bda0*/  LOP3.LUT R5, R5, 0x7f, RZ, 0xc0, !PT ;  /* 0x0000007f05057812 */ /* 0x000fe200078ec0ff */
[----:B------:R-:W-:Y:S01]  /*6bdb0*/  ULEA UR10, UR22, UR8, 0x3 ;  /* 0x00000008160a7291 */ /* 0x000fe2000f8e18ff */
[----:B-1----:R-:W-:Y:S02]  /*6bdc0*/  LOP3.LUT R2, R2, 0x7f, RZ, 0xc0, !PT ;  /* 0x0000007f02027812 */ /* 0x002fe400078ec0ff */
[----:B------:R-:W-:Y:S02]  /*6bdd0*/  LOP3.LUT R6, R6, 0x20, RZ, 0x3c, !PT ;  /* 0x0000002006067812 */ /* 0x000fe400078e3cff */
[----:B------:R-:W-:Y:S01]  /*6bde0*/  LOP3.LUT R5, R5, 0x10, RZ, 0x3c, !PT ;  /* 0x0000001005057812 */ /* 0x000fe200078e3cff */
[----:B------:R-:W-:Y:S01]  /*6bdf0*/  UIADD3 UR10, UPT, UPT, UR10, 0x28000, URZ ;  /* 0x000280000a0a7890 */ /* 0x000fe2000fffe0ff */
[----:B------:R-:W-:Y:S01]  /*6be00*/  UMOV UR6, UR4 ;  /* 0x0000000400067c82 */ /* 0x000fe20008000000 */
[----:B---3--:R-:W-:Y:S06]  /*6be10*/  BAR.SYNC.DEFER_BLOCKING 0x0 ;  /* 0x0000000000007b1d */ /* 0x008fec0000010000 */
[----:B--2---:R-:W-:Y:S05]  /*6be20*/  BRA.U UP1, `(.L_x_9) ;  /* 0x0000000101887547 */ /* 0x004fea000b800000 */
[----:B------:R-:W-:Y:S02]  /*6be30*/  UIADD3 UR59, UPT, UPT, UR7, 0x100, URZ ;  /* 0x00000100073b7890 */ /* 0x000fe4000fffe0ff */
[----:B------:R-:W-:Y:S02]  /*6be40*/  UIADD3 UR60, UPT, UPT, UR7, 0x100, URZ ;  /* 0x00000100073c7890 */ /* 0x000fe4000fffe0ff */
[----:B------:R-:W-:Y:S01]  /*6be50*/  UIADD3 UR61, UPT, UPT, UR7, 0x100, URZ ;  /* 0x00000100073d7890 */ /* 0x000fe2000fffe0ff */
[----:B------:R-:W-:Y:S01]  /*6be60*/  UMOV UR18, 0x0 ;  /* 0x0000000000127882 */ /* 0x000fe20000000000 */
[----:B------:R-:W-:Y:S01]  /*6be70*/  UMOV UR19, 0x8408490 ;  /* 0x0840849000137882 */ /* 0x000fe20000000000 */
[----:B------:R-:W-:Y:S01]  /*6be80*/  UMOV UR17, 0x40004040 ;  /* 0x4000404000117882 */ /* 0x000fe20000000000 */
[----:B------:R-:W-:Y:S02]  /*6be90*/  UIADD3 UR62, UPT, UPT, UR7, 0x100, URZ ;  /* 0x00000100073e7890 */ /* 0x000fe4000fffe0ff */
[----:B------:R0:W-:Y:S01]  /*6bea0*/  UTCQMMA gdesc[UR12], gdesc[UR16], tmem[UR7], tmem[UR18], idesc[UR19], UPT ;  /* 0x00ff12100c0075ea */ /* 0x0001e2000b800307 */
[----:B------:R-:W-:Y:S01]  /*6beb0*/  UMOV UR44, 0x0 ;  /* 0x00000000002c7882 */ /* 0x000fe20000000000 */
[----:B------:R-:W-:Y:S01]  /*6bec0*/  UMOV UR45, 0x8408490 ;  /* 0x08408490002d7882 */ /* 0x000fe20000000000 */
[----:B------:R-:W-:Y:S01]  /*6bed0*/  UMOV UR46, 0x0 ;  /* 0x00000000002e7882 */ /* 0x000fe20000000000 */
[----:B------:R-:W-:Y:S01]  /*6bee0*/  UMOV UR47, 0x8408490 ;  /* 0x08408490002f7882 */ /* 0x000fe20000000000 */
        /* <DEDUP_REMOVED lines=11> */
[----:B------:R-:W-:Y:S01]  /*6bfa0*/  UMOV UR4, UR10 ;  /* 0x0000000a00047c82 */ /* 0x000fe20008000000 */
[----:B------:R-:W-:Y:S01]  /*6bfb0*/  UMOV UR5, URZ ;  /* 0x000000ff00057c82 */ /* 0x000fe20008000000 */
[----:B------:R0:W-:Y:S01]  /*6bfc0*/  UTCQMMA gdesc[UR12], gdesc[UR36], tmem[UR59], tmem[UR52], idesc[UR53], UPT ;  /* 0x00ff34240c0075ea */ /* 0x0001e2000b80033b */
[----:B------:R-:W-:Y:S01]  /*6bfd0*/  UMOV UR56, 0x0 ;  /* 0x0000000000387882 */ /* 0x000fe20000000000 */
[----:B------:R-:W-:Y:S01]  /*6bfe0*/  UMOV UR57, 0x8408490 ;  /* 0x0840849000397882 */ /* 0x000fe20000000000 */
[----:B------:R0:W-:Y:S01]  /*6bff0*/  UTCQMMA gdesc[UR24], gdesc[UR38], tmem[UR60], tmem[UR50], idesc[UR51], UPT ;  /* 0x00ff3226180075ea */ /* 0x0001e2000b80033c */
[----:B------:R-:W-:Y:S01]  /*6c000*/  UMOV UR4, UR4 ;  /* 0x0000000400047c82 */ /* 0x000fe20008000000 */
[----:B------:R0:W-:Y:S01]  /*6c010*/  UTCQMMA gdesc[UR28], gdesc[UR40], tmem[UR61], tmem[UR54], idesc[UR55], UPT ;  /* 0x00ff36281c0075ea */ /* 0x0001e2000b80033d */
[----:B------:R0:W-:Y:S01]  /*6c020*/  UTCQMMA gdesc[UR32], gdesc[UR42], tmem[UR62], tmem[UR56], idesc[UR57], UPT ;  /* 0x00ff382a200075ea */ /* 0x0001e2000b80033e */
[----:B------:R0:W-:Y:S01]  /*6c030*/  UTCBAR [UR4], URZ ;  /* 0x000000ff040073e9 */ /* 0x0001e200080000ff */
[----:B------:R-:W-:Y:S01]  /*6c040*/  NOP ;  /* 0x0000000000007918 */ /* 0x000fe20000000000 */
.L_x_9:
[----:B------:R-:W2:Y:S01]  /*6c050*/  LDL.LU R12, [R1+0x1948] ;  /* 0x00194800010c7983 */ /* 0x000ea20000300800 */
[----:B------:R-:W-:-:S03]  /*6c060*/  UIADD3 UR22, UPT, UPT, UR22, 0x1, URZ ;  /* 0x0000000116167890 */ /* 0x000fc6000fffe0ff */
[----:B------:R-:W3:Y:S01]  /*6c070*/  LDL.LU R13, [R1+0x1984] ;  /* 0x00198400010d7983 */ /* 0x000ee20000300800 */
[----:B------:R-:W-:-:S04]  /*6c080*/  UISETP.GT.AND UP3, UPT, UR22, 0x1, UPT ;  /* 0x000000011600788c */ /* 0x000fc8000bf64270 */
[----:B0-----:R-:W-:Y:S02]  /*6c090*/  USEL UR4, URZ, 0x1, !UP3 ;  /* 0x00000001ff047887 */ /* 0x001fe4000d800000 */
[----:B------:R-:W-:Y:S02]  /*6c0a0*/  USEL UR22, UR22, URZ, !UP3 ;  /* 0x000000ff16167287 */ /* 0x000fe4000d800000 */
[----:B------:R-:W-:Y:S01]  /*6c0b0*/  ULOP3.LUT UR4, UR6, UR4, URZ, 0x3c, !UPT ;  /* 0x0000000406047292 */ /* 0x000fe2000f8e3cff */
[----:B--2---:R-:W-:Y:S01]  /*6c0c0*/  ISETP.NE.U32.AND P0, PT, R12, UR11, PT ;  /* 0x0000000b0c007c0c */ /* 0x004fe2000bf05070 */
[----:B---3--:R2:W-:Y:S01]  /*6c0d0*/  STL [R1+0x1948], R13 ;  /* 0x0019480d01007387 */ /* 0x0085e20000100800 */
[----:B------:R-:W-:-:S11]  /*6c0e0*/  IMAD.U32 R12, RZ, RZ, UR6 ;  /* 0x00000006ff0c7e24 */ /* 0x000fd6000f8e00ff */
[----:B------:R-:W-:Y:S05]  /*6c0f0*/  @P0 BRA `(.L_x_10) ;  /* 0xfffffd98004c0947 */ /* 0x000fea000383ffff */
.L_x_7:
[----:B------:R-:W3:Y:S01]  /*6c100*/  LDL.LU R16, [R1+0x1dcc] ;  /* 0x001dcc0001107983 */ /* 0x000ee20000300800 */
[----:B------:R-:W4:Y:S03]  /*6c110*/  LDCU UR68, c[0x0][0x3b8] ;  /* 0x00007700ff4477ac */ /* 0x000f260008000800 */
[----:B--2---:R-:W2:Y:S01]  /*6c120*/  LDL.LU R15, [R1+0x19a4] ;  /* 0x0019a400010f7983 */ /* 0x004ea20000300800 */
[----:B-1----:R-:W3:Y:S03]  /*6c130*/  LDCU.64 UR4, c[0x0][0x398] ;  /* 0x00007300ff0477ac */ /* 0x002ee60008000a00 */
[----:B------:R-:W2:Y:S01]  /*6c140*/  LDL.LU R14, [R1+0x1f48] ;  /* 0x001f4800010e7983 */ /* 0x000ea20000300800 */
[----:B------:R-:W2:Y:S03]  /*6c150*/  LDCU UR17, c[0x0][0x39c] ;  /* 0x00007380ff1177ac */ /* 0x000ea60008000800 */
[----:B------:R-:W2:Y:S01]  /*6c160*/  LDL.LU R13, [R1+0x1f4c] ;  /* 0x001f4c00010d7983 */ /* 0x000ea20000300800 */
[----:B------:R-:W1:Y:S01]  /*6c170*/  LDCU UR11, c[0x0][0x3b4] ;  /* 0x00007680ff0b77ac */ /* 0x000e620008000800 */
[----:B------:R-:W0:Y:S01]  /*6c180*/  LDCU.64 UR12, c[0x0][0x390] ;  /* 0x00007200ff0c77ac */ /* 0x000e220008000a00 */
[----:B----45:R-:W-:Y:S01]  /*6c190*/  IMAD R6, R0, UR68, RZ ;  /* 0x0000004400067c24 */ /* 0x030fe2000f8e02ff */
[----:B------:R-:W4:Y:S03]  /*6c1a0*/  LDCU UR14, c[0x0][0x39c] ;  /* 0x00007380ff0e77ac */ /* 0x000f260008000800 */
[----:B------:R-:W-:Y:S01]  /*6c1b0*/  VIADD R7, R6, UR68 ;  /* 0x0000004406077c36 */ /* 0x000fe20008000000 */
[----:B------:R-:W0:Y:S03]  /*6c1c0*/  LDCU UR15, c[0x0][0x39c] ;  /* 0x00007380ff0f77ac */ /* 0x000e260008000800 */
[----:B------:R-:W-:Y:S01]  /*6c1d0*/  VIADD R4, R7, UR68 ;  /* 0x0000004407047c36 */ /* 0x000fe20008000000 */
[----:B------:R-:W0:Y:S03]  /*6c1e0*/  LDCU UR16, c[0x0][0x39c] ;  /* 0x00007380ff1077ac */ /* 0x000e260008000800 */
[----:B------:R-:W-:-:S04]  /*6c1f0*/  VIADD R5, R4, UR68 ;  /* 0x0000004404057c36 */ /* 0x000fc80008000000 */
[----:B------:R-:W-:-:S04]  /*6c200*/  VIADD R77, R5, UR68 ;  /* 0x00000044054d7c36 */ /* 0x000fc80008000000 */
[----:B------:R-:W-:-:S04]  /*6c210*/  VIADD R79, R77, UR68 ;  /* 0x000000444d4f7c36 */ /* 0x000fc80008000000 */
[----:B0-----:R-:W-:-:S04]  /*6c220*/  VIADD R81, R79, UR68 ;  /* 0x000000444f517c36 */ /* 0x001fc80008000000 */
[----:B------:R-:W-:-:S04]  /*6c230*/  VIADD R90, R81, UR68 ;  /* 0x00000044515a7c36 */ /* 0x000fc80008000000 */
[----:B------:R-:W-:-:S04]  /*6c240*/  VIADD R82, R90, UR68 ;  /* 0x000000445a527c36 */ /* 0x000fc80008000000 */
[----:B------:R-:W-:Y:S01]  /*6c250*/  VIADD R83, R82, UR68 ;  /* 0x0000004452537c36 */ /* 0x000fe20008000000 */
[C---:B---3--:R-:W-:Y:S01]  /*6c260*/  ISETP.GE.AND P1, PT, R16.reuse, UR4, PT ;  /* 0x0000000410007c0c */ /* 0x048fe2000bf26270 */
[----:B-1----:R-:W-:Y:S01]  /*6c270*/  IMAD R2, R16, UR11, RZ ;  /* 0x0000000b10027c24 */ /* 0x002fe2000f8e02ff */
[----:B------:R-:W0:Y:S02]  /*6c280*/  LDCU UR4, c[0x0][0x39c] ;  /* 0x00007380ff0477ac */ /* 0x000e240008000800 */
[----:B--2---:R-:W-:-:S04]  /*6c290*/  ISETP.LT.AND P0, PT, R15, UR17, !P1 ;  /* 0x000000110f007c0c */ /* 0x004fc8000cf01270 */
[----:B------:R-:W-:Y:S02]  /*6c2a0*/  P2R R8, PR, RZ, 0x1 ;  /* 0x00000001ff087803 */ /* 0x000fe40000000000 */
[----:B------:R-:W-:Y:S02]  /*6c2b0*/  IADD3 R3, P0, PT, R2, UR12, RZ ;  /* 0x0000000c02037c10 */ /* 0x000fe4000ff1e0ff */
[----:B----4-:R-:W-:Y:S01]  /*6c2c0*/  ISETP.LT.AND P5, PT, R14, UR14, !P1 ;  /* 0x0000000e0e007c0c */ /* 0x010fe2000cfa1270 */
[----:B------:R1:W-:Y:S01]  /*6c2d0*/  STL [R1+0x828], R8 ;  /* 0x0008280801007387 */ /* 0x0003e20000100800 */
[----:B------:R-:W-:Y:S02]  /*6c2e0*/  ISETP.LT.AND P3, PT, R13, UR15, !P1 ;  /* 0x0000000f0d007c0c */ /* 0x000fe4000cf61270 */
[----:B------:R-:W-:Y:S01]  /*6c2f0*/  LEA.HI.X.SX32 R2, R2, UR13, 0x1, P0 ;  /* 0x0000000d02027c11 */ /* 0x000fe200080f0eff */
[----:B------:R-:W-:Y:S10]  /*6c300*/  BRA.U !UP2, `(.L_x_11) ;  /* 0x000000010a107547 */ /* 0x000ff4000b800000 */
[----:B------:R-:W-:-:S06]  /*6c310*/  USHF.L.U32 UR6, UR6, 0x1f, URZ ;  /* 0x0000001f06067899 */ /* 0x000fcc00080006ff */
[----:B-1----:R-:W-:-:S04]  /*6c320*/  IMAD.U32 R8, RZ, RZ, UR6 ;  /* 0x00000006ff087e24 */ /* 0x002fc8000f8e00ff */
[----:B------:R-:W1:Y:S02]  /*6c330*/  SYNCS.PHASECHK.TRANS64.TRYWAIT P0, [UR10], R8 ;  /* 0x00000008ff0075a7 */ /* 0x000e64000800110a */
[----:B-1----:R-:W-:Y:S05]  /*6c340*/  @!P0 BRA `(.L_x_12) ;  /* 0x0000017c00b48947 */ /* 0x002fea0003800000 */
.L_x_11:
[----:B------:R-:W-:Y:S01]  /*6c350*/  BAR.SYNC.DEFER_BLOCKING 0x0 ;  /* 0x0000000000007b1d */ /* 0x000fe20000010000 */
[CC--:B------:R-:W-:Y:S01]  /*6c360*/  IADD3 R68, P0, PT, R6.reuse, R3.reuse, RZ ;  /* 0x0000000306447210 */ /* 0x0c0fe20007f1e0ff */
[----:B------:R-:W-:Y:S01]  /*6c370*/  VIADD R92, R83, UR68 ;  /* 0x00000044535c7c36 */ /* 0x000fe20008000000 */
[CC--:B------:R-:W-:Y:S02]  /*6c380*/  IADD3 R70, P4, PT, R7.reuse, R3.reuse, RZ ;  /* 0x0000000307467210 */ /* 0x0c0fe40007f9e0ff */
[-C--:B------:R-:W-:Y:S01]  /*6c390*/  LEA.HI.X.SX32 R69, R6, R2.reuse, 0x1, P0 ;  /* 0x0000000206457211 */ /* 0x080fe200000f0eff */
[----:B------:R-:W-:Y:S01]  /*6c3a0*/  VIADD R91, R92, UR68 ;  /* 0x000000445c5b7c36 */ /* 0x000fe20008000000 */
[-C--:B------:R-:W-:Y:S01]  /*6c3b0*/  LEA.HI.X.SX32 R71, R7, R2.reuse, 0x1, P4 ;  /* 0x0000000207477211 */ /* 0x080fe200020f0eff */
[----:B------:R-:W2:Y:S01]  /*6c3c0*/  LDCU UR6, c[0x0][0x39c] ;  /* 0x00007380ff0677ac */ /* 0x000ea20008000800 */
[CC--:B------:R-:W-:Y:S01]  /*6c3d0*/  IADD3 R72, P0, PT, R4.reuse, R3.reuse, RZ ;  /* 0x0000000304487210 */ /* 0x0c0fe20007f1e0ff */
[----:B------:R3:W-:Y:S01]  /*6c3e0*/  STL.64 [R1+0x2888], R68 ;  /* 0x0028884401007387 */ /* 0x0007e20000100a00 */
[-C--:B------:R-:W-:Y:S01]  /*6c3f0*/  IADD3 R74, P4, PT, R5, R3.reuse, RZ ;  /* 0x00000003054a7210 */ /* 0x080fe20007f9e0ff */
[----:B------:R-:W-:Y:S01]  /*6c400*/  VIADD R89, R91, UR68 ;  /* 0x000000445b597c36 */ /* 0x000fe20008000000 */
[-C--:B------:R-:W-:Y:S01]  /*6c410*/  LEA.HI.X.SX32 R73, R4, R2.reuse, 0x1, P0 ;  /* 0x0000000204497211 */ /* 0x080fe200000f0eff */
[----:B------:R-:W-:Y:S01]  /*6c420*/  STL.64 [R1+0x2890], R70 ;  /* 0x0028904601007387 */ /* 0x000fe20000100a00 */
[-C--:B------:R-:W-:Y:S01]  /*6c430*/  LEA.HI.X.SX32 R75, R5, R2.reuse, 0x1, P4 ;  /* 0x00000002054b7211 */ /* 0x080fe200020f0eff */
[----:B------:R-:W-:Y:S01]  /*6c440*/  VIADD R85, R89, UR68 ;  /* 0x0000004459557c36 */ /* 0x000fe20008000000 */
[----:B------:R-:W-:Y:S01]  /*6c450*/  IADD3 R76, P0, PT, R77, R3, RZ ;  /* 0x000000034d4c7210 */ /* 0x000fe20007f1e0ff */
[----:B------:R4:W-:Y:S01]  /*6c460*/  STL.64 [R1+0x2898], R72 ;  /* 0x0028984801007387 */ /* 0x0009e20000100a00 */
[----:B------:R-:W5:Y:S01]  /*6c470*/  LDCU UR10, c[0x0][0x39c] ;  /* 0x00007380ff0a77ac */ /* 0x000f620008000800 */
[----:B------:R-:W-:Y:S01]  /*6c480*/  VIADD R87, R85, UR68 ;  /* 0x0000004455577c36 */ /* 0x000fe20008000000 */
[----:B------:R-:W-:-:S02]  /*6c490*/  LEA.HI.X.SX32 R77, R77, R2, 0x1, P0 ;  /* 0x000000024d4d7211 */ /* 0x000fc400000f0eff */
[CC--:B---3--:R-:W-:Y:S01]  /*6c4a0*/  IADD3 R68, P4, PT, R82.reuse, R3.reuse, RZ ;  /* 0x0000000352447210 */ /* 0x0c8fe20007f9e0ff */
[----:B------:R-:W3:Y:S02]  /*6c4b0*/  @!P2 SYNCS.CCTL.IV [UR8+0x28000] ;  /* 0x02800000ff00a9b1 */ /* 0x000ee40008000008 */
[----:B---3--:R-:W-:Y:S01]  /*6c4c0*/  BAR.SYNC.DEFER_BLOCKING 0x0 ;  /* 0x0000000000007b1d */ /* 0x008fe20000010000 */
[-C--:B------:R-:W-:Y:S01]  /*6c4d0*/  IADD3 R80, P0, PT, R81, R3.reuse, RZ ;  /* 0x0000000351507210 */ /* 0x080fe20007f1e0ff */
[----:B------:R-:W-:Y:S01]  /*6c4e0*/  VIADD R86, R87, UR68 ;  /* 0x0000004457567c36 */ /* 0x000fe20008000000 */
[-C--:B------:R-:W-:Y:S02]  /*6c4f0*/  LEA.HI.X.SX32 R69, R82, R2.reuse, 0x1, P4 ;  /* 0x0000000252457211 */ /* 0x080fe400020f0eff */
[-C--:B------:R-:W-:Y:S01]  /*6c500*/  LEA.HI.X.SX32 R81, R81, R2.reuse, 0x1, P0 ;  /* 0x0000000251517211 */ /* 0x080fe200000f0eff */
[----:B------:R-:W-:Y:S01]  /*6c510*/  VIADD R88, R86, UR68 ;  /* 0x0000004456587c36 */ /* 0x000fe20008000000 */
[C---:B------:R-:W-:Y:S01]  /*6c520*/  IADD3 R82, P0, PT, R83.reuse, R3, RZ ;  /* 0x0000000353527210 */ /* 0x040fe20007f1e0ff */
[----:B-1----:R-:W1:Y:S01]  /*6c530*/  LDTM.x64 R4, tmem[UR9] ;  /* 0x00000009000479ee */ /* 0x002e620008340000 */
[----:B------:R-:W3:Y:S01]  /*6c540*/  LDCU UR11, c[0x0][0x39c] ;  /* 0x00007380ff0b77ac */ /* 0x000ee20008000800 */
[----:B------:R-:W-:Y:S01]  /*6c550*/  VIADD R84, R88, UR68 ;  /* 0x0000004458547c36 */ /* 0x000fe20008000000 */
[----:B------:R-:W-:-:S02]  /*6c560*/  LEA.HI.X.SX32 R83, R83, R2, 0x1, P0 ;  /* 0x0000000253537211 */ /* 0x000fc400000f0eff */
[CC--:B----4-:R-:W-:Y:S01]  /*6c570*/  IADD3 R72, P0, PT, R89.reuse, R3.reuse, RZ ;  /* 0x0000000359487210 */ /* 0x0d0fe20007f1e0ff */
[----:B------:R-:W4:Y:S03]  /*6c580*/  LDCU UR13, c[0x0][0x39c] ;  /* 0x00007380ff0d77ac */ /* 0x000f260008000800 */
[-C--:B------:R-:W-:Y:S01]  /*6c590*/  LEA.HI.X.SX32 R73, R89, R2.reuse, 0x1, P0 ;  /* 0x0000000259497211 */ /* 0x080fe200000f0eff */
[----:B------:R-:W0:Y:S01]  /*6c5a0*/  LDCU UR12, c[0x0][0x39c] ;  /* 0x00007380ff0c77ac */ /* 0x000e220008000800 */
[----:B------:R-:W0:Y:S01]  /*6c5b0*/  LDCU UR14, c[0x0][0x39c] ;  /* 0x00007380ff0e77ac */ /* 0x000e220008000800 */
[----:B------:R-:W0:Y:S01]  /*6c5c0*/  @!P2 SYNCS.CCTL.IV [UR8+0x28008] ;  /* 0x02800800ff00a9b1 */ /* 0x000e220008000008 */
[CC--:B------:R-:W-:Y:S01]  /*6c5d0*/  IADD3 R78, P2, PT, R79.reuse, R3.reuse, RZ ;  /* 0x000000034f4e7210 */ /* 0x0c0fe20007f5e0ff */
[----:B------:R-:W0:Y:S03]  /*6c5e0*/  LDCU UR8, c[0x0][0x39c] ;  /* 0x00007380ff0877ac */ /* 0x000e260008000800 */
[-C--:B------:R-:W-:Y:S01]  /*6c5f0*/  LEA.HI.X.SX32 R79, R79, R2.reuse, 0x1, P2 ;  /* 0x000000024f4f7211 */ /* 0x080fe200010f0eff */
[----:B------:R-:W0:Y:S01]  /*6c600*/  LDCU UR15, c[0x0][0x39c] ;  /* 0x00007380ff0f77ac */ /* 0x000e220008000800 */
[CC--:B------:R-:W-:Y:S01]  /*6c610*/  IADD3 R70, P2, PT, R90.reuse, R3.reuse, RZ ;  /* 0x000000035a467210 */ /* 0x0c0fe20007f5e0ff */
[----:B------:R-:W0:Y:S03]  /*6c620*/  LDCU UR17, c[0x0][0x39c] ;  /* 0x00007380ff1177ac */ /* 0x000e260008000800 */
[----:B------:R-:W-:Y:S01]  /*6c630*/  LEA.HI.X.SX32 R71, R90, R2, 0x1, P2 ;  /* 0x000000025a477211 */ /* 0x000fe200010f0eff */
[----:B------:R-:W-:Y:S01]  /*6c640*/  VIADD R90, R84, UR68 ;  /* 0x00000044545a7c36 */ /* 0x000fe20008000000 */
[----:B------:R-:W0:Y:S03]  /*6c650*/  LDCU UR28, c[0x0][0x39c] ;  /* 0x00007380ff1c77ac */ /* 0x000e260008000800 */
[----:B------:R1:W-:Y:S01]  /*6c660*/  STL.64 [R1+0x5d0], R70 ;  /* 0x0005d04601007387 */ /* 0x0003e20000100a00 */
[----:B------:R-:W-:Y:S01]  /*6c670*/  VIADD R93, R90, UR68 ;  /* 0x000000445a5d7c36 */ /* 0x000fe20008000000 */
[----:B------:R-:W0:Y:S02]  /*6c680*/  LDCU UR18, c[0x0][0x39c] ;  /* 0x00007380ff1277ac */ /* 0x000e240008000800 */
[----:B------:R2:W-:Y:S01]  /*6c690*/  STL.64 [R1+0x5d8], R68 ;  /* 0x0005d84401007387 */ /* 0x0005e20000100a00 */
[----:B------:R-:W0:Y:S01]  /*6c6a0*/  LDCU UR30, c[0x0][0x39c] ;  /* 0x00007380ff1e77ac */ /* 0x000e220008000800 */
[----:B------:R-:W0:Y:S01]  /*6c6b0*/  LDCU UR29, c[0x0][0x39c] ;  /* 0x00007380ff1d77ac */ /* 0x000e220008000800 */
[-C--:B-1----:R-:W-:Y:S01]  /*6c6c0*/  IADD3 R70, P2, PT, R92, R3.reuse, RZ ;  /* 0x000000035c467210 */ /* 0x082fe20007f5e0ff */
[----:B------:R-:W1:Y:S01]  /*6c6d0*/  LDCU UR31, c[0x0][0x39c] ;  /* 0x00007380ff1f77ac */ /* 0x000e620008000800 */
[----:B--2---:R-:W-:-:S02]  /*6c6e0*/  IADD3 R68, P4, PT, R91, R3, RZ ;  /* 0x000000035b447210 */ /* 0x004fc40007f9e0ff */
[-C--:B------:R-:W-:Y:S01]  /*6c6f0*/  LEA.HI.X.SX32 R71, R92, R2.reuse, 0x1, P2 ;  /* 0x000000025c477211 */ /* 0x080fe200010f0eff */
[----:B------:R-:W2:Y:S01]  /*6c700*/  LDCU UR33, c[0x0][0x39c] ;  /* 0x00007380ff2177ac */ /* 0x000ea20008000800 */
[-C--:B------:R-:W-:Y:S01]  /*6c710*/  LEA.HI.X.SX32 R69, R91, R2.reuse, 0x1, P4 ;  /* 0x000000025b457211 */ /* 0x080fe200020f0eff */
[----:B------:R-:W-:Y:S02]  /*6c720*/  VIADD R91, R93, UR68 ;  /* 0x000000445d5b7c36 */ /* 0x000fe40008000000 */
[----:B------:R0:W-:Y:S01]  /*6c730*/  STL.64 [R1+0x5e8], R70 ;  /* 0x0005e84601007387 */ /* 0x0001e20000100a00 */
[----:B------:R-:W1:Y:S01]  /*6c740*/  LDCU UR32, c[0x0][0x39c] ;  /* 0x00007380ff2077ac */ /* 0x000e620008000800 */
[----:B------:R-:W-:Y:S02]  /*6c750*/  VIADD R89, R91, UR68 ;  /* 0x000000445b597c36 */ /* 0x000fe40008000000 */
[----:B------:R2:W-:Y:S01]  /*6c760*/  STL.64 [R1+0x738], R68 ;  /* 0x0007384401007387 */ /* 0x0005e20000100a00 */
[----:B------:R-:W1:Y:S03]  /*6c770*/  LDCU UR34, c[0x0][0x39c] ;  /* 0x00007380ff2277ac */ /* 0x000e660008000800 */
[----:B------:R3:W-:Y:S01]  /*6c780*/  STL.64 [R1+0x5e0], R72 ;  /* 0x0005e04801007387 */ /* 0x0007e20000100a00 */
[----:B------:R-:W1:Y:S01]  /*6c790*/  LDCU UR36, c[0x0][0x39c] ;  /* 0x00007380ff2477ac */ /* 0x000e620008000800 */
[-C--:B0-----:R-:W-:Y:S01]  /*6c7a0*/  IADD3 R70, P2, PT, R85, R3.reuse, RZ ;  /* 0x0000000355467210 */ /* 0x081fe20007f5e0ff */
[----:B------:R-:W0:Y:S01]  /*6c7b0*/  LDCU UR35, c[0x0][0x39c] ;  /* 0x00007380ff2377ac */ /* 0x000e220008000800 */
[-C--:B--2---:R-:W-:Y:S01]  /*6c7c0*/  IADD3 R68, P4, PT, R87, R3.reuse, RZ ;  /* 0x0000000357447210 */ /* 0x084fe20007f9e0ff */
[----:B------:R-:W2:Y:S01]  /*6c7d0*/  LDCU UR37, c[0x0][0x39c] ;  /* 0x00007380ff2577ac */ /* 0x000ea20008000800 */
[-C--:B------:R-:W-:Y:S01]  /*6c7e0*/  LEA.HI.X.SX32 R71, R85, R2.reuse, 0x1, P2 ;  /* 0x0000000255477211 */ /* 0x080fe200010f0eff */
[----:B------:R-:W-:Y:S01]  /*6c7f0*/  VIADD R85, R89, UR68 ;  /* 0x0000004459557c36 */ /* 0x000fe20008000000 */
[-C--:B------:R-:W-:Y:S01]  /*6c800*/  LEA.HI.X.SX32 R69, R87, R2.reuse, 0x1, P4 ;  /* 0x0000000257457211 */ /* 0x080fe200020f0eff */
[----:B------:R-:W0:Y:S01]  /*6c810*/  LDCU UR39, c[0x0][0x39c] ;  /* 0x00007380ff2777ac */ /* 0x000e220008000800 */
[CC--:B---3--:R-:W-:Y:S01]  /*6c820*/  IADD3 R72, P0, PT, R86.reuse, R3.reuse, RZ ;  /* 0x0000000356487210 */ /* 0x0c8fe20007f1e0ff */
[----:B------:R3:W-:Y:S01]  /*6c830*/  STL.64 [R1+0x730], R70 ;  /* 0x0007304601007387 */ /* 0x0007e20000100a00 */
[----:B------:R-:W0:Y:S02]  /*6c840*/  LDCU UR40, c[0x0][0x39c] ;  /* 0x00007380ff2877ac */ /* 0x000e240008000800 */
[----:B------:R-:W-:Y:S01]  /*6c850*/  LEA.HI.X.SX32 R73, R86, R2, 0x1, P0 ;  /* 0x0000000256497211 */ /* 0x000fe200000f0eff */
[----:B------:R1:W-:Y:S01]  /*6c860*/  STL.64 [R1+0x750], R68 ;  /* 0x0007504401007387 */ /* 0x0003e20000100a00 */
[----:B------:R-:W-:Y:S01]  /*6c870*/  VIADD R86, R85, UR68 ;  /* 0x0000004455567c36 */ /* 0x000fe20008000000 */
[----:B------:R-:W0:Y:S02]  /*6c880*/  LDCU UR38, c[0x0][0x39c] ;  /* 0x00007380ff2677ac */ /* 0x000e240008000800 */
[----:B------:R2:W-:Y:S01]  /*6c890*/  STL.64 [R1+0x740], R72 ;  /* 0x0007404801007387 */ /* 0x0005e20000100a00 */
[----:B------:R-:W0:Y:S01]  /*6c8a0*/  LDCU UR42, c[0x0][0x39c] ;  /* 0x00007380ff2a77ac */ /* 0x000e220008000800 */
[-C--:B---3--:R-:W-:Y:S01]  /*6c8b0*/  IADD3 R70, P2, PT, R88, R3.reuse, RZ ;  /* 0x0000000358467210 */ /* 0x088fe20007f5e0ff */
[----:B------:R-:W3:Y:S01]  /*6c8c0*/  LDCU UR41, c[0x0][0x39c] ;  /* 0x00007380ff2977ac */ /* 0x000ee20008000800 */
[----:B-1----:R-:W-:-:S02]  /*6c8d0*/  IADD3 R68, P4, PT, R84, R3, RZ ;  /* 0x0000000354447210 */ /* 0x002fc40007f9e0ff */
[-C--:B------:R-:W-:Y:S01]  /*6c8e0*/  LEA.HI.X.SX32 R71, R88, R2.reuse, 0x1, P2 ;  /* 0x0000000258477211 */ /* 0x080fe200010f0eff */
[----:B------:R-:W1:Y:S01]  /*6c8f0*/  LDCU UR43, c[0x0][0x39c] ;  /* 0x00007380ff2b77ac */ /* 0x000e620008000800 */
[-C--:B------:R-:W-:Y:S01]  /*6c900*/  LEA.HI.X.SX32 R69, R84, R2.reuse, 0x1, P4 ;  /* 0x0000000254457211 */ /* 0x080fe200020f0eff */
[----:B------:R-:W-:Y:S01]  /*6c910*/  VIADD R84, R86, UR68 ;  /* 0x0000004456547c36 */ /* 0x000fe20008000000 */
[CC--:B--2---:R-:W-:Y:S01]  /*6c920*/  IADD3 R72, P0, PT, R90.reuse, R3.reuse, RZ ;  /* 0x000000035a487210 */ /* 0x0c4fe20007f1e0ff */
[----:B------:R2:W-:Y:S01]  /*6c930*/  STL.64 [R1+0x748], R70 ;  /* 0x0007484601007387 */ /* 0x0005e20000100a00 */
[----:B------:R-:W0:Y:S02]  /*6c940*/  LDCU UR45, c[0x0][0x39c] ;  /* 0x00007380ff2d77ac */ /* 0x000e240008000800 */
[-C--:B------:R-:W-:Y:S01]  /*6c950*/  LEA.HI.X.SX32 R73, R90, R2.reuse, 0x1, P0 ;  /* 0x000000025a497211 */ /* 0x080fe200000f0eff */
[----:B------:R1:W-:Y:S01]  /*6c960*/  STL.64 [R1+0x778], R68 ;  /* 0x0007784401007387 */ /* 0x0003e20000100a00 */
[----:B------:R-:W0:Y:S01]  /*6c970*/  LDCU UR44, c[0x0][0x39c] ;  /* 0x00007380ff2c77ac */ /* 0x000e220008000800 */
[----:B------:R-:W0:Y:S02]  /*6c980*/  LDCU UR47, c[0x0][0x39c] ;  /* 0x00007380ff2f77ac */ /* 0x000e240008000800 */
[----:B------:R3:W-:Y:S01]  /*6c990*/  STL.64 [R1+0x770], R72 ;  /* 0x0007704801007387 */ /* 0x0007e20000100a00 */
[-C--:B--2---:R-:W-:Y:S01]  /*6c9a0*/  IADD3 R70, P2, PT, R93, R3.reuse, RZ ;  /* 0x000000035d467210 */ /* 0x084fe20007f5e0ff */
[----:B------:R-:W2:Y:S01]  /*6c9b0*/  LDCU UR26, c[0x0][0x39c] ;  /* 0x00007380ff1a77ac */ /* 0x000ea20008000800 */
[----:B-1----:R-:W-:Y:S01]  /*6c9c0*/  IADD3 R68, P4, PT, R91, R3, RZ ;  /* 0x000000035b447210 */ /* 0x002fe20007f9e0ff */
[----:B------:R-:W1:Y:S01]  /*6c9d0*/  LDCU UR27, c[0x0][0x39c] ;  /* 0x00007380ff1b77ac */ /* 0x000e620008000800 */
[----:B------:R-:W-:-:S02]  /*6c9e0*/  LEA.HI.X.SX32 R71, R93, R2, 0x1, P2 ;  /* 0x000000025d477211 */ /* 0x000fc400010f0eff */
[-C--:B------:R-:W-:Y:S01]  /*6c9f0*/  LEA.HI.X.SX32 R69, R91, R2.reuse, 0x1, P4 ;  /* 0x000000025b457211 */ /* 0x080fe200020f0eff */
[----:B------:R-:W0:Y:S01]  /*6ca00*/  LDCU UR25, c[0x0][0x39c] ;  /* 0x00007380ff1977ac */ /* 0x000e220008000800 */
[----:B---3--:R-:W3:Y:S01]  /*6ca10*/  LDL.LU.64 R72, [R1+0x2898] ;  /* 0x0028980001487983 */ /* 0x008ee20000300a00 */
[CC--:B------:R-:W-:Y:S01]  /*6ca20*/  IADD3 R92, P0, PT, R89.reuse, R3.reuse, RZ ;  /* 0x00000003595c7210 */ /* 0x0c0fe20007f1e0ff */
[----:B------:R-:W-:Y:S01]  /*6ca30*/  VIADD R87, R84, UR68 ;  /* 0x0000004454577c36 */ /* 0x000fe20008000000 */
[----:B------:R-:W0:Y:S01]  /*6ca40*/  LDCU UR22, c[0x0][0x39c] ;  /* 0x00007380ff1677ac */ /* 0x000e220008000800 */
[----:B------:R1:W-:Y:S01]  /*6ca50*/  STL.64 [R1+0x788], R70 ;  /* 0x0007884601007387 */ /* 0x0003e20000100a00 */
[----:B------:R-:W-:Y:S01]  /*6ca60*/  LEA.HI.X.SX32 R93, R89, R2, 0x1, P0 ;  /* 0x00000002595d7211 */ /* 0x000fe200000f0eff */
[----:B------:R-:W-:Y:S01]  /*6ca70*/  VIADD R90, R87, UR68 ;  /* 0x00000044575a7c36 */ /* 0x000fe20008000000 */
[----:B------:R-:W0:Y:S01]  /*6ca80*/  LDCU UR23, c[0x0][0x39c] ;  /* 0x00007380ff1777ac */ /* 0x000e220008000800 */
[----:B------:R2:W-:Y:S02]  /*6ca90*/  STL.64 [R1+0x7a0], R68 ;  /* 0x0007a04401007387 */ /* 0x0005e40000100a00 */
[----:B------:R-:W-:Y:S01]  /*6caa0*/  VIADD R88, R90, UR68 ;  /* 0x000000445a587c36 */ /* 0x000fe20008000000 */
[----:B------:R-:W0:Y:S01]  /*6cab0*/  LDCU UR24, c[0x0][0x39c] ;  /* 0x00007380ff1877ac */ /* 0x000e220008000800 */
[----:B------:R4:W-:Y:S01]  /*6cac0*/  STL.64 [R1+0x780], R92 ;  /* 0x0007805c01007387 */ /* 0x0009e20000100a00 */
[----:B------:R-:W0:Y:S01]  /*6cad0*/  LDCU UR19, c[0x0][0x39c] ;  /* 0x00007380ff1377ac */ /* 0x000e220008000800 */
[-C--:B-1----:R-:W-:Y:S01]  /*6cae0*/  IADD3 R70, P2, PT, R85, R3.reuse, RZ ;  /* 0x0000000355467210 */ /* 0x082fe20007f5e0ff */
[----:B------:R-:W1:Y:S01]  /*6caf0*/  LDCU UR73, c[0x0][0x39c] ;  /* 0x00007380ff4977ac */ /* 0x000e620008000800 */
[----:B--2---:R-:W-:-:S02]  /*6cb00*/  IADD3 R68, P4, PT, R86, R3, RZ ;  /* 0x0000000356447210 */ /* 0x004fc40007f9e0ff */
[-C--:B------:R-:W-:Y:S01]  /*6cb10*/  LEA.HI.X.SX32 R71, R85, R2.reuse, 0x1, P2 ;  /* 0x0000000255477211 */ /* 0x080fe200010f0eff */
[----:B------:R-:W-:Y:S01]  /*6cb20*/  VIADD R85, R88, UR68 ;  /* 0x0000004458557c36 */ /* 0x000fe20008000000 */
[----:B------:R-:W-:Y:S01]  /*6cb30*/  LEA.HI.X.SX32 R69, R86, R2, 0x1, P4 ;  /* 0x0000000256457211 */ /* 0x000fe200020f0eff */
[----:B------:R-:W2:Y:S01]  /*6cb40*/  LDCU UR71, c[0x0][0x3b8] ;  /* 0x00007700ff4777ac */ /* 0x000ea20008000800 */
[-C--:B----4-:R-:W-:Y:S01]  /*6cb50*/  IADD3 R92, P2, PT, R87, R3.reuse, RZ ;  /* 0x00000003575c7210 */ /* 0x090fe20007f5e0ff */
[----:B------:R4:W-:Y:S01]  /*6cb60*/  STL.64 [R1+0x798], R70 ;  /* 0x0007984601007387 */ /* 0x0009e20000100a00 */
[----:B------:R-:W0:Y:S03]  /*6cb70*/  LDCU UR70, c[0x0][0x3b8] ;  /* 0x00007700ff4677ac */ /* 0x000e260008000800 */
[----:B------:R1:W-:Y:S01]  /*6cb80*/  STL.64 [R1+0x790], R68 ;  /* 0x0007904401007387 */ /* 0x0003e20000100a00 */
[----:B------:R-:W0:Y:S01]  /*6cb90*/  LDCU UR74, c[0x0][0x39c] ;  /* 0x00007380ff4a77ac */ /* 0x000e220008000800 */
[----:B------:R-:W0:Y:S01]  /*6cba0*/  LDCU UR72, c[0x0][0x39c] ;  /* 0x00007380ff4877ac */ /* 0x000e220008000800 */
[-C--:B----4-:R-:W-:Y:S01]  /*6cbb0*/  IADD3 R70, P0, PT, R84, R3.reuse, RZ ;  /* 0x0000000354467210 */ /* 0x090fe20007f1e0ff */
[----:B------:R-:W4:Y:S01]  /*6cbc0*/  LDCU UR66, c[0x0][0x39c] ;  /* 0x00007380ff4277ac */ /* 0x000f220008000800 */
[----:B-1----:R-:W-:-:S02]  /*6cbd0*/  IADD3 R68, P4, PT, R90, R3, RZ ;  /* 0x000000035a447210 */ /* 0x002fc40007f9e0ff */
[-C--:B------:R-:W-:Y:S01]  /*6cbe0*/  LEA.HI.X.SX32 R71, R84, R2.reuse, 0x1, P0 ;  /* 0x0000000254477211 */ /* 0x080fe200000f0eff */
[----:B------:R-:W1:Y:S01]  /*6cbf0*/  LDCU UR67, c[0x0][0x3b8] ;  /* 0x00007700ff4377ac */ /* 0x000e620008000800 */
[-C--:B------:R-:W-:Y:S02]  /*6cc00*/  LEA.HI.X.SX32 R69, R90, R2.reuse, 0x1, P4 ;  /* 0x000000025a457211 */ /* 0x080fe400020f0eff */
[-C--:B------:R-:W-:Y:S01]  /*6cc10*/  LEA.HI.X.SX32 R93, R87, R2.reuse, 0x1, P2 ;  /* 0x00000002575d7211 */ /* 0x080fe200010f0eff */
[----:B------:R0:W-:Y:S01]  /*6cc20*/  STL.64 [R1+0x768], R70 ;  /* 0x0007684601007387 */ /* 0x0001e20000100a00 */
[----:B------:R-:W1:Y:S01]  /*6cc30*/  LDCU UR65, c[0x0][0x3b8] ;  /* 0x00007700ff4177ac */ /* 0x000e620008000800 */
[----:B------:R-:W1:Y:S01]  /*6cc40*/  LDCU UR64, c[0x0][0x3b8] ;  /* 0x00007700ff4077ac */ /* 0x000e620008000800 */
[----:B------:R-:W1:Y:S01]  /*6cc50*/  LDCU UR69, c[0x0][0x39c] ;  /* 0x00007380ff4577ac */ /* 0x000e620008000800 */
[----:B0-----:R-:W2:Y:S01]  /*6cc60*/  LDL.LU.64 R70, [R1+0x2890] ;  /* 0x0028900001467983 */ /* 0x001ea20000300a00 */
[C---:B------:R-:W-:Y:S01]  /*6cc70*/  VIADD R89, R85.reuse, UR68 ;  /* 0x0000004455597c36 */ /* 0x040fe20008000000 */
[----:B------:R-:W0:Y:S02]  /*6cc80*/  LDCU UR63, c[0x0][0x39c] ;  /* 0x00007380ff3f77ac */ /* 0x000e240008000800 */
[----:B------:R-:W2:Y:S01]  /*6cc90*/  LDL.LU R87, [R1+0x1f54] ;  /* 0x001f540001577983 */ /* 0x000ea20000300800 */
[-C--:B------:R-:W-:Y:S01]  /*6cca0*/  IADD3 R90, P2, PT, R85, R3.reuse, RZ ;  /* 0x00000003555a7210 */ /* 0x080fe20007f5e0ff */
[----:B------:R-:W-:Y:S01]  /*6ccb0*/  VIADD R84, R89, UR68 ;  /* 0x0000004459547c36 */ /* 0x000fe20008000000 */
[----:B------:R-:W0:Y:S01]  /*6ccc0*/  LDCU UR60, c[0x0][0x39c] ;  /* 0x00007380ff3c77ac */ /* 0x000e220008000800 */
[----:B------:R1:W-:Y:S01]  /*6ccd0*/  STL.64 [R1+0x758], R68 ;  /* 0x0007584401007387 */ /* 0x0003e20000100a00 */
[----:B------:R-:W0:Y:S03]  /*6cce0*/  LDCU UR61, c[0x0][0x3b8] ;  /* 0x00007700ff3d77ac */ /* 0x000e260008000800 */
[----:B------:R4:W-:Y:S01]  /*6ccf0*/  STL.64 [R1+0x760], R92 ;  /* 0x0007605c01007387 */ /* 0x0009e20000100a00 */
[----:B------:R-:W0:Y:S01]  /*6cd00*/  LDCU UR58, c[0x0][0x3b8] ;  /* 0x00007700ff3a77ac */ /* 0x000e220008000800 */
[----:B------:R-:W0:Y:S01]  /*6cd10*/  LDCU UR57, c[0x0][0x3b8] ;  /* 0x00007700ff3977ac */ /* 0x000e220008000800 */
[C---:B-1----:R-:W-:Y:S01]  /*6cd20*/  IADD3 R68, P0, PT, R88.reuse, R3, RZ ;  /* 0x0000000358447210 */ /* 0x042fe20007f1e0ff */
[----:B------:R-:W1:Y:S03]  /*6cd30*/  LDCU UR59, c[0x0][0x39c] ;  /* 0x00007380ff3b77ac */ /* 0x000e660008000800 */
[----:B------:R-:W-:-:S02]  /*6cd40*/  LEA.HI.X.SX32 R69, R88, R2, 0x1, P0 ;  /* 0x0000000258457211 */ /* 0x000fc400000f0eff */
[CC--:B----4-:R-:W-:Y:S01]  /*6cd50*/  IADD3 R92, P4, PT, R89.reuse, R3.reuse, RZ ;  /* 0x00000003595c7210 */ /* 0x0d0fe20007f9e0ff */
[----:B------:R-:W4:Y:S02]  /*6cd60*/  LDCU UR62, c[0x0][0x39c] ;  /* 0x00007380ff3e77ac */ /* 0x000f240008000800 */
[----:B------:R0:W-:Y:S01]  /*6cd70*/  STL.64 [R1+0x728], R68 ;  /* 0x0007284401007387 */ /* 0x0001e20000100a00 */
[----:B------:R-:W1:Y:S01]  /*6cd80*/  LDCU UR54, c[0x0][0x39c] ;  /* 0x00007380ff3677ac */ /* 0x000e620008000800 */
[----:B------:R-:W1:Y:S01]  /*6cd90*/  LDCU UR55, c[0x0][0x3b8] ;  /* 0x00007700ff3777ac */ /* 0x000e620008000800 */
[----:B------:R-:W1:Y:S01]  /*6cda0*/  LDCU UR53, c[0x0][0x3b8] ;  /* 0x00007700ff3577ac */ /* 0x000e620008000800 */
[----:B0-----:R-:W3:Y:S01]  /*6cdb0*/  LDL.LU.64 R68, [R1+0x2888] ;  /* 0x0028880001447983 */ /* 0x001ee20000300a00 */
[----:B------:R-:W0:Y:S03]  /*6cdc0*/  LDCU UR52, c[0x0][0x3b8] ;  /* 0x00007700ff3477ac */ /* 0x000e260008000800 */
[----:B------:R-:W3:Y:S01]  /*6cdd0*/  LDL.LU R88, [R1+0x1f50] ;  /* 0x001f500001587983 */ /* 0x000ee20000300800 */
[-C--:B------:R-:W-:Y:S01]  /*6cde0*/  LEA.HI.X.SX32 R93, R89, R2.reuse, 0x1, P4 ;  /* 0x00000002595d7211 */ /* 0x080fe200020f0eff */
[----:B------:R-:W-:Y:S01]  /*6cdf0*/  VIADD R86, R84, UR68 ;  /* 0x0000004454567c36 */ /* 0x000fe20008000000 */
[----:B------:R-:W-:Y:S01]  /*6ce00*/  LEA.HI.X.SX32 R91, R85, R2, 0x1, P2 ;  /* 0x00000002555b7211 */ /* 0x000fe200010f0eff */
[----:B------:R-:W0:Y:S02]  /*6ce10*/  LDCU UR56, c[0x0][0x39c] ;  /* 0x00007380ff3877ac */ /* 0x000e240008000800 */
        /* <DEDUP_REMOVED lines=8> */
[----:B----4-:R-:W-:-:S02]  /*6cea0*/  IADD3 R90, P4, PT, R86, R3, RZ ;  /* 0x00000003565a7210 */ /* 0x010fc40007f9e0ff */
[-C--:B------:R-:W-:Y:S01]  /*6ceb0*/  LEA.HI.X.SX32 R93, R84, R2.reuse, 0x1, P2 ;  /* 0x00000002545d7211 */ /* 0x080fe200010f0eff */
[----:B------:R-:W-:Y:S01]  /*6cec0*/  VIADD R84, R85, UR68 ;  /* 0x0000004455547c36 */ /* 0x000fe20008000000 */
[----:B------:R-:W-:Y:S01]  /*6ced0*/  LEA.HI.X.SX32 R91, R86, R2, 0x1, P4 ;  /* 0x00000002565b7211 */ /* 0x000fe200020f0eff */
[----:B------:R-:W4:Y:S01]  /*6cee0*/  LDCU UR50, c[0x0][0x39c] ;  /* 0x00007380ff3277ac */ /* 0x000f220008000800 */
[----:B------:R-:W-:Y:S01]  /*6cef0*/  F2FP.SATFINITE.E5M2.F32.PACK_AB_MERGE_C R86, R5, R4, RZ ;  /* 0x000000040556723e */ /* 0x000fe200048060ff */
[----:B------:R-:W-:Y:S01]  /*6cf00*/  STL.64 [R1+0x710], R92 ;  /* 0x0007105c01007387 */ /* 0x000fe20000100a00 */
[----:B------:R-:W-:Y:S01]  /*6cf10*/  VIADD R4, R84, UR68 ;  /* 0x0000004454047c36 */ /* 0x000fe20008000000 */
[----:B------:R-:W0:Y:S02]  /*6cf20*/  LDCU UR77, c[0x0][0x39c] ;  /* 0x00007380ff4d77ac */ /* 0x000e240008000800 */
[----:B------:R1:W-:Y:S01]  /*6cf30*/  STL.64 [R1+0x708], R90 ;  /* 0x0007085a01007387 */ /* 0x0003e20000100a00 */
[----:B------:R-:W-:Y:S01]  /*6cf40*/  VIADD R5, R4, UR68 ;  /* 0x0000004404057c36 */ /* 0x000fe20008000000 */
[----:B------:R-:W0:Y:S01]  /*6cf50*/  LDCU UR76, c[0x0][0x39c] ;  /* 0x00007380ff4c77ac */ /* 0x000e220008000800 */
[----:B------:R-:W0:Y:S01]  /*6cf60*/  LDCU UR75, c[0x0][0x39c] ;  /* 0x00007380ff4b77ac */ /* 0x000e220008000800 */
[----:B-1----:R-:W-:-:S02]  /*6cf70*/  F2FP.SATFINITE.E5M2.F32.PACK_AB_MERGE_C R91, R17, R16, RZ ;  /* 0x00000010115b723e */ /* 0x002fc400048060ff */
[----:B------:R-:W-:Y:S02]  /*6cf80*/  F2FP.SATFINITE.E5M2.F32.PACK_AB_MERGE_C R90, R15, R14, RZ ;  /* 0x0000000e0f5a723e */ /* 0x000fe400048060ff */
[----:B--2---:R-:W-:Y:S01]  /*6cf90*/  ISETP.LT.AND P2, PT, R87, UR4, !P1 ;  /* 0x0000000457007c0c */ /* 0x004fe2000cf41270 */
[----:B------:R-:W1:Y:S01]  /*6cfa0*/  LDCU UR4, c[0x0][0x39c] ;  /* 0x00007380ff0477ac */ /* 0x000e620008000800 */
[----:B------:R-:W-:Y:S02]  /*6cfb0*/  F2FP.SATFINITE.E5M2.F32.PACK_AB_MERGE_C R87, R9, R8, RZ ;  /* 0x000000080957723e */ /* 0x000fe400048060ff */
[----:B------:R-:W-:Y:S02]  /*6cfc0*/  F2FP.SATFINITE.E5M2.F32.PACK_AB_MERGE_C R9, R19, R18, RZ ;  /* 0x000000121309723e */ /* 0x000fe400048060ff */
[----:B------:R-:W-:Y:S02]  /*6cfd0*/  F2FP.SATFINITE.E5M2.F32.PACK_AB_MERGE_C R8, R21, R20, RZ ;  /* 0x000000141508723e */ /* 0x000fe400048060ff */
[----:B---3--:R-:W-:Y:S01]  /*6cfe0*/  ISETP.LT.AND P0, PT, R88, UR16, !P1 ;  /* 0x0000001058007c0c */ /* 0x008fe2000cf01270 */
[----:B------:R-:W2:Y:S01]  /*6cff0*/  LDCU UR16, c[0x0][0x39c] ;  /* 0x00007380ff1077ac */ /* 0x000ea20008000800 */
[----:B------:R-:W-:-:S04]  /*6d000*/  IADD3 R88, P4, PT, R85, R3, RZ ;  /* 0x0000000355587210 */ /* 0x000fc80007f9e0ff */
[----:B------:R-:W-:Y:S02]  /*6d010*/  LEA.HI.X.SX32 R89, R85, R2, 0x1, P4 ;  /* 0x0000000255597211 */ /* 0x000fe400020f0eff */
[----:B------:R-:W-:-:S03]  /*6d020*/  F2FP.SATFINITE.E5M2.F32.PACK_AB_MERGE_C R85, R7, R6, RZ ;  /* 0x000000060755723e */ /* 0x000fc600048060ff */
[----:B------:R3:W-:Y:S02]  /*6d030*/  STL.64 [R1+0x700], R88 ;  /* 0x0007005801007387 */ /* 0x0007e40000100a00 */
[----:B---3--:R-:W-:-:S04]  /*6d040*/  IADD3 R88, P4, PT, R84, R3, RZ ;  /* 0x0000000354587210 */ /* 0x008fc80007f9e0ff */
[----:B------:R-:W-:Y:S02]  /*6d050*/  LEA.HI.X.SX32 R89, R84, R2, 0x1, P4 ;  /* 0x0000000254597211 */ /* 0x000fe400020f0eff */
[----:B------:R-:W-:-:S03]  /*6d060*/  IADD3 R6, P4, PT, R4, R3, RZ ;  /* 0x0000000304067210 */ /* 0x000fc60007f9e0ff */
[----:B------:R3:W-:Y:S01]  /*6d070*/  STL.64 [R1+0x6f8], R88 ;  /* 0x0006f85801007387 */ /* 0x0007e20000100a00 */
[----:B------:R-:W-:Y:S01]  /*6d080*/  LEA.HI.X.SX32 R7, R4, R2, 0x1, P4 ;  /* 0x0000000204077211 */ /* 0x000fe200020f0eff */
[----:B------:R-:W-:-:S04]  /*6d090*/  VIADD R4, R5, UR68 ;  /* 0x0000004405047c36 */ /* 0x000fc80008000000 */
[----:B------:R0:W-:Y:S01]  /*6d0a0*/  STL.64 [R1+0x6f0], R6 ;  /* 0x0006f00601007387 */ /* 0x0001e20000100a00 */
[----:B---3--:R-:W-:Y:S02]  /*6d0b0*/  F2FP.SATFINITE.E5M2.F32.PACK_AB_MERGE_C R88, R11, R10, RZ ;  /* 0x0000000a0b58723e */ /* 0x008fe400048060ff */
[----:B------:R-:W-:Y:S02]  /*6d0c0*/  F2FP.SATFINITE.E5M2.F32.PACK_AB_MERGE_C R10, R37, R36, RZ ;  /* 0x00000024250a723e */ /* 0x000fe400048060ff */
[----:B------:R-:W-:Y:S02]  /*6d0d0*/  F2FP.SATFINITE.E5M2.F32.PACK_AB_MERGE_C R89, R13, R12, RZ ;  /* 0x0000000c0d59723e */ /* 0x000fe400048060ff */
[----:B0-----:R-:W-:-:S04]  /*6d0e0*/  IADD3 R6, P4, PT, R5, R3, RZ ;  /* 0x0000000305067210 */ /* 0x001fc80007f9e0ff */
[----:B------:R-:W-:Y:S01]  /*6d0f0*/  LEA.HI.X.SX32 R7, R5, R2, 0x1, P4 ;  /* 0x0000000205077211 */ /* 0x000fe200020f0eff */
[----:B------:R-:W-:-:S04]  /*6d100*/  VIADD R5, R4, UR68 ;  /* 0x0000004404057c36 */ /* 0x000fc80008000000 */
[----:B------:R0:W-:Y:S04]  /*6d110*/  STL.64 [R1+0x6e8], R6 ;  /* 0x0006e80601007387 */ /* 0x0001e80000100a00 */
[----:B------:R3:W-:Y:S01]  /*6d120*/  STL [R1+0x7a8], R9 ;  /* 0x0007a80901007387 */ /* 0x0007e20000100800 */
[C---:B0-----:R-:W-:Y:S02]  /*6d130*/  IADD3 R6, P4, PT, R4.reuse, R3, RZ ;  /* 0x0000000304067210 */ /* 0x041fe40007f9e0ff */
[----:B---3--:R-:W-:Y:S02]  /*6d140*/  F2FP.SATFINITE.E5M2.F32.PACK_AB_MERGE_C R9, R23, R22, RZ ;  /* 0x000000161709723e */ /* 0x008fe400048060ff */
[----:B------:R-:W-:Y:S01]  /*6d150*/  LEA.HI.X.SX32 R7, R4, R2, 0x1, P4 ;  /* 0x0000000204077211 */ /* 0x000fe200020f0eff */
[----:B------:R-:W-:-:S04]  /*6d160*/  VIADD R4, R5, UR68 ;  /* 0x0000004405047c36 */ /* 0x000fc80008000000 */
[----:B------:R0:W-:Y:S04]  /*6d170*/  STL.64 [R1+0x6e0], R6 ;  /* 0x0006e00601007387 */ /* 0x0001e80000100a00 */
[----:B------:R3:W-:Y:S04]  /*6d180*/  STL [R1+0x7ac], R8 ;  /* 0x0007ac0801007387 */ /* 0x0007e80000100800 */
[----:B------:R1:W-:Y:S01]  /*6d190*/  STL [R1+0x7b0], R9 ;  /* 0x0007b00901007387 */ /* 0x0003e20000100800 */
[----:B0-----:R-:W-:Y:S02]  /*6d1a0*/  IADD3 R6, P4, PT, R5, R3, RZ ;  /* 0x0000000305067210 */ /* 0x001fe40007f9e0ff */
[----:B---3--:R-:W-:-:S02]  /*6d1b0*/  F2FP.SATFINITE.E5M2.F32.PACK_AB_MERGE_C R8, R25, R24, RZ ;  /* 0x000000181908723e */ /* 0x008fc400048060ff */
[----:B------:R-:W-:Y:S01]  /*6d1c0*/  LEA.HI.X.SX32 R7, R5, R2, 0x1, P4 ;  /* 0x0000000205077211 */ /* 0x000fe200020f0eff */
[----:B------:R-:W-:Y:S01]  /*6d1d0*/  VIADD R5, R4, UR68 ;  /* 0x0000004404057c36 */ /* 0x000fe20008000000 */
[----:B-1----:R-:W-:-:S03]  /*6d1e0*/  F2FP.SATFINITE.E5M2.F32.PACK_AB_MERGE_C R9, R27, R26, RZ ;  /* 0x0000001a1b09723e */ /* 0x002fc600048060ff */
[----:B------:R0:W-:Y:S04]  /*6d1f0*/  STL.64 [R1+0x6d8], R6 ;  /* 0x0006d80601007387 */ /* 0x0001e80000100a00 */
[----:B------:R1:W-:Y:S04]  /*6d200*/  STL [R1+0x7b4], R8 ;  /* 0x0007b40801007387 */ /* 0x0003e80000100800 */
[----:B------:R3:W-:Y:S01]  /*6d210*/  STL [R1+0x7b8], R9 ;  /* 0x0007b80901007387 */ /* 0x0007e20000100800 */
[----:B0-----:R-:W-:Y:S02]  /*6d220*/  IADD3 R6, P4, PT, R4, R3, RZ ;  /* 0x0000000304067210 */ /* 0x001fe40007f9e0ff */
[----:B-1----:R-:W-:-:S02]  /*6d230*/  F2FP.SATFINITE.E5M2.F32.PACK_AB_MERGE_C R8, R29, R28, RZ ;  /* 0x0000001c1d08723e */ /* 0x002fc400048060ff */
[----:B------:R-:W-:Y:S01]  /*6d240*/  LEA.HI.X.SX32 R7, R4, R2, 0x1, P4 ;  /* 0x0000000204077211 */ /* 0x000fe200020f0eff */
[----:B------:R-:W-:Y:S01]  /*6d250*/  VIADD R4, R5, UR68 ;  /* 0x0000004405047c36 */ /* 0x000fe20008000000 */
[----:B---3--:R-:W-:-:S03]  /*6d260*/  F2FP.SATFINITE.E5M2.F32.PACK_AB_MERGE_C R9, R31, R30, RZ ;  /* 0x0000001e1f09723e */ /* 0x008fc600048060ff */
[----:B------:R0:W-:Y:S04]  /*6d270*/  STL.64 [R1+0x6d0], R6 ;  /* 0x0006d00601007387 */ /* 0x0001e80000100a00 */
[----:B------:R1:W-:Y:S04]  /*6d280*/  STL [R1+0x7c0], R8 ;  /* 0x0007c00801007387 */ /* 0x0003e80000100800 */
[----:B------:R-:W-:Y:S01]  /*6d290*/  STL [R1+0x7bc], R9 ;  /* 0x0007bc0901007387 */ /* 0x000fe20000100800 */
[----:B0-----:R-:W-:Y:S02]  /*6d2a0*/  IADD3 R6, P4, PT, R5, R3, RZ ;  /* 0x0000000305067210 */ /* 0x001fe40007f9e0ff */
[----:B-1----:R-:W-:-:S02]  /*6d2b0*/  F2FP.SATFINITE.E5M2.F32.PACK_AB_MERGE_C R8, R33, R32, RZ ;  /* 0x000000202108723e */ /* 0x002fc400048060ff */
[----:B------:R-:W-:Y:S01]  /*6d2c0*/  LEA.HI.X.SX32 R7, R5, R2, 0x1, P4 ;  /* 0x0000000205077211 */ /* 0x000fe200020f0eff */
[----:B------:R-:W-:-:S04]  /*6d2d0*/  VIADD R5, R4, UR68 ;  /* 0x0000004404057c36 */ /* 0x000fc80008000000 */
[----:B------:R0:W-:Y:S04]  /*6d2e0*/  STL.64 [R1+0x6c8], R6 ;  /* 0x0006c80601007387 */ /* 0x0001e80000100a00 */
[----:B------:R1:W-:Y:S01]  /*6d2f0*/  STL [R1+0x7c8], R8 ;  /* 0x0007c80801007387 */ /* 0x0003e20000100800 */
[CC--:B0-----:R-:W-:Y:S02]  /*6d300*/  IADD3 R6, P4, PT, R4.reuse, R3.reuse, RZ ;  /* 0x0000000304067210 */ /* 0x0c1fe40007f9e0ff */
[----:B-1----:R-:W-:Y:S02]  /*6d310*/  F2FP.SATFINITE.E5M2.F32.PACK_AB_MERGE_C R8, R35, R34, RZ ;  /* 0x000000222308723e */ /* 0x002fe400048060ff */
[----:B------:R-:W-:Y:S02]  /*6d320*/  LEA.HI.X.SX32 R7, R4, R2, 0x1, P4 ;  /* 0x0000000204077211 */ /* 0x000fe400020f0eff */
[----:B------:R-:W-:Y:S01]  /*6d330*/  F2FP.SATFINITE.E5M2.F32.PACK_AB_MERGE_C R4, R41, R40, RZ ;  /* 0x000000282904723e */ /* 0x000fe200048060ff */
[----:B------:R0:W-:Y:S04]  /*6d340*/  STL [R1+0x7c4], R8 ;  /* 0x0007c40801007387 */ /* 0x0001e80000100800 */
[----:B------:R-:W-:Y:S04]  /*6d350*/  STL [R1+0x7d0], R10 ;  /* 0x0007d00a01007387 */ /* 0x000fe80000100800 */
[----:B------:R1:W-:Y:S01]  /*6d360*/  STL.64 [R1+0x6c0], R6 ;  /* 0x0006c00601007387 */ /* 0x0003e20000100a00 */
[----:B0-----:R-:W-:-:S04]  /*6d370*/  IADD3 R8, P4, PT, R5, R3, RZ ;  /* 0x0000000305087210 */ /* 0x001fc80007f9e0ff */
[----:B------:R-:W-:Y:S02]  /*6d380*/  LEA.HI.X.SX32 R9, R5, R2, 0x1, P4 ;  /* 0x0000000205097211 */ /* 0x000fe400020f0eff */
[----:B-1----:R-:W-:Y:S01]  /*6d390*/  F2FP.SATFINITE.E5M2.F32.PACK_AB_MERGE_C R7, R39, R38, RZ ;  /* 0x000000262707723e */ /* 0x002fe200048060ff */
[----:B------:R-:W-:Y:S01]  /*6d3a0*/  VIADD R6, R5, UR68 ;  /* 0x0000004405067c36 */ /* 0x000fe20008000000 */
[----:B------:R-:W-:-:S03]  /*6d3b0*/  F2FP.SATFINITE.E5M2.F32.PACK_AB_MERGE_C R5, R43, R42, RZ ;  /* 0x0000002a2b05723e */ /* 0x000fc600048060ff */
[----:B------:R-:W-:Y:S04]  /*6d3c0*/  STL [R1+0x7cc], R7 ;  /* 0x0007cc0701007387 */ /* 0x000fe80000100800 */
[----:B------:R0:W-:Y:S04]  /*6d3d0*/  STL.64 [R1+0x6b8], R8 ;  /* 0x0006b80801007387 */ /* 0x0001e80000100a00 */
[----:B------:R1:W-:Y:S04]  /*6d3e0*/  STL [R1+0x7e0], R4 ;  /* 0x0007e00401007387 */ /* 0x0003e80000100800 */
[----:B------:R-:W-:Y:S04]  /*6d3f0*/  STL.64 [R1+0x2880], R86 ;  /* 0x0028805601007387 */ /* 0x000fe80000100a00 */
[----:B------:R-:W-:Y:S01]  /*6d400*/  STL [R1+0x2878], R85 ;  /* 0x0028785501007387 */ /* 0x000fe20000100800 */
[C---:B0-----:R-:W-:Y:S01]  /*6d410*/  IADD3 R8, P4, PT, R6.reuse, R3, RZ ;  /* 0x0000000306087210 */ /* 0x041fe20007f9e0ff */
[----:B-1----:R-:W-:-:S02]  /*6d420*/  VIADD R4, R6, UR68 ;  /* 0x0000004406047c36 */ /* 0x002fc40008000000 */
[----:B------:R0:W-:Y:S01]  /*6d430*/  STL [R1+0x7dc], R5 ;  /* 0x0007dc0501007387 */ /* 0x0001e20000100800 */
[----:B------:R-:W-:Y:S02]  /*6d440*/  LEA.HI.X.SX32 R9, R6, R2, 0x1, P4 ;  /* 0x0000000206097211 */ /* 0x000fe400020f0eff */
[C---:B------:R-:W-:Y:S01]  /*6d450*/  IADD3 R20, P4, PT, R4.reuse, R3, RZ ;  /* 0x0000000304147210 */ /* 0x040fe20007f9e0ff */
[----:B------:R-:W-:Y:S04]  /*6d460*/  STL.64 [R1+0x2870], R82 ;  /* 0x0028705201007387 */ /* 0x000fe80000100a00 */
[----:B------:R-:W-:Y:S01]  /*6d470*/  STL.64 [R1+0x2868], R80 ;  /* 0x0028685001007387 */ /* 0x000fe20000100a00 */
[----:B0-----:R-:W-:-:S03]  /*6d480*/  VIADD R5, R4, UR68 ;  /* 0x0000004404057c36 */ /* 0x001fc60008000000 */
[----:B------:R-:W-:Y:S04]  /*6d490*/  STL.64 [R1+0x2860], R78 ;  /* 0x0028604e01007387 */ /* 0x000fe80000100a00 */
        /* <DEDUP_REMOVED lines=16> */
[----:B------:R0:W-:Y:S04]  /*6d5a0*/  STL.64 [R1+0x27d8], R44 ;  /* 0x0027d82c01007387 */ /* 0x0001e80000100a00 */
[----:B------:R1:W-:Y:S01]  /*6d5b0*/  STL.64 [R1+0x6b0], R8 ;  /* 0x0006b00801007387 */ /* 0x0003e20000100a00 */
[----:B0-----:R-:W0:Y:S03]  /*6d5c0*/  LDTM.x64 R24, tmem[UR9+0x40] ;  /* 0x00004009001879ee */ /* 0x001e260008340000 */
[----:B0-----:R-:W-:Y:S01]  /*6d5d0*/  STL.64 [R1+0x508], R38 ;  /* 0x0005082601007387 */ /* 0x001fe20000100a00 */
[----:B------:R-:W-:Y:S01]  /*6d5e0*/  LEA.HI.X.SX32 R21, R4, R2, 0x1, P4 ;  /* 0x0000000204157211 */ /* 0x000fe200020f0eff */
[----:B------:R-:W-:-:S02]  /*6d5f0*/  IMAD.MOV.U32 R19, RZ, RZ, R24 ;  /* 0x000000ffff137224 */ /* 0x000fc400078e0018 */
[----:B------:R-:W-:Y:S01]  /*6d600*/  STL.64 [R1+0x510], R40 ;  /* 0x0005102801007387 */ /* 0x000fe20000100a00 */
[----:B------:R-:W-:Y:S02]  /*6d610*/  IMAD.MOV.U32 R18, RZ, RZ, R25 ;  /* 0x000000ffff127224 */ /* 0x000fe400078e0019 */
[----:B------:R-:W-:Y:S01]  /*6d620*/  IMAD.MOV.U32 R17, RZ, RZ, R26 ;  /* 0x000000ffff117224 */ /* 0x000fe200078e001a */
[----:B------:R-:W-:Y:S01]  /*6d630*/  STL.64 [R1+0x518], R42 ;  /* 0x0005182a01007387 */ /* 0x000fe20000100a00 */
[----:B------:R-:W-:Y:S02]  /*6d640*/  IMAD.MOV.U32 R16, RZ, RZ, R27 ;  /* 0x000000ffff107224 */ /* 0x000fe400078e001b */
[----:B------:R-:W-:Y:S01]  /*6d650*/  IMAD.MOV.U32 R15, RZ, RZ, R28 ;  /* 0x000000ffff0f7224 */ /* 0x000fe200078e001c */
[----:B------:R-:W-:Y:S01]  /*6d660*/  STL.64 [R1+0x520], R44 ;  /* 0x0005202c01007387 */ /* 0x000fe20000100a00 */
[----:B------:R-:W-:Y:S02]  /*6d670*/  IMAD.MOV.U32 R14, RZ, RZ, R29 ;  /* 0x000000ffff0e7224 */ /* 0x000fe400078e001d */
[----:B------:R-:W-:Y:S01]  /*6d680*/  IMAD.MOV.U32 R13, RZ, RZ, R30 ;  /* 0x000000ffff0d7224 */ /* 0x000fe200078e001e */
[----:B------:R-:W-:Y:S01]  /*6d690*/  STL.64 [R1+0x528], R46 ;  /* 0x0005282e01007387 */ /* 0x000fe20000100a00 */
[----:B------:R-:W-:-:S02]  /*6d6a0*/  IMAD.MOV.U32 R12, RZ, RZ, R31 ;  /* 0x000000ffff0c7224 */ /* 0x000fc400078e001f */
[----:B------:R-:W-:Y:S01]  /*6d6b0*/  IMAD.MOV.U32 R11, RZ, RZ, R32 ;  /* 0x000000ffff0b7224 */ /* 0x000fe200078e0020 */
[----:B------:R-:W-:Y:S01]  /*6d6c0*/  STL.64 [R1+0x530], R48 ;  /* 0x0005303001007387 */ /* 0x000fe20000100a00 */
[----:B------:R-:W-:Y:S02]  /*6d6d0*/  IMAD.MOV.U32 R10, RZ, RZ, R33 ;  /* 0x000000ffff0a7224 */ /* 0x000fe400078e0021 */
[----:B------:R-:W-:Y:S01]  /*6d6e0*/  IMAD.MOV.U32 R7, RZ, RZ, R36 ;  /* 0x000000ffff077224 */ /* 0x000fe200078e0024 */
[----:B------:R-:W-:Y:S01]  /*6d6f0*/  STL.64 [R1+0x538], R50 ;  /* 0x0005383201007387 */ /* 0x000fe20000100a00 */
[----:B------:R-:W-:Y:S02]  /*6d700*/  IMAD.MOV.U32 R6, RZ, RZ, R37 ;  /* 0x000000ffff067224 */ /* 0x000fe400078e0025 */
[----:B-1----:R-:W-:Y:S01]  /*6d710*/  IMAD.MOV.U32 R9, RZ, RZ, R34 ;  /* 0x000000ffff097224 */ /* 0x002fe200078e0022 */
[----:B------:R-:W-:Y:S01]  /*6d720*/  STL.64 [R1+0x540], R52 ;  /* 0x0005403401007387 */ /* 0x000fe20000100a00 */
[----:B------:R-:W-:-:S03]  /*6d730*/  IMAD.MOV.U32 R8, RZ, RZ, R35 ;  /* 0x000000ffff087224 */ /* 0x000fc600078e0023 */
        /* <DEDUP_REMOVED lines=17> */
[----:B0-----:R-:W3:Y:S04]  /*6d850*/  LDL.LU.64 R86, [R1+0x2880] ;  /* 0x0028800001567983 */ /* 0x001ee80000300a00 */
[----:B------:R-:W2:Y:S04]  /*6d860*/  LDL.LU R85, [R1+0x2878] ;  /* 0x0028780001557983 */ /* 0x000ea80000300800 */
[----:B------:R-:W2:Y:S04]  /*6d870*/  LDL.LU.64 R82, [R1+0x2870] ;  /* 0x0028700001527983 */ /* 0x000ea80000300a00 */
[----:B------:R-:W2:Y:S04]  /*6d880*/  LDL.LU.64 R80, [R1+0x2868] ;  /* 0x0028680001507983 */ /* 0x000ea80000300a00 */
[----:B------:R-:W2:Y:S04]  /*6d890*/  LDL.LU.64 R78, [R1+0x2860] ;  /* 0x00286000014e7983 */ /* 0x000ea80000300a00 */
[----:B------:R-:W2:Y:S04]  /*6d8a0*/  LDL.LU.64 R76, [R1+0x2858] ;  /* 0x00285800014c7983 */ /* 0x000ea80000300a00 */
[----:B------:R-:W2:Y:S04]  /*6d8b0*/  LDL.LU.64 R74, [R1+0x2850] ;  /* 0x00285000014a7983 */ /* 0x000ea80000300a00 */
[----:B------:R-:W2:Y:S04]  /*6d8c0*/  LDL.LU.64 R72, [R1+0x2848] ;  /* 0x0028480001487983 */ /* 0x000ea80000300a00 */
[----:B------:R-:W2:Y:S04]  /*6d8d0*/  LDL.LU.64 R70, [R1+0x2840] ;  /* 0x0028400001467983 */ /* 0x000ea80000300a00 */
[----:B------:R-:W3:Y:S04]  /*6d8e0*/  LDL.LU.64 R68, [R1+0x2838] ;  /* 0x0028380001447983 */ /* 0x000ee80000300a00 */
[----:B------:R-:W2:Y:S04]  /*6d8f0*/  LDL.LU.64 R66, [R1+0x2830] ;  /* 0x0028300001427983 */ /* 0x000ea80000300a00 */
        /* <DEDUP_REMOVED lines=8> */
[----:B------:R-:W3:Y:S04]  /*6d980*/  LDL.LU.64 R48, [R1+0x27e8] ;  /* 0x0027e80001307983 */ /* 0x000ee80000300a00 */
[----:B------:R-:W3:Y:S04]  /*6d990*/  LDL.LU.64 R46, [R1+0x27e0] ;  /* 0x0027e000012e7983 */ /* 0x000ee80000300a00 */
[----:B------:R-:W4:Y:S01]  /*6d9a0*/  LDL.LU.64 R44, [R1+0x27d8] ;  /* 0x0027d800012c7983 */ /* 0x000f220000300a00 */
[----:B------:R-:W-:-:S03]  /*6d9b0*/  VIADD R4, R5, UR68 ;  /* 0x0000004405047c36 */ /* 0x000fc60008000000 */
[----:B------:R0:W-:Y:S01]  /*6d9c0*/  STL.64 [R1+0x6a8], R20 ;  /* 0x0006a81401007387 */ /* 0x0001e20000100a00 */
[----:B------:R-:W-:Y:S01]  /*6d9d0*/  VIADD R84, R4, UR68 ;  /* 0x0000004404547c36 */ /* 0x000fe20008000000 */
[----:B0-----:R-:W-:-:S04]  /*6d9e0*/  IADD3 R20, P4, PT, R5, R3, RZ ;  /* 0x0000000305147210 */ /* 0x001fc80007f9e0ff */
[----:B------:R-:W-:Y:S02]  /*6d9f0*/  LEA.HI.X.SX32 R21, R5, R2, 0x1, P4 ;  /* 0x0000000205157211 */ /* 0x000fe400020f0eff */
[----:B--2---:R-:W-:Y:S02]  /*6da00*/  F2FP.SATFINITE.E5M2.F32.PACK_AB_MERGE_C R5, R53, R52, RZ ;  /* 0x000000343505723e */ /* 0x004fe400048060ff */
[----:B---3--:R-:W-:Y:S02]  /*6da10*/  F2FP.SATFINITE.E5M2.F32.PACK_AB_MERGE_C R23, R47, R46, RZ ;  /* 0x0000002e2f17723e */ /* 0x008fe400048060ff */
[----:B----4-:R-:W-:-:S05]  /*6da20*/  F2FP.SATFINITE.E5M2.F32.PACK_AB_MERGE_C R22, R45, R44, RZ ;  /* 0x0000002c2d16723e */ /* 0x010fca00048060ff */
[----:B------:R0:W-:Y:S04]  /*6da30*/  STL [R1+0x7d8], R22 ;  /* 0x0007d81601007387 */ /* 0x0001e80000100800 */
[----:B------:R-:W-:Y:S04]  /*6da40*/  STL [R1+0x7d4], R23 ;  /* 0x0007d41701007387 */ /* 0x000fe80000100800 */
[----:B------:R1:W-:Y:S01]  /*6da50*/  STL.64 [R1+0x6a0], R20 ;  /* 0x0006a01401007387 */ /* 0x0003e20000100a00 */
[----:B0-----:R-:W-:-:S05]  /*6da60*/  F2FP.SATFINITE.E5M2.F32.PACK_AB_MERGE_C R22, R49, R48, RZ ;  /* 0x000000303116723e */ /* 0x001fca00048060ff */
[----:B------:R0:W-:Y:S01]  /*6da70*/  STL [R1+0x7e8], R22 ;  /* 0x0007e81601007387 */ /* 0x0001e20000100800 */
[----:B-1----:R-:W-:-:S04]  /*6da80*/  IADD3 R20, P4, PT, R4, R3, RZ ;  /* 0x0000000304147210 */ /* 0x002fc80007f9e0ff */
[----:B------:R-:W-:Y:S02]  /*6da90*/  LEA.HI.X.SX32 R21, R4, R2, 0x1, P4 ;  /* 0x0000000204157211 */ /* 0x000fe400020f0eff */
[----:B0-----:R-:W-:Y:S02]  /*6daa0*/  F2FP.SATFINITE.E5M2.F32.PACK_AB_MERGE_C R22, R51, R50, RZ ;  /* 0x000000323316723e */ /* 0x001fe400048060ff */
[----:B------:R-:W-:-:S03]  /*6dab0*/  F2FP.SATFINITE.E5M2.F32.PACK_AB_MERGE_C R4, R59, R58, RZ ;  /* 0x0000003a3b04723e */ /* 0x000fc600048060ff */
[----:B------:R-:W-:Y:S04]  /*6dac0*/  STL [R1+0x7e4], R22 ;  /* 0x0007e41601007387 */ /* 0x000fe80000100800 */
[----:B------:R0:W-:Y:S04]  /*6dad0*/  STL.64 [R1+0x698], R20 ;  /* 0x0006981401007387 */ /* 0x0001e80000100a00 */
[----:B------:R1:W-:Y:S01]  /*6dae0*/  STL [R1+0x7f0], R5 ;  /* 0x0007f00501007387 */ /* 0x0003e20000100800 */
[----:B0-----:R-:W-:Y:S02]  /*6daf0*/  F2FP.SATFINITE.E5M2.F32.PACK_AB_MERGE_C R21, R55, R54, RZ ;  /* 0x000000363715723e */ /* 0x001fe400048060ff */
[----:B-1----:R-:W-:-:S02]  /*6db00*/  F2FP.SATFINITE.E5M2.F32.PACK_AB_MERGE_C R5, R57, R56, RZ ;  /* 0x000000383905723e */ /* 0x002fc400048060ff */
[C---:B------:R-:W-:Y:S01]  /*6db10*/  IADD3 R20, P4, PT, R84.reuse, R3, RZ ;  /* 0x0000000354147210 */ /* 0x040fe20007f9e0ff */
[----:B------:R0:W-:Y:S04]  /*6db20*/  STL [R1+0x7ec], R21 ;  /* 0x0007ec1501007387 */ /* 0x0001e80000100800 */
[----:B------:R1:W-:Y:S04]  /*6db30*/  STL [R1+0x7f4], R5 ;  /* 0x0007f40501007387 */ /* 0x0003e80000100800 */
[----:B------:R2:W-:Y:S01]  /*6db40*/  STL [R1+0x7f8], R4 ;  /* 0x0007f80401007387 */ /* 0x0005e20000100800 */
[----:B0-----:R-:W-:-:S02]  /*6db50*/  LEA.HI.X.SX32 R21, R84, R2, 0x1, P4 ;  /* 0x0000000254157211 */ /* 0x001fc400020f0eff */
[----:B------:R-:W-:Y:S01]  /*6db60*/  ISETP.LT.AND P4, PT, R0, UR4, !P1 ;  /* 0x0000000400007c0c */ /* 0x000fe2000cf81270 */
[----:B------:R0:W-:Y:S01]  /*6db70*/  STL [R1+0x27b8], R0 ;  /* 0x0027b80001007387 */ /* 0x0001e20000100800 */
[----:B-1----:R-:W-:Y:S01]  /*6db80*/  F2FP.SATFINITE.E5M2.F32.PACK_AB_MERGE_C R5, R61, R60, RZ ;  /* 0x0000003c3d05723e */ /* 0x002fe200048060ff */
[----:B------:R-:W1:Y:S02]  /*6db90*/  LDCU UR4, c[0x0][0x39c] ;  /* 0x00007380ff0477ac */ /* 0x000e640008000800 */
[----:B------:R-:W-:Y:S01]  /*6dba0*/  STL.64 [R1+0x690], R20 ;  /* 0x0006901401007387 */ /* 0x000fe20000100a00 */
[----:B--2---:R-:W-:-:S03]  /*6dbb0*/  F2FP.SATFINITE.E5M2.F32.PACK_AB_MERGE_C R4, R63, R62, RZ ;  /* 0x0000003e3f04723e */ /* 0x004fc600048060ff */
[----:B------:R2:W-:Y:S01]  /*6dbc0*/  STL [R1+0x7fc], R5 ;  /* 0x0007fc0501007387 */ /* 0x0005e20000100800 */
[----:B0-----:R-:W-:-:S03]  /*6dbd0*/  F2FP.SATFINITE.E5M2.F32.PACK_AB_MERGE_C R0, R65, R64, RZ ;  /* 0x000000404100723e */ /* 0x001fc600048060ff */
[----:B------:R0:W-:Y:S04]  /*6dbe0*/  STL [R1+0x800], R4 ;  /* 0x0008000401007387 */ /* 0x0001e80000100800 */
[----:B------:R3:W-:Y:S01]  /*6dbf0*/  STL [R1+0x804], R0 ;  /* 0x0008040001007387 */ /* 0x0007e20000100800 */
[----:B--2---:R-:W-:Y:S02]  /*6dc00*/  F2FP.SATFINITE.E5M2.F32.PACK_AB_MERGE_C R5, R16, R17, RZ ;  /* 0x000000111005723e */ /* 0x004fe400048060ff */
[----:B0-----:R-:W-:Y:S02]  /*6dc10*/  F2FP.SATFINITE.E5M2.F32.PACK_AB_MERGE_C R4, R67, R66, RZ ;  /* 0x000000424304723e */ /* 0x001fe400048060ff */
[----:B---3--:R-:W-:-:S03]  /*6dc20*/  F2FP.SATFINITE.E5M2.F32.PACK_AB_MERGE_C R0, R18, R19, RZ ;  /* 0x000000131200723e */ /* 0x008fc600048060ff */
[----:B------:R0:W-:Y:S04]  /*6dc30*/  STL [R1+0x808], R4 ;  /* 0x0008080401007387 */ /* 0x0001e80000100800 */
[----:B------:R2:W-:Y:S04]  /*6dc40*/  STL [R1+0x80c], R0 ;  /* 0x00080c0001007387 */ /* 0x0005e80000100800 */
[----:B------:R3:W-:Y:S01]  /*6dc50*/  STL [R1+0x810], R5 ;  /* 0x0008100501007387 */ /* 0x0007e20000100800 */
[----:B0-----:R-:W-:Y:S02]  /*6dc60*/  F2FP.SATFINITE.E5M2.F32.PACK_AB_MERGE_C R4, R14, R15, RZ ;  /* 0x0000000f0e04723e */ /* 0x001fe400048060ff */
[----:B--2---:R-:W-:-:S03]  /*6dc70*/  F2FP.SATFINITE.E5M2.F32.PACK_AB_MERGE_C R0, R12, R13, RZ ;  /* 0x0000000d0c00723e */ /* 0x004fc600048060ff */
[----:B------:R0:W-:Y:S01]  /*6dc80*/  STL [R1+0x814], R4 ;  /* 0x0008140401007387 */ /* 0x0001e20000100800 */
[----:B---3--:R-:W-:-:S03]  /*6dc90*/  F2FP.SATFINITE.E5M2.F32.PACK_AB_MERGE_C R5, R10, R11, RZ ;  /* 0x0000000b0a05723e */ /* 0x008fc600048060ff */
[----:B------:R2:W-:Y:S04]  /*6dca0*/  STL [R1+0x818], R0 ;  /* 0x0008180001007387 */ /* 0x0005e80000100800 */
[----:B------:R-:W-:Y:S01]  /*6dcb0*/  STL [R1+0x81c], R5 ;  /* 0x00081c0501007387 */ /* 0x000fe20000100800 */
[----:B0-----:R-:W-:Y:S02]  /*6dcc0*/  F2FP.SATFINITE.E5M2.F32.PACK_AB_MERGE_C R4, R8, R9, RZ ;  /* 0x000000090804723e */ /* 0x001fe400048060ff */
[----:B--2---:R-:W-:-:S05]  /*6dcd0*/  F2FP.SATFINITE.E5M2.F32.PACK_AB_MERGE_C R0, R6, R7, RZ ;  /* 0x000000070600723e */ /* 0x004fca00048060ff */
[----:B------:R-:W-:Y:S04]  /*6dce0*/  STL [R1+0x27bc], R0 ;  /* 0x0027bc0001007387 */ /* 0x000fe80000100800 */
[----:B------:R0:W-:Y:S02]  /*6dcf0*/  STL [R1+0x820], R4 ;  /* 0x0008200401007387 */ /* 0x0001e40000100800 */
[----:B0-----:R-:W0:Y:S02]  /*6dd00*/  LDTM.x64 R4, tmem[UR9+0x80] ;  /* 0x00008009000479ee */ /* 0x001e240008340000 */
[----:B0-----:R-:W-:Y:S04]  /*6dd10*/  STL.64 [R1+0x400], R4 ;  /* 0x0004000401007387 */ /* 0x001fe80000100a00 */
        /* <DEDUP_REMOVED lines=30> */
[----:B------:R0:W-:Y:S02]  /*6df00*/  STL.64 [R1+0x4f8], R66 ;  /* 0x0004f84201007387 */ /* 0x0001e40000100a00 */
        /* <DEDUP_REMOVED lines=99> */
[----:B------:R-:W1:Y:S04]  /*6e540*/  LDL.LU R0, [R1+0x1f58] ;  /* 0x001f580001007983 */ /* 0x000e680000300800 */
[----:B------:R-:W2:Y:S01]  /*6e550*/  LDL.LU R93, [R1+0x1f5c] ;  /* 0x001f5c00015d7983 */ /* 0x000ea20000300800 */
[----:B0-----:R-:W0:Y:S03]  /*6e560*/  LDTM.x64 R4, tmem[UR9+0x180] ;  /* 0x00018009000479ee */ /* 0x001e260008340000 */
[----:B0-----:R-:W-:Y:S04]  /*6e570*/  STL.64 [R1], R4 ;  /* 0x0000000401007387 */ /* 0x001fe80000100a00 */
        /* <DEDUP_REMOVED lines=31> */
[----:B------:R-:W3:Y:S01]  /*6e770*/  LDL.LU R92, [R1+0x1f60] ;  /* 0x001f6000015c7983 */ /* 0x000ee20000300800 */
[----:B0-----:R-:W0:Y:S01]  /*6e780*/  LDTM.x64 R4, tmem[UR9+0x1c0] ;  /* 0x0001c009000479ee */ /* 0x001e220008340000 */
[----:B------:R-:W-:Y:S01]  /*6e790*/  NOP ;  /* 0x0000000000007918 */ /* 0x000fe20000000000 */
[----:B------:R-:W4:Y:S01]  /*6e7a0*/  LDCU UR9, c[0x0][0x39c] ;  /* 0x00007380ff0977ac */ /* 0x000f220008000800 */
[----:B0-----:R0:W-:Y:S04]  /*6e7b0*/  STL [R1+0x2728], R4 ;  /* 0x0027280401007387 */ /* 0x0011e80000100800 */
[----:B------:R-:W-:Y:S04]  /*6e7c0*/  STL [R1+0x2708], R5 ;  /* 0x0027080501007387 */ /* 0x000fe80000100800 */
        /* <DEDUP_REMOVED lines=31> */
[----:B0-----:R-:W4:Y:S04]  /*6e9c0*/  LDL.LU R4, [R1+0x1f64] ;  /* 0x001f640001047983 */ /* 0x001f280000300800 */
[----:B------:R0:W-:Y:S01]  /*6e9d0*/  @P4 STG.E.U8 desc[UR20][R68.64], R86 ;  /* 0x0000005644004986 */ /* 0x0001e2000c101114 */
[----:B-1----:R-:W-:Y:S01]  /*6e9e0*/  ISETP.LT.AND P4, PT, R0, UR4, !P1 ;  /* 0x0000000400007c0c */ /* 0x002fe2000cf81270 */
[----:B------:R-:W2:Y:S02]  /*6e9f0*/  LDCU UR4, c[0x0][0x39c] ;  /* 0x00007380ff0477ac */ /* 0x000ea40008000800 */
[----:B------:R-:W5:Y:S01]  /*6ea00*/  LDL.LU R0, [R1+0x1f68] ;  /* 0x001f680001007983 */ /* 0x000f620000300800 */
[----:B0-----:R-:W-:Y:S01]  /*6ea10*/  VIADD R68, R84, UR68 ;  /* 0x0000004454447c36 */ /* 0x001fe20008000000 */
[----:B------:R-:W-:-:S04]  /*6ea20*/  PRMT R69, R86, 0x9910, RZ ;  /* 0x0000991056457816 */ /* 0x000fc800000000ff */
[CC--:B------:R-:W-:Y:S02]  /*6ea30*/  IADD3 R60, P6, PT, R68.reuse, R3.reuse, RZ ;  /* 0x00000003443c7210 */ /* 0x0c0fe40007fde0ff */
[----:B------:R-:W-:Y:S02]  /*6ea40*/  SHF.R.S32.HI R69, RZ, 0x8, R69 ;  /* 0x00000008ff457819 */ /* 0x000fe40000011445 */
[C---:B------:R-:W-:Y:S01]  /*6ea50*/  LEA.HI.X.SX32 R61, R68.reuse, R2, 0x1, P6 ;  /* 0x00000002443d7211 */ /* 0x040fe200030f0eff */
[----:B------:R-:W-:Y:S02]  /*6ea60*/  VIADD R68, R68, UR68 ;  /* 0x0000004444447c36 */ /* 0x000fe40008000000 */
[----:B------:R0:W-:Y:S01]  /*6ea70*/  @P5 STG.E.U8 desc[UR20][R70.64], R69 ;  /* 0x0000004546005986 */ /* 0x0001e2000c101114 */
[----:B--2---:R-:W-:Y:S01]  /*6ea80*/  ISETP.LT.AND P5, PT, R93, UR4, !P1 ;  /* 0x000000045d007c0c */ /* 0x004fe2000cfa1270 */
[----:B------:R-:W3:Y:S01]  /*6ea90*/  LDCU UR4, c[0x0][0x39c] ;  /* 0x00007380ff0477ac */ /* 0x000ee20008000800 */
[----:B------:R-:W-:-:S04]  /*6eaa0*/  IADD3 R52, P6, PT, R68, R3, RZ ;  /* 0x0000000344347210 */ /* 0x000fc80007fde0ff */
[C---:B------:R-:W-:Y:S01]  /*6eab0*/  LEA.HI.X.SX32 R53, R68.reuse, R2, 0x1, P6 ;  /* 0x0000000244357211 */ /* 0x040fe200030f0eff */
[----:B------:R-:W-:-:S05]  /*6eac0*/  VIADD R68, R68, UR68 ;  /* 0x0000004444447c36 */ /* 0x000fca0008000000 */
[C---:B------:R-:W-:Y:S01]  /*6ead0*/  IADD3 R58, P6, PT, R68.reuse, R3, RZ ;  /* 0x00000003443a7210 */ /* 0x040fe20007fde0ff */
[----:B------:R-:W-:Y:S03]  /*6eae0*/  STL.64 [R1+0x27c0], R60 ;  /* 0x0027c03c01007387 */ /* 0x000fe60000100a00 */
[----:B------:R-:W-:Y:S01]  /*6eaf0*/  LEA.HI.X.SX32 R59, R68, R2, 0x1, P6 ;  /* 0x00000002443b7211 */ /* 0x000fe200030f0eff */
[----:B------:R-:W-:Y:S04]  /*6eb00*/  STL.64 [R1+0x27c8], R52 ;  /* 0x0027c83401007387 */ /* 0x000fe80000100a00 */
[----:B------:R-:W-:Y:S04]  /*6eb10*/  @P3 STG.E.U8 desc[UR20][R72.64], R85 ;  /* 0x0000005548003986 */ /* 0x000fe8000c101114 */
[----:B------:R-:W-:Y:S04]  /*6eb20*/  STL.64 [R1+0x27d0], R58 ;  /* 0x0027d03a01007387 */ /* 0x000fe80000100a00 */
[----:B------:R-:W2:Y:S01]  /*6eb30*/  LDL.LU R8, [R1+0x1f6c] ;  /* 0x001f6c0001087983 */ /* 0x000ea20000300800 */
[----:B0-----:R-:W-:-:S04]  /*6eb40*/  PRMT R69, R85, 0x9910, RZ ;  /* 0x0000991055457816 */ /* 0x001fc800000000ff */
[----:B------:R-:W-:-:S05]  /*6eb50*/  SHF.R.S32.HI R69, RZ, 0x8, R69 ;  /* 0x00000008ff457819 */ /* 0x000fca0000011445 */
[----:B------:R0:W-:Y:S01]  /*6eb60*/  @P0 STG.E.U8 desc[UR20][R74.64], R69 ;  /* 0x000000454a000986 */ /* 0x0001e2000c101114 */
[----:B---3--:R-:W-:Y:S01]  /*6eb70*/  ISETP.LT.AND P3, PT, R92, UR4, !P1 ;  /* 0x000000045c007c0c */ /* 0x008fe2000cf61270 */
[----:B------:R-:W4:Y:S02]  /*6eb80*/  LDCU UR4, c[0x0][0x39c] ;  /* 0x00007380ff0477ac */ /* 0x000f240008000800 */
[----:B----4-:R-:W-:Y:S01]  /*6eb90*/  ISETP.LT.AND P0, PT, R4, UR4, !P1 ;  /* 0x0000000404007c0c */ /* 0x010fe2000cf01270 */
[----:B------:R-:W5:Y:S01]  /*6eba0*/  LDCU UR4, c[0x0][0x39c] ;  /* 0x00007380ff0477ac */ /* 0x000f620008000800 */
[----:B------:R-:W3:Y:S04]  /*6ebb0*/  LDL.LU R4, [R1+0x1f70] ;  /* 0x001f700001047983 */ /* 0x000ee80000300800 */
[----:B------:R-:W4:Y:S04]  /*6ebc0*/  LDL.LU.64 R6, [R1+0x5d0] ;  /* 0x0005d00001067983 */ /* 0x000f280000300a00 */
[----:B------:R-:W-:Y:S04]  /*6ebd0*/  @P2 STG.E.U8 desc[UR20][R76.64], R87 ;  /* 0x000000574c002986 */ /* 0x000fe8000c101114 */
[----:B------:R-:W4:Y:S01]  /*6ebe0*/  LDL.LU R5, [R1+0x1f74] ;  /* 0x001f740001057983 */ /* 0x000f220000300800 */
[----:B0-----:R-:W-:-:S03]  /*6ebf0*/  PRMT R69, R87, 0x9910, RZ ;  /* 0x0000991057457816 */ /* 0x001fc600000000ff */
[----:B------:R-:W4:Y:S01]  /*6ec00*/  LDL.LU.64 R92, [R1+0x5d8] ;  /* 0x0005d800015c7983 */ /* 0x000f220000300a00 */
[----:B-----5:R-:W-:Y:S01]  /*6ec10*/  ISETP.LT.AND P2, PT, R0, UR4, !P1 ;  /* 0x0000000400007c0c */ /* 0x020fe2000cf41270 */
[----:B------:R-:W2:Y:S01]  /*6ec20*/  LDCU UR4, c[0x0][0x39c] ;  /* 0x00007380ff0477ac */ /* 0x000ea20008000800 */
[----:B------:R-:W-:Y:S01]  /*6ec30*/  SHF.R.S32.HI R69, RZ, 0x8, R69 ;  /* 0x00000008ff457819 */ /* 0x000fe20000011445 */
[----:B------:R-:W5:Y:S04]  /*6ec40*/  LDL.LU R0, [R1+0x1f78] ;  /* 0x001f780001007983 */ /* 0x000f680000300800 */
[----:B------:R0:W-:Y:S04]  /*6ec50*/  @P4 STG.E.U8 desc[UR20][R78.64], R69 ;  /* 0x000000454e004986 */ /* 0x0001e8000c101114 */
[----:B------:R-:W-:Y:S01]  /*6ec60*/  @P5 STG.E.U8 desc[UR20][R80.64], R88 ;  /* 0x0000005850005986 */ /* 0x000fe2000c101114 */
[----:B--2---:R-:W-:Y:S01]  /*6ec70*/  ISETP.LT.AND P4, PT, R8, UR4, !P1 ;  /* 0x0000000408007c0c */ /* 0x004fe2000cf81270 */
[----:B------:R-:W3:Y:S02]  /*6ec80*/  LDCU UR4, c[0x0][0x39c] ;  /* 0x00007380ff0477ac */ /* 0x000ee40008000800 */
[----:B---3--:R-:W-:Y:S01]  /*6ec90*/  ISETP.LT.AND P5, PT, R4, UR4, !P1 ;  /* 0x0000000404007c0c */ /* 0x008fe2000cfa1270 */
[----:B------:R-:W1:Y:S01]  /*6eca0*/  LDCU UR4, c[0x0][0x39c] ;  /* 0x00007380ff0477ac */ /* 0x000e620008000800 */
[----:B------:R-:W2:Y:S01]  /*6ecb0*/  LDL.LU R4, [R1+0x1f7c] ;  /* 0x001f7c0001047983 */ /* 0x000ea20000300800 */
[----:B0-----:R-:W-:-:S03]  /*6ecc0*/  PRMT R69, R88, 0x9910, RZ ;  /* 0x0000991058457816 */ /* 0x001fc600000000ff */
[----:B------:R-:W3:Y:S01]  /*6ecd0*/  LDL.LU.64 R8, [R1+0x5e8] ;  /* 0x0005e80001087983 */ /* 0x000ee20000300a00 */
[----:B------:R-:W-:-:S05]  /*6ece0*/  SHF.R.S32.HI R69, RZ, 0x8, R69 ;  /* 0x00000008ff457819 */ /* 0x000fca0000011445 */
[----:B----4-:R0:W-:Y:S01]  /*6ecf0*/  @P3 STG.E.U8 desc[UR20][R6.64], R69 ;  /* 0x0000004506003986 */ /* 0x0101e2000c101114 */
[----:B-1----:R-:W-:Y:S01]  /*6ed00*/  ISETP.LT.AND P3, PT, R5, UR4, !P1 ;  /* 0x0000000405007c0c */ /* 0x002fe2000cf61270 */
[----:B------:R-:W5:Y:S02]  /*6ed10*/  LDCU UR4, c[0x0][0x39c] ;  /* 0x00007380ff0477ac */ /* 0x000f640008000800 */
[----:B------:R-:W4:Y:S04]  /*6ed20*/  LDL.LU R5, [R1+0x1f94] ;  /* 0x001f940001057983 */ /* 0x000f280000300800 */
[----:B------:R1:W-:Y:S01]  /*6ed30*/  @P0 STG.E.U8 desc[UR20][R92.64], R89 ;  /* 0x000000595c000986 */ /* 0x0003e2000c101114 */
[----:B0-----:R-:W-:-:S03]  /*6ed40*/  PRMT R69, R89, 0x9910, RZ ;  /* 0x0000991059457816 */ /* 0x001fc600000000ff */
[----:B-1----:R-:W4:Y:S01]  /*6ed50*/  LDL.LU.64 R92, [R1+0x738] ;  /* 0x00073800015c7983 */ /* 0x002f220000300a00 */
[----:B-----5:R-:W-:Y:S01]  /*6ed60*/  ISETP.LT.AND P0, PT, R0, UR4, !P1 ;  /* 0x0000000400007c0c */ /* 0x020fe2000cf01270 */
[----:B------:R-:W2:Y:S02]  /*6ed70*/  LDCU UR4, c[0x0][0x39c] ;  /* 0x00007380ff0477ac */ /* 0x000ea40008000800 */
[----:B------:R-:W5:Y:S01]  /*6ed80*/  LDL.LU R0, [R1+0x1fac] ;  /* 0x001fac0001007983 */ /* 0x000f620000300800 */
[----:B------:R-:W-:-:S03]  /*6ed90*/  SHF.R.S32.HI R69, RZ, 0x8, R69 ;  /* 0x00000008ff457819 */ /* 0x000fc60000011445 */
[----:B------:R-:W5:Y:S04]  /*6eda0*/  LDL.LU.64 R6, [R1+0x5e0] ;  /* 0x0005e00001067983 */ /* 0x000f680000300a00 */
[----:B------:R0:W-:Y:S01]  /*6edb0*/  @P2 STG.E.U8 desc[UR20][R82.64], R69 ;  /* 0x0000004552002986 */ /* 0x0001e2000c101114 */
[----:B--2---:R-:W-:Y:S01]  /*6edc0*/  ISETP.LT.AND P2, PT, R4, UR4, !P1 ;  /* 0x0000000404007c0c */ /* 0x004fe2000cf41270 */
[----:B------:R-:W4:Y:S02]  /*6edd0*/  LDCU UR4, c[0x0][0x39c] ;  /* 0x00007380ff0477ac */ /* 0x000f240008000800 */
[----:B------:R-:W2:Y:S04]  /*6ede0*/  LDL.LU R4, [R1+0x1fb4] ;  /* 0x001fb40001047983 */ /* 0x000ea80000300800 */
[----:B---3--:R-:W-:Y:S04]  /*6edf0*/  @P4 STG.E.U8 desc[UR20][R8.64], R90 ;  /* 0x0000005a08004986 */ /* 0x008fe8000c101114 */
[----:B------:R-:W3:Y:S01]  /*6ee00*/  LDL.LU.64 R10, [R1+0x730] ;  /* 0x00073000010a7983 */ /* 0x000ee20000300a00 */
[----:B----4-:R-:W-:Y:S01]  /*6ee10*/  ISETP.LT.AND P4, PT, R5, UR4, !P1 ;  /* 0x0000000405007c0c */ /* 0x010fe2000cf81270 */
[----:B------:R-:W5:Y:S02]  /*6ee20*/  LDCU UR4, c[0x0][0x39c] ;  /* 0x00007380ff0477ac */ /* 0x000f640008000800 */
[----:B------:R-:W4:Y:S01]  /*6ee30*/  LDL.LU R5, [R1+0x1fc8] ;  /* 0x001fc80001057983 */ /* 0x000f220000300800 */
[----:B0-----:R-:W-:-:S04]  /*6ee40*/  PRMT R69, R90, 0x9910, RZ ;  /* 0x000099105a457816 */ /* 0x001fc800000000ff */
[----:B------:R-:W-:-:S05]  /*6ee50*/  SHF.R.S32.HI R69, RZ, 0x8, R69 ;  /* 0x00000008ff457819 */ /* 0x000fca0000011445 */
[----:B------:R0:W-:Y:S01]  /*6ee60*/  @P5 STG.E.U8 desc[UR20][R92.64], R69 ;  /* 0x000000455c005986 */ /* 0x0001e2000c101114 */
[----:B-----5:R-:W-:Y:S01]  /*6ee70*/  ISETP.LT.AND P5, PT, R0, UR4, !P1 ;  /* 0x0000000400007c0c */ /* 0x020fe2000cfa1270 */
[----:B------:R-:W2:Y:S02]  /*6ee80*/  LDCU UR4, c[0x0][0x39c] ;  /* 0x00007380ff0477ac */ /* 0x000ea40008000800 */
[----:B0-----:R-:W5:Y:S04]  /*6ee90*/  LDL.LU.64 R92, [R1+0x750] ;  /* 0x00075000015c7983 */ /* 0x001f680000300a00 */
[----:B------:R-:W5:Y:S04]  /*6eea0*/  LDL.LU R0, [R1+0x1fd4] ;  /* 0x001fd40001007983 */ /* 0x000f680000300800 */
[----:B------:R-:W5:Y:S04]  /*6eeb0*/  LDL.LU R9, [R1+0x7a8] ;  /* 0x0007a80001097983 */ /* 0x000f680000300800 */
[----:B------:R0:W-:Y:S04]  /*6eec0*/  @P3 STG.E.U8 desc[UR20][R6.64], R91 ;  /* 0x0000005b06003986 */ /* 0x0001e8000c101114 */
[----:B0-----:R-:W5:Y:S01]  /*6eed0*/  LDL.LU.64 R6, [R1+0x740] ;  /* 0x0007400001067983 */ /* 0x001f620000300a00 */
[----:B--2---:R-:W-:Y:S01]  /*6eee0*/  ISETP.LT.AND P3, PT, R4, UR4, !P1 ;  /* 0x0000000404007c0c */ /* 0x004fe2000cf61270 */
[----:B------:R-:W4:Y:S02]  /*6eef0*/  LDCU UR4, c[0x0][0x39c] ;  /* 0x00007380ff0477ac */ /* 0x000f240008000800 */
[----:B------:R-:W2:Y:S01]  /*6ef00*/  LDL.LU R4, [R1+0x2008] ;  /* 0x0020080001047983 */ /* 0x000ea20000300800 */
[----:B------:R-:W-:-:S03]  /*6ef10*/  PRMT R69, R91, 0x9910, RZ ;  /* 0x000099105b457816 */ /* 0x000fc600000000ff */
[----:B------:R-:W2:Y:S01]  /*6ef20*/  LDL.LU.64 R62, [R1+0x748] ;  /* 0x00074800013e7983 */ /* 0x000ea20000300a00 */
[----:B------:R-:W-:-:S03]  /*6ef30*/  SHF.R.S32.HI R69, RZ, 0x8, R69 ;  /* 0x00000008ff457819 */ /* 0x000fc60000011445 */
[----:B------:R-:W2:Y:S04]  /*6ef40*/  LDL.LU R8, [R1+0x2010] ;  /* 0x0020100001087983 */ /* 0x000ea80000300800 */
[----:B---3--:R0:W-:Y:S01]  /*6ef50*/  @P0 STG.E.U8 desc[UR20][R10.64], R69 ;  /* 0x000000450a000986 */ /* 0x0081e2000c101114 */
[----:B----4-:R-:W-:Y:S01]  /*6ef60*/  ISETP.LT.AND P0, PT, R5, UR4, !P1 ;  /* 0x0000000405007c0c */ /* 0x010fe2000cf01270 */
[----:B------:R-:W1:Y:S02]  /*6ef70*/  LDCU UR4, c[0x0][0x39c] ;  /* 0x00007380ff0477ac */ /* 0x000e640008000800 */
[----:B------:R-:W3:Y:S04]  /*6ef80*/  LDL.LU R5, [R1+0x7ac] ;  /* 0x0007ac0001057983 */ /* 0x000ee80000300800 */
[----:B0-----:R-:W4:Y:S04]  /*6ef90*/  LDL.LU.64 R10, [R1+0x778] ;  /* 0x00077800010a7983 */ /* 0x001f280000300a00 */
[----:B-----5:R-:W-:Y:S01]  /*6efa0*/  @P2 STG.E.U8 desc[UR20][R92.64], R9 ;  /* 0x000000095c002986 */ /* 0x020fe2000c101114 */
[----:B-1----:R-:W-:Y:S01]  /*6efb0*/  ISETP.LT.AND P2, PT, R0, UR4, !P1 ;  /* 0x0000000400007c0c */ /* 0x002fe2000cf41270 */
[----:B------:R-:W2:Y:S01]  /*6efc0*/  LDCU UR4, c[0x0][0x39c] ;  /* 0x00007380ff0477ac */ /* 0x000ea20008000800 */
[----:B------:R-:W-:Y:S01]  /*6efd0*/  PRMT R69, R9, 0x9910, RZ ;  /* 0x0000991009457816 */ /* 0x000fe200000000ff */
[----:B------:R-:W5:Y:S03]  /*6efe0*/  LDL.LU R0, [R1+0x2028] ;  /* 0x0020280001007983 */ /* 0x000f660000300800 */
[----:B------:R-:W-:-:S05]  /*6eff0*/  SHF.R.S32.HI R69, RZ, 0x8, R69 ;  /* 0x00000008ff457819 */ /* 0x000fca0000011445 */
[----:B------:R0:W-:Y:S04]  /*6f000*/  @P4 STG.E.U8 desc[UR20][R6.64], R69 ;  /* 0x0000004506004986 */ /* 0x0001e8000c101114 */
[----:B0-----:R-:W5:Y:S01]  /*6f010*/  LDL.LU.64 R6, [R1+0x770] ;  /* 0x0007700001067983 */ /* 0x001f620000300a00 */
[----:B--2---:R-:W-:Y:S01]  /*6f020*/  ISETP.LT.AND P4, PT, R4, UR4, !P1 ;  /* 0x0000000404007c0c */ /* 0x004fe2000cf81270 */
[----:B------:R-:W0:Y:S02]  /*6f030*/  LDCU UR4, c[0x0][0x39c] ;  /* 0x00007380ff0477ac */ /* 0x000e240008000800 */
[----:B------:R-:W2:Y:S04]  /*6f040*/  LDL.LU R4, [R1+0x202c] ;  /* 0x00202c0001047983 */ /* 0x000ea80000300800 */
[----:B------:R-:W2:Y:S04]  /*6f050*/  LDL.LU R9, [R1+0x7b0] ;  /* 0x0007b00001097983 */ /* 0x000ea80000300800 */
[----:B---3--:R1:W-:Y:S01]  /*6f060*/  @P5 STG.E.U8 desc[UR20][R62.64], R5 ;  /* 0x000000053e005986 */ /* 0x0083e2000c101114 */
[----:B0-----:R-:W-:Y:S01]  /*6f070*/  ISETP.LT.AND P5, PT, R8, UR4, !P1 ;  /* 0x0000000408007c0c */ /* 0x001fe2000cfa1270 */
[----:B------:R-:W5:Y:S02]  /*6f080*/  LDCU UR4, c[0x0][0x39c] ;  /* 0x00007380ff0477ac */ /* 0x000f640008000800 */
[----:B-1----:R-:W3:Y:S04]  /*6f090*/  LDL.LU.64 R62, [R1+0x788] ;  /* 0x00078800013e7983 */ /* 0x002ee80000300a00 */
[----:B------:R-:W3:Y:S01]  /*6f0a0*/  LDL.LU R8, [R1+0x2044] ;  /* 0x0020440001087983 */ /* 0x000ee20000300800 */
[----:B------:R-:W-:-:S03]  /*6f0b0*/  PRMT R69, R5, 0x9910, RZ ;  /* 0x0000991005457816 */ /* 0x000fc600000000ff */
[----:B------:R-:W3:Y:S01]  /*6f0c0*/  LDL.LU R5, [R1+0x7b4] ;  /* 0x0007b40001057983 */ /* 0x000ee20000300800 */
[----:B------:R-:W-:-:S05]  /*6f0d0*/  SHF.R.S32.HI R69, RZ, 0x8, R69 ;  /* 0x00000008ff457819 */ /* 0x000fca0000011445 */
[----:B----4-:R0:W-:Y:S01]  /*6f0e0*/  @P3 STG.E.U8 desc[UR20][R10.64], R69 ;  /* 0x000000450a003986 */ /* 0x0101e2000c101114 */
[----:B-----5:R-:W-:Y:S01]  /*6f0f0*/  ISETP.LT.AND P3, PT, R0, UR4, !P1 ;  /* 0x0000000400007c0c */ /* 0x020fe2000cf61270 */
[----:B------:R-:W1:Y:S02]  /*6f100*/  LDCU UR4, c[0x0][0x39c] ;  /* 0x00007380ff0477ac */ /* 0x000e640008000800 */
[----:B0-----:R-:W4:Y:S04]  /*6f110*/  LDL.LU.64 R10, [R1+0x7a0] ;  /* 0x0007a000010a7983 */ /* 0x001f280000300a00 */
[----:B------:R-:W5:Y:S04]  /*6f120*/  LDL.LU R0, [R1+0x206c] ;  /* 0x00206c0001007983 */ /* 0x000f680000300800 */
[----:B--2---:R0:W-:Y:S04]  /*6f130*/  @P0 STG.E.U8 desc[UR20][R6.64], R9 ;  /* 0x0000000906000986 */ /* 0x0041e8000c101114 */
[----:B0-----:R-:W2:Y:S01]  /*6f140*/  LDL.LU.64 R6, [R1+0x780] ;  /* 0x0007800001067983 */ /* 0x001ea20000300a00 */
[----:B-1----:R-:W-:Y:S01]  /*6f150*/  ISETP.LT.AND P0, PT, R4, UR4, !P1 ;  /* 0x0000000404007c0c */ /* 0x002fe2000cf01270 */
[----:B------:R-:W0:Y:S02]  /*6f160*/  LDCU UR4, c[0x0][0x39c] ;  /* 0x00007380ff0477ac */ /* 0x000e240008000800 */
[----:B------:R-:W2:Y:S01]  /*6f170*/  LDL.LU R4, [R1+0x2080] ;  /* 0x0020800001047983 */ /* 0x000ea20000300800 */
[----:B------:R-:W-:-:S04]  /*6f180*/  PRMT R69, R9, 0x9910, RZ ;  /* 0x0000991009457816 */ /* 0x000fc800000000ff */
[----:B------:R-:W-:-:S05]  /*6f190*/  SHF.R.S32.HI R69, RZ, 0x8, R69 ;  /* 0x00000008ff457819 */ /* 0x000fca0000011445 */
[----:B---3--:R1:W-:Y:S01]  /*6f1a0*/  @P2 STG.E.U8 desc[UR20][R62.64], R69 ;  /* 0x000000453e002986 */ /* 0x0083e2000c101114 */
[----:B0-----:R-:W-:Y:S01]  /*6f1b0*/  ISETP.LT.AND P2, PT, R8, UR4, !P1 ;  /* 0x0000000408007c0c */ /* 0x001fe2000cf41270 */
[----:B------:R-:W5:Y:S02]  /*6f1c0*/  LDCU UR4, c[0x0][0x39c] ;  /* 0x00007380ff0477ac */ /* 0x000f640008000800 */
[----:B-1----:R-:W3:Y:S04]  /*6f1d0*/  LDL.LU.64 R62, [R1+0x798] ;  /* 0x00079800013e7983 */ /* 0x002ee80000300a00 */
[----:B------:R-:W3:Y:S04]  /*6f1e0*/  LDL.LU R9, [R1+0x7b8] ;  /* 0x0007b80001097983 */ /* 0x000ee80000300800 */
[----:B------:R-:W3:Y:S01]  /*6f1f0*/  LDL.LU R8, [R1+0x208c] ;  /* 0x00208c0001087983 */ /* 0x000ee20000300800 */
[----:B------:R-:W-:-:S03]  /*6f200*/  PRMT R69, R5, 0x9910, RZ ;  /* 0x0000991005457816 */ /* 0x000fc600000000ff */
[----:B------:R-:W3:Y:S01]  /*6f210*/  LDL.LU.64 R58, [R1+0x790] ;  /* 0x00079000013a7983 */ /* 0x000ee20000300a00 */
[----:B------:R-:W-:-:S03]  /*6f220*/  SHF.R.S32.HI R69, RZ, 0x8, R69 ;  /* 0x00000008ff457819 */ /* 0x000fc60000011445 */
[----:B----4-:R-:W-:Y:S01]  /*6f230*/  @P4 STG.E.U8 desc[UR20][R10.64], R5 ;  /* 0x000000050a004986 */ /* 0x010fe2000c101114 */
[----:B-----5:R-:W-:Y:S01]  /*6f240*/  ISETP.LT.AND P4, PT, R0, UR4, !P1 ;  /* 0x0000000400007c0c */ /* 0x020fe2000cf81270 */
[----:B------:R-:W0:Y:S02]  /*6f250*/  LDCU UR4, c[0x0][0x39c] ;  /* 0x00007380ff0477ac */ /* 0x000e240008000800 */
[----:B------:R-:W4:Y:S04]  /*6f260*/  LDL.LU.64 R60, [R1+0x768] ;  /* 0x00076800013c7983 */ /* 0x000f280000300a00 */
[----:B------:R-:W4:Y:S04]  /*6f270*/  LDL.LU R0, [R1+0x7c0] ;  /* 0x0007c00001007983 */ /* 0x000f280000300800 */
[----:B--2---:R1:W-:Y:S04]  /*6f280*/  @P5 STG.E.U8 desc[UR20][R6.64], R69 ;  /* 0x0000004506005986 */ /* 0x0043e8000c101114 */
[----:B-1----:R-:W2:Y:S04]  /*6f290*/  LDL.LU R6, [R1+0x2094] ;  /* 0x0020940001067983 */ /* 0x002ea80000300800 */
[----:B------:R-:W5:Y:S01]  /*6f2a0*/  LDL.LU R7, [R1+0x2090] ;  /* 0x0020900001077983 */ /* 0x000f620000300800 */
[----:B0-----:R-:W-:Y:S01]  /*6f2b0*/  ISETP.LT.AND P5, PT, R4, UR4, !P1 ;  /* 0x0000000404007c0c */ /* 0x001fe2000cfa1270 */
[----:B------:R-:W0:Y:S02]  /*6f2c0*/  LDCU UR4, c[0x0][0x39c] ;  /* 0x00007380ff0477ac */ /* 0x000e240008000800 */
[----:B------:R-:W5:Y:S04]  /*6f2d0*/  LDL.LU.64 R64, [R1+0x760] ;  /* 0x0007600001407983 */ /* 0x000f680000300a00 */
[----:B------:R-:W5:Y:S04]  /*6f2e0*/  LDL.LU.64 R10, [R1+0x758] ;  /* 0x00075800010a7983 */ /* 0x000f680000300a00 */
[----:B------:R-:W5:Y:S04]  /*6f2f0*/  LDL.LU R5, [R1+0x7bc] ;  /* 0x0007bc0001057983 */ /* 0x000f680000300800 */
[----:B---3--:R1:W-:Y:S01]  /*6f300*/  @P3 STG.E.U8 desc[UR20][R62.64], R9 ;  /* 0x000000093e003986 */ /* 0x0083e2000c101114 */
[----:B0-----:R-:W-:-:S03]  /*6f310*/  ISETP.LT.AND P3, PT, R8, UR4, !P1 ;  /* 0x0000000408007c0c */ /* 0x001fc6000cf61270 */
[----:B------:R-:W3:Y:S01]  /*6f320*/  LDL.LU.64 R66, [R1+0x728] ;  /* 0x0007280001427983 */ /* 0x000ee20000300a00 */
[----:B------:R-:W-:Y:S01]  /*6f330*/  PRMT R8, R9, 0x9910, RZ ;  /* 0x0000991009087816 */ /* 0x000fe200000000ff */
[----:B------:R-:W2:Y:S03]  /*6f340*/  LDCU UR4, c[0x0][0x39c] ;  /* 0x00007380ff0477ac */ /* 0x000ea60008000800 */
[----:B------:R-:W-:Y:S01]  /*6f350*/  SHF.R.S32.HI R52, RZ, 0x8, R8 ;  /* 0x00000008ff347819 */ /* 0x000fe20000011408 */
[----:B-1----:R-:W3:Y:S04]  /*6f360*/  LDL.LU R9, [R1+0x7c8] ;  /* 0x0007c80001097983 */ /* 0x002ee80000300800 */
[----:B------:R-:W3:Y:S04]  /*6f370*/  LDL.LU R8, [R1+0x209c] ;  /* 0x00209c0001087983 */ /* 0x000ee80000300800 */
[----:B------:R-:W-:Y:S04]  /*6f380*/  @P0 STG.E.U8 desc[UR20][R58.64], R52 ;  /* 0x000000343a000986 */ /* 0x000fe8000c101114 */
[----:B------:R-:W3:Y:S04]  /*6f390*/  LDL.LU.64 R62, [R1+0x720] ;  /* 0x00072000013e7983 */ /* 0x000ee80000300a00 */
[----:B----4-:R0:W-:Y:S02]  /*6f3a0*/  @P2 STG.E.U8 desc[UR20][R60.64], R0 ;  /* 0x000000003c002986 */ /* 0x0101e4000c101114 */
[----:B0-----:R-:W-:-:S02]  /*6f3b0*/  PRMT R0, R0, 0x9910, RZ ;  /* 0x0000991000007816 */ /* 0x001fc400000000ff */
[----:B--2---:R-:W-:Y:S01]  /*6f3c0*/  ISETP.LT.AND P0, PT, R6, UR4, !P1 ;  /* 0x0000000406007c0c */ /* 0x004fe2000cf01270 */
[----:B------:R-:W5:Y:S01]  /*6f3d0*/  LDCU UR4, c[0x0][0x39c] ;  /* 0x00007380ff0477ac */ /* 0x000f620008000800 */
[----:B------:R-:W2:Y:S04]  /*6f3e0*/  LDL.LU R6, [R1+0x2098] ;  /* 0x0020980001067983 */ /* 0x000ea80000300800 */
[----:B------:R-:W4:Y:S01]  /*6f3f0*/  LDL.LU.64 R58, [R1+0x718] ;  /* 0x00071800013a7983 */ /* 0x000f220000300a00 */
[----:B-----5:R-:W-:Y:S01]  /*6f400*/  ISETP.LT.AND P2, PT, R7, UR4, !P1 ;  /* 0x0000000407007c0c */ /* 0x020fe2000cf41270 */
[----:B------:R-:W-:Y:S01]  /*6f410*/  IMAD.MOV.U32 R7, RZ, RZ, R0 ;  /* 0x000000ffff077224 */ /* 0x000fe200078e0000 */
[----:B------:R-:W3:Y:S01]  /*6f420*/  LDCU UR4, c[0x0][0x39c] ;  /* 0x00007380ff0477ac */ /* 0x000ee20008000800 */
[----:B------:R-:W5:Y:S03]  /*6f430*/  LDL.LU R0, [R1+0x7c4] ;  /* 0x0007c40001007983 */ /* 0x000f660000300800 */
[----:B------:R-:W-:-:S02]  /*6f440*/  SHF.R.S32.HI R52, RZ, 0x8, R7 ;  /* 0x00000008ff347819 */ /* 0x000fc40000011407 */
[----:B------:R-:W4:Y:S04]  /*6f450*/  LDL.LU R7, [R1+0x20a0] ;  /* 0x0020a00001077983 */ /* 0x000f280000300800 */
[----:B------:R0:W-:Y:S04]  /*6f460*/  @P4 STG.E.U8 desc[UR20][R64.64], R52 ;  /* 0x0000003440004986 */ /* 0x0001e8000c101114 */
[----:B------:R-:W5:Y:S01]  /*6f470*/  LDL.LU.64 R60, [R1+0x710] ;  /* 0x00071000013c7983 */ /* 0x000f620000300a00 */
[----:B---3--:R-:W-:Y:S01]  /*6f480*/  ISETP.LT.AND P4, PT, R8, UR4, !P1 ;  /* 0x0000000408007c0c */ /* 0x008fe2000cf81270 */
[----:B------:R-:W2:Y:S02]  /*6f490*/  LDCU UR4, c[0x0][0x39c] ;  /* 0x00007380ff0477ac */ /* 0x000ea40008000800 */
[----:B------:R-:W3:Y:S04]  /*6f4a0*/  LDL.LU R8, [R1+0x2074] ;  /* 0x0020740001087983 */ /* 0x000ee80000300800 */
[----:B------:R1:W-:Y:S04]  /*6f4b0*/  @P5 STG.E.U8 desc[UR20][R10.64], R5 ;  /* 0x000000050a005986 */ /* 0x0003e8000c101114 */
[----:B0-----:R-:W5:Y:S01]  /*6f4c0*/  LDL.LU.64 R64, [R1+0x708] ;  /* 0x0007080001407983 */ /* 0x001f620000300a00 */
[----:B-1----:R-:W-:-:S02]  /*6f4d0*/  PRMT R5, R5, 0x9910, RZ ;  /* 0x0000991005057816 */ /* 0x002fc400000000ff */
[----:B--2---:R-:W-:-:S03]  /*6f4e0*/  ISETP.LT.AND P5, PT, R6, UR4, !P1 ;  /* 0x0000000406007c0c */ /* 0x004fc6000cfa1270 */
[----:B------:R-:W-:Y:S01]  /*6f4f0*/  IMAD.MOV.U32 R6, RZ, RZ, R5 ;  /* 0x000000ffff067224 */ /* 0x000fe200078e0005 */
[----:B------:R-:W4:Y:S01]  /*6f500*/  LDCU UR4, c[0x0][0x39c] ;  /* 0x00007380ff0477ac */ /* 0x000f220008000800 */
[----:B------:R-:W2:Y:S03]  /*6f510*/  LDL.LU R5, [R1+0x7d0] ;  /* 0x0007d00001057983 */ /* 0x000ea60000300800 */
[----:B------:R-:W-:Y:S02]  /*6f520*/  SHF.R.S32.HI R52, RZ, 0x8, R6 ;  /* 0x00000008ff347819 */ /* 0x000fe40000011406 */
[----:B------:R-:W2:Y:S04]  /*6f530*/  LDL.LU R6, [R1+0x207c] ;  /* 0x00207c0001067983 */ /* 0x000ea80000300800 */
[----:B------:R0:W-:Y:S04]  /*6f540*/  @P3 STG.E.U8 desc[UR20][R66.64], R52 ;  /* 0x0000003442003986 */ /* 0x0001e8000c101114 */
[----:B------:R-:W2:Y:S01]  /*6f550*/  LDL.LU.64 R10, [R1+0x700] ;  /* 0x00070000010a7983 */ /* 0x000ea20000300a00 */
[----:B----4-:R-:W-:Y:S01]  /*6f560*/  ISETP.LT.AND P3, PT, R7, UR4, !P1 ;  /* 0x0000000407007c0c */ /* 0x010fe2000cf61270 */
[----:B------:R-:W3:Y:S02]  /*6f570*/  LDCU UR4, c[0x0][0x39c] ;  /* 0x00007380ff0477ac */ /* 0x000ee40008000800 */
[----:B------:R-:W4:Y:S04]  /*6f580*/  LDL.LU R7, [R1+0x2078] ;  /* 0x0020780001077983 */ /* 0x000f280000300800 */
[----:B------:R1:W-:Y:S04]  /*6f590*/  @P0 STG.E.U8 desc[UR20][R62.64], R9 ;  /* 0x000000093e000986 */ /* 0x0003e8000c101114 */
[----:B0-----:R-:W4:Y:S01]  /*6f5a0*/  LDL.LU.64 R66, [R1+0x6f8] ;  /* 0x0006f80001427983 */ /* 0x001f220000300a00 */
[----:B---3--:R-:W-:Y:S01]  /*6f5b0*/  ISETP.LT.AND P0, PT, R8, UR4, !P1 ;  /* 0x0000000408007c0c */ /* 0x008fe2000cf01270 */
[----:B------:R-:W2:Y:S01]  /*6f5c0*/  LDCU UR4, c[0x0][0x39c] ;  /* 0x00007380ff0477ac */ /* 0x000ea20008000800 */
[----:B------:R-:W-:-:S02]  /*6f5d0*/  PRMT R8, R9, 0x9910, RZ ;  /* 0x0000991009087816 */ /* 0x000fc400000000ff */
[----:B-1----:R-:W3:Y:S02]  /*6f5e0*/  LDL.LU R9, [R1+0x7cc] ;  /* 0x0007cc0001097983 */ /* 0x002ee40000300800 */
[----:B------:R-:W-:Y:S02]  /*6f5f0*/  SHF.R.S32.HI R52, RZ, 0x8, R8 ;  /* 0x00000008ff347819 */ /* 0x000fe40000011408 */
[----:B------:R-:W3:Y:S04]  /*6f600*/  LDL.LU R8, [R1+0x2088] ;  /* 0x0020880001087983 */ /* 0x000ee80000300800 */
[----:B------:R-:W-:Y:S04]  /*6f610*/  @P2 STG.E.U8 desc[UR20][R58.64], R52 ;  /* 0x000000343a002986 */ /* 0x000fe8000c101114 */
[----:B------:R-:W3:Y:S04]  /*6f620*/  LDL.LU.64 R62, [R1+0x6f0] ;  /* 0x0006f000013e7983 */ /* 0x000ee80000300a00 */
[----:B-----5:R0:W-:Y:S02]  /*6f630*/  @P4 STG.E.U8 desc[UR20][R60.64], R0 ;  /* 0x000000003c004986 */ /* 0x0201e4000c101114 */
[----:B0-----:R-:W-:-:S02]  /*6f640*/  PRMT R0, R0, 0x9910, RZ ;  /* 0x0000991000007816 */ /* 0x001fc400000000ff */
[----:B--2---:R-:W-:Y:S01]  /*6f650*/  ISETP.LT.AND P2, PT, R6, UR4, !P1 ;  /* 0x0000000406007c0c */ /* 0x004fe2000cf41270 */
[----:B------:R-:W4:Y:S01]  /*6f660*/  LDCU UR4, c[0x0][0x39c] ;  /* 0x00007380ff0477ac */ /* 0x000f220008000800 */
[----:B------:R-:W2:Y:S04]  /*6f670*/  LDL.LU R6, [R1+0x2084] ;  /* 0x0020840001067983 */ /* 0x000ea80000300800 */
[----:B------:R-:W5:Y:S01]  /*6f680*/  LDL.LU.64 R58, [R1+0x6e8] ;  /* 0x0006e800013a7983 */ /* 0x000f620000300a00 */
[----:B----4-:R-:W-:Y:S01]  /*6f690*/  ISETP.LT.AND P4, PT, R7, UR4, !P1 ;  /* 0x0000000407007c0c */ /* 0x010fe2000cf81270 */
[----:B------:R-:W-:Y:S01]  /*6f6a0*/  IMAD.MOV.U32 R7, RZ, RZ, R0 ;  /* 0x000000ffff077224 */ /* 0x000fe200078e0000 */
[----:B------:R-:W3:Y:S01]  /*6f6b0*/  LDCU UR4, c[0x0][0x39c] ;  /* 0x00007380ff0477ac */ /* 0x000ee20008000800 */
[----:B------:R-:W4:Y:S03]  /*6f6c0*/  LDL.LU R0, [R1+0x7e0] ;  /* 0x0007e00001007983 */ /* 0x000f260000300800 */
        /* <DEDUP_REMOVED lines=9> */
[----:B--2---:R-:W-:Y:S01]  /*6f760*/  ISETP.LT.AND P3, PT, R6, UR4, !P1 ;  /* 0x0000000406007c0c */ /* 0x004fe2000cf61270 */
[----:B------:R-:W4:Y:S01]  /*6f770*/  LDCU UR4, c[0x0][0x39c] ;  /* 0x00007380ff0477ac */ /* 0x000f220008000800 */
[----:B------:R-:W-:-:S02]  /*6f780*/  PRMT R6, R5, 0x9910, RZ ;  /* 0x0000991005067816 */ /* 0x000fc400000000ff */
[----:B-1----:R-:W2:Y:S03]  /*6f790*/  LDL.LU R5, [R1+0x7dc] ;  /* 0x0007dc0001057983 */ /* 0x002ea60000300800 */
[----:B------:R-:W-:Y:S02]  /*6f7a0*/  IMAD.MOV.U32 R52, RZ, RZ, R6 ;  /* 0x000000ffff347224 */ /* 0x000fe400078e0006 */
[----:B------:R-:W2:Y:S03]  /*6f7b0*/  LDL.LU R6, [R1+0x2068] ;  /* 0x0020680001067983 */ /* 0x000ea60000300800 */
[----:B------:R-:W-:Y:S01]  /*6f7c0*/  SHF.R.S32.HI R52, RZ, 0x8, R52 ;  /* 0x00000008ff347819 */ /* 0x000fe20000011434 */
[----:B------:R-:W2:Y:S04]  /*6f7d0*/  LDL.LU.64 R10, [R1+0x6d0] ;  /* 0x0006d000010a7983 */ /* 0x000ea80000300a00 */
[----:B------:R0:W-:Y:S01]  /*6f7e0*/  @P0 STG.E.U8 desc[UR20][R66.64], R52 ;  /* 0x0000003442000986 */ /* 0x0001e2000c101114 */
        /* <DEDUP_REMOVED lines=11> */
[----:B-----5:R-:W-:Y:S04]  /*6f8a0*/  @P4 STG.E.U8 desc[UR20][R58.64], R52 ;  /* 0x000000343a004986 */ /* 0x020fe8000c101114 */
[----:B------:R-:W5:Y:S04]  /*6f8b0*/  LDL.LU.64 R62, [R1+0x6c0] ;  /* 0x0006c000013e7983 */ /* 0x000f680000300a00 */
[----:B------:R0:W-:Y:S02]  /*6f8c0*/  @P5 STG.E.U8 desc[UR20][R60.64], R0 ;  /* 0x000000003c005986 */ /* 0x0001e4000c101114 */
[----:B0-----:R-:W-:-:S02]  /*6f8d0*/  PRMT R0, R0, 0x9910, RZ ;  /* 0x0000991000007816 */ /* 0x001fc400000000ff */
[----:B--2---:R-:W-:Y:S01]  /*6f8e0*/  ISETP.LT.AND P4, PT, R6, UR4, !P1 ;  /* 0x0000000406007c0c */ /* 0x004fe2000cf81270 */
[----:B------:R-:W4:Y:S01]  /*6f8f0*/  LDCU UR4, c[0x0][0x39c] ;  /* 0x00007380ff0477ac */ /* 0x000f220008000800 */
[----:B------:R-:W2:Y:S04]  /*6f900*/  LDL.LU R6, [R1+0x2048] ;  /* 0x0020480001067983 */ /* 0x000ea80000300800 */
[----:B------:R-:W2:Y:S01]  /*6f910*/  LDL.LU.64 R58, [R1+0x6b8] ;  /* 0x0006b800013a7983 */ /* 0x000ea20000300a00 */
[----:B----4-:R-:W-:Y:S01]  /*6f920*/  ISETP.LT.AND P5, PT, R7, UR4, !P1 ;  /* 0x0000000407007c0c */ /* 0x010fe2000cfa1270 */
[----:B------:R-:W-:Y:S01]  /*6f930*/  IMAD.MOV.U32 R7, RZ, RZ, R0 ;  /* 0x000000ffff077224 */ /* 0x000fe200078e0000 */
[----:B------:R-:W3:Y:S01]  /*6f940*/  LDCU UR4, c[0x0][0x39c] ;  /* 0x00007380ff0477ac */ /* 0x000ee20008000800 */
[----:B------:R-:W4:Y:S03]  /*6f950*/  LDL.LU R0, [R1+0x7d4] ;  /* 0x0007d40001007983 */ /* 0x000f260000300800 */
[----:B------:R-:W-:-:S02]  /*6f960*/  SHF.R.S32.HI R60, RZ, 0x8, R7 ;  /* 0x00000008ff3c7819 */ /* 0x000fc40000011407 */
[----:B------:R-:W4:Y:S04]  /*6f970*/  LDL.LU R7, [R1+0x2050] ;  /* 0x0020500001077983 */ /* 0x000f280000300800 */
[----:B------:R-:W-:Y:S04]  /*6f980*/  @P3 STG.E.U8 desc[UR20][R64.64], R60 ;  /* 0x0000003c40003986 */ /* 0x000fe8000c101114 */
[----:B------:R-:W4:Y:S04]  /*6f990*/  LDL.LU.64 R52, [R1+0x6b0] ;  /* 0x0006b00001347983 */ /* 0x000f280000300a00 */
[----:B------:R0:W-:Y:S04]  /*6f9a0*/  @P0 STG.E.U8 desc[UR20][R10.64], R5 ;  /* 0x000000050a000986 */ /* 0x0001e8000c101114 */
[----:B0-----:R-:W4:Y:S01]  /*6f9b0*/  LDL.LU R10, [R1+0x204c] ;  /* 0x00204c00010a7983 */ /* 0x001f220000300800 */
[----:B---3--:R-:W-:Y:S01]  /*6f9c0*/  ISETP.LT.AND P3, PT, R8, UR4, !P1 ;  /* 0x0000000408007c0c */ /* 0x008fe2000cf61270 */
[----:B------:R-:W2:Y:S01]  /*6f9d0*/  LDCU UR4, c[0x0][0x39c] ;  /* 0x00007380ff0477ac */ /* 0x000ea20008000800 */
[----:B------:R-:W-:Y:S01]  /*6f9e0*/  PRMT R5, R5, 0x9910, RZ ;  /* 0x0000991005057816 */ /* 0x000fe200000000ff */
[----:B------:R-:W3:Y:S03]  /*6f9f0*/  LDL.LU.64 R60, [R1+0x6a8] ;  /* 0x0006a800013c7983 */ /* 0x000ee60000300a00 */
[----:B------:R-:W-:-:S05]  /*6fa00*/  SHF.R.S32.HI R8, RZ, 0x8, R5 ;  /* 0x00000008ff087819 */ /* 0x000fca0000011405 */
[----:B------:R-:W-:Y:S04]  /*6fa10*/  @P2 STG.E.U8 desc[UR20][R66.64], R8 ;  /* 0x0000000842002986 */ /* 0x000fe8000c101114 */
[----:B-----5:R0:W-:Y:S02]  /*6fa20*/  @P4 STG.E.U8 desc[UR20][R62.64], R9 ;  /* 0x000000093e004986 */ /* 0x0201e4000c101114 */
[----:B0-----:R-:W-:Y:S02]  /*6fa30*/  PRMT R9, R9, 0x9910, RZ ;  /* 0x0000991009097816 */ /* 0x001fe400000000ff */
[----:B--2---:R-:W-:Y:S01]  /*6fa40*/  ISETP.LT.AND P0, PT, R6, UR4, !P1 ;  /* 0x0000000406007c0c */ /* 0x004fe2000cf01270 */
[----:B------:R-:W4:Y:S01]  /*6fa50*/  LDCU UR4, c[0x0][0x39c] ;  /* 0x00007380ff0477ac */ /* 0x000f220008000800 */
[----:B------:R-:W2:Y:S04]  /*6fa60*/  LDL.LU R6, [R1+0x7e8] ;  /* 0x0007e80001067983 */ /* 0x000ea80000300800 */
[----:B------:R-:W2:Y:S04]  /*6fa70*/  LDL.LU.64 R64, [R1+0x6a0] ;  /* 0x0006a00001407983 */ /* 0x000ea80000300a00 */
[----:B------:R-:W5:Y:S04]  /*6fa80*/  LDL.LU R5, [R1+0x2058] ;  /* 0x0020580001057983 */ /* 0x000f680000300800 */
[----:B------:R-:W2:Y:S04]  /*6fa90*/  LDL.LU R8, [R1+0x2054] ;  /* 0x0020540001087983 */ /* 0x000ea80000300800 */
[----:B------:R-:W2:Y:S01]  /*6faa0*/  LDL.LU.64 R66, [R1+0x698] ;  /* 0x0006980001427983 */ /* 0x000ea20000300a00 */
[----:B----4-:R-:W-:Y:S01]  /*6fab0*/  ISETP.LT.AND P2, PT, R7, UR4, !P1 ;  /* 0x0000000407007c0c */ /* 0x010fe2000cf41270 */
[----:B------:R-:W0:Y:S02]  /*6fac0*/  LDCU UR4, c[0x0][0x39c] ;  /* 0x00007380ff0477ac */ /* 0x000e240008000800 */
[----:B------:R-:W4:Y:S04]  /*6fad0*/  LDL.LU R7, [R1+0x7e4] ;  /* 0x0007e40001077983 */ /* 0x000f280000300800 */
[----:B------:R-:W4:Y:S04]  /*6fae0*/  LDL.LU.64 R62, [R1+0x690] ;  /* 0x00069000013e7983 */ /* 0x000f280000300a00 */
[----:B------:R-:W4:Y:S01]  /*6faf0*/  LDL.LU R11, [R1+0x2034] ;  /* 0x00203400010b7983 */ /* 0x000f220000300800 */
[----:B0-----:R-:W-:Y:S01]  /*6fb00*/  ISETP.LT.AND P4, PT, R10, UR4, !P1 ;  /* 0x000000040a007c0c */ /* 0x001fe2000cf81270 */
[----:B------:R-:W5:Y:S01]  /*6fb10*/  LDCU UR4, c[0x0][0x39c] ;  /* 0x00007380ff0477ac */ /* 0x000f620008000800 */
[----:B------:R-:W-:-:S02]  /*6fb20*/  SHF.R.S32.HI R10, RZ, 0x8, R9 ;  /* 0x00000008ff0a7819 */ /* 0x000fc40000011409 */
[----:B------:R-:W4:Y:S04]  /*6fb30*/  LDL.LU R9, [R1+0x2030] ;  /* 0x0020300001097983 */ /* 0x000f280000300800 */
[----:B------:R0:W-:Y:S04]  /*6fb40*/  @P5 STG.E.U8 desc[UR20][R58.64], R10 ;  /* 0x0000000a3a005986 */ /* 0x0001e8000c101114 */
[----:B------:R1:W-:Y:S04]  /*6fb50*/  @P3 STG.E.U8 desc[UR20][R52.64], R0 ;  /* 0x0000000034003986 */ /* 0x0003e8000c101114 */
[----:B0-----:R-:W4:Y:S04]  /*6fb60*/  LDL.LU.64 R58, [R1+0x27d0] ;  /* 0x0027d000013a7983 */ /* 0x001f280000300a00 */
[----:B-1----:R-:W4:Y:S01]  /*6fb70*/  LDL.LU.64 R52, [R1+0x27c8] ;  /* 0x0027c80001347983 */ /* 0x002f220000300a00 */
[----:B------:R-:W-:-:S04]  /*6fb80*/  PRMT R0, R0, 0x9910, RZ ;  /* 0x0000991000007816 */ /* 0x000fc800000000ff */
[----:B------:R-:W-:-:S05]  /*6fb90*/  SHF.R.S32.HI R0, RZ, 0x8, R0 ;  /* 0x00000008ff007819 */ /* 0x000fca0000011400 */
[----:B---3--:R0:W-:Y:S01]  /*6fba0*/  @P0 STG.E.U8 desc[UR20][R60.64], R0 ;  /* 0x000000003c000986 */ /* 0x0081e2000c101114 */
[----:B-----5:R-:W-:Y:S01]  /*6fbb0*/  ISETP.LT.AND P5, PT, R5, UR4, !P1 ;  /* 0x0000000405007c0c */ /* 0x020fe2000cfa1270 */
[----:B------:R-:W2:Y:S02]  /*6fbc0*/  LDCU UR4, c[0x0][0x39c] ;  /* 0x00007380ff0477ac */ /* 0x000ea40008000800 */
[----:B------:R-:W3:Y:S04]  /*6fbd0*/  LDL.LU R5, [R1+0x7f0] ;  /* 0x0007f00001057983 */ /* 0x000ee80000300800 */
[----:B------:R-:W5:Y:S01]  /*6fbe0*/  LDL.LU R10, [R1+0x203c] ;  /* 0x00203c00010a7983 */ /* 0x000f620000300800 */
[----:B--2---:R-:W-:Y:S01]  /*6fbf0*/  ISETP.LT.AND P3, PT, R8, UR4, !P1 ;  /* 0x0000000408007c0c */ /* 0x004fe2000cf61270 */
[----:B------:R-:W4:Y:S02]  /*6fc00*/  LDCU UR4, c[0x0][0x39c] ;  /* 0x00007380ff0477ac */ /* 0x000f240008000800 */
[----:B------:R-:W2:Y:S04]  /*6fc10*/  LDL.LU R8, [R1+0x2038] ;  /* 0x0020380001087983 */ /* 0x000ea80000300800 */
[----:B0-----:R-:W2:Y:S04]  /*6fc20*/  LDL.LU.64 R60, [R1+0x27c0] ;  /* 0x0027c000013c7983 */ /* 0x001ea80000300a00 */
[----:B------:R0:W-:Y:S04]  /*6fc30*/  @P2 STG.E.U8 desc[UR20][R64.64], R6 ;  /* 0x0000000640002986 */ /* 0x0001e8000c101114 */
[----:B------:R-:W3:Y:S01]  /*6fc40*/  LDL.LU R0, [R1+0x27bc] ;  /* 0x0027bc0001007983 */ /* 0x000ee20000300800 */
[----:B----4-:R-:W-:Y:S01]  /*6fc50*/  ISETP.LT.AND P0, PT, R11, UR4, !P1 ;  /* 0x000000040b007c0c */ /* 0x010fe2000cf01270 */
[----:B------:R-:W1:Y:S01]  /*6fc60*/  LDCU UR4, c[0x0][0x39c] ;  /* 0x00007380ff0477ac */ /* 0x000e620008000800 */
[----:B0-----:R-:W-:-:S02]  /*6fc70*/  PRMT R6, R6, 0x9910, RZ ;  /* 0x0000991006067816 */ /* 0x001fc400000000ff */
[----:B-1----:R-:W-:Y:S01]  /*6fc80*/  ISETP.LT.AND P2, PT, R9, UR4, !P1 ;  /* 0x0000000409007c0c */ /* 0x002fe2000cf41270 */
[----:B------:R-:W5:Y:S01]  /*6fc90*/  LDCU UR4, c[0x0][0x39c] ;  /* 0x00007380ff0477ac */ /* 0x000f620008000800 */
[----:B------:R-:W4:Y:S04]  /*6fca0*/  LDL.LU R9, [R1+0x7ec] ;  /* 0x0007ec0001097983 */ /* 0x000f280000300800 */
[----:B------:R-:W3:Y:S01]  /*6fcb0*/  LDL.LU R11, [R1+0x2040] ;  /* 0x00204000010b7983 */ /* 0x000ee20000300800 */
[----:B------:R-:W-:-:S03]  /*6fcc0*/  SHF.R.S32.HI R64, RZ, 0x8, R6 ;  /* 0x00000008ff407819 */ /* 0x000fc60000011406 */
[----:B------:R-:W4:Y:S04]  /*6fcd0*/  LDL.LU R6, [R1+0x2014] ;  /* 0x0020140001067983 */ /* 0x000f280000300800 */
[----:B------:R-:W-:Y:S04]  /*6fce0*/  @P4 STG.E.U8 desc[UR20][R66.64], R64 ;  /* 0x0000004042004986 */ /* 0x000fe8000c101114 */
[----:B------:R0:W-:Y:S02]  /*6fcf0*/  @P5 STG.E.U8 desc[UR20][R62.64], R7 ;  /* 0x000000073e005986 */ /* 0x0001e4000c101114 */
[----:B0-----:R-:W-:-:S04]  /*6fd00*/  PRMT R7, R7, 0x9910, RZ ;  /* 0x0000991007077816 */ /* 0x001fc800000000ff */
[----:B------:R-:W-:Y:S02]  /*6fd10*/  SHF.R.S32.HI R7, RZ, 0x8, R7 ;  /* 0x00000008ff077819 */ /* 0x000fe40000011407 */
[----:B-----5:R-:W-:Y:S01]  /*6fd20*/  ISETP.LT.AND P4, PT, R10, UR4, !P1 ;  /* 0x000000040a007c0c */ /* 0x020fe2000cf81270 */
[----:B------:R-:W2:Y:S02]  /*6fd30*/  LDCU UR4, c[0x0][0x39c] ;  /* 0x00007380ff0477ac */ /* 0x000ea40008000800 */
[----:B--2---:R-:W-:Y:S01]  /*6fd40*/  ISETP.LT.AND P5, PT, R8, UR4, !P1 ;  /* 0x0000000408007c0c */ /* 0x004fe2000cfa1270 */
[----:B------:R-:W3:Y:S01]  /*6fd50*/  LDCU UR4, c[0x0][0x39c] ;  /* 0x00007380ff0477ac */ /* 0x000ee20008000800 */
[----:B------:R-:W2:Y:S04]  /*6fd60*/  LDL.LU R8, [R1+0x7f4] ;  /* 0x0007f40001087983 */ /* 0x000ea80000300800 */
[----:B------:R-:W5:Y:S04]  /*6fd70*/  LDL.LU R10, [R1+0x201c] ;  /* 0x00201c00010a7983 */ /* 0x000f680000300800 */
[----:B------:R0:W-:Y:S04]  /*6fd80*/  @P3 STG.E.U8 desc[UR20][R60.64], R7 ;  /* 0x000000073c003986 */ /* 0x0001e8000c101114 */
[----:B0-----:R-:W2:Y:S01]  /*6fd90*/  LDL.LU R7, [R1+0x2018] ;  /* 0x0020180001077983 */ /* 0x001ea20000300800 */
[----:B---3--:R-:W-:Y:S01]  /*6fda0*/  ISETP.LT.AND P3, PT, R11, UR4, !P1 ;  /* 0x000000040b007c0c */ /* 0x008fe2000cf61270 */
[----:B------:R-:W4:Y:S02]  /*6fdb0*/  LDCU UR4, c[0x0][0x39c] ;  /* 0x00007380ff0477ac */ /* 0x000f240008000800 */
[----:B------:R0:W-:Y:S01]  /*6fdc0*/  @P0 STG.E.U8 desc[UR20][R52.64], R5 ;  /* 0x0000000534000986 */ /* 0x0001e2000c101114 */
[----:B----4-:R-:W-:Y:S01]  /*6fdd0*/  ISETP.LT.AND P0, PT, R6, UR4, !P1 ;  /* 0x0000000406007c0c */ /* 0x010fe2000cf01270 */
[----:B------:R-:W5:Y:S02]  /*6fde0*/  LDCU UR4, c[0x0][0x39c] ;  /* 0x00007380ff0477ac */ /* 0x000f640008000800 */
[----:B------:R-:W3:Y:S04]  /*6fdf0*/  LDL.LU R6, [R1+0x7f8] ;  /* 0x0007f80001067983 */ /* 0x000ee80000300800 */
[----:B0-----:R-:W4:Y:S01]  /*6fe00*/  LDL.LU R52, [R1+0x2024] ;  /* 0x0020240001347983 */ /* 0x001f220000300800 */
[----:B------:R-:W-:-:S04]  /*6fe10*/  PRMT R5, R5, 0x9910, RZ ;  /* 0x0000991005057816 */ /* 0x000fc800000000ff */
[----:B------:R-:W-:-:S05]  /*6fe20*/  SHF.R.S32.HI R5, RZ, 0x8, R5 ;  /* 0x00000008ff057819 */ /* 0x000fca0000011405 */
[----:B------:R0:W-:Y:S04]  /*6fe30*/  @P2 STG.E.U8 desc[UR20][R58.64], R5 ;  /* 0x000000053a002986 */ /* 0x0001e8000c101114 */
[----:B0-----:R-:W3:Y:S04]  /*6fe40*/  LDL.LU R5, [R1+0x2020] ;  /* 0x0020200001057983 */ /* 0x001ee80000300800 */
[----:B------:R-:W3:Y:S01]  /*6fe50*/  LDL.LU R11, [R1+0x1ffc] ;  /* 0x001ffc00010b7983 */ /* 0x000ee20000300800 */
[----:B------:R-:W-:-:S05]  /*6fe60*/  VIADD R68, R68, UR68 ;  /* 0x0000004444447c36 */ /* 0x000fca0008000000 */
[----:B------:R-:W-:-:S04]  /*6fe70*/  IADD3 R56, P6, PT, R68, R3, RZ ;  /* 0x0000000344387210 */ /* 0x000fc80007fde0ff */
[----:B------:R-:W-:-:S05]  /*6fe80*/  LEA.HI.X.SX32 R57, R68, R2, 0x1, P6 ;  /* 0x0000000244397211 */ /* 0x000fca00030f0eff */
[----:B------:R0:W-:Y:S01]  /*6fe90*/  @P4 STG.E.U8 desc[UR20][R56.64], R9 ;  /* 0x0000000938004986 */ /* 0x0001e2000c101114 */
[----:B------:R-:W-:-:S05]  /*6fea0*/  VIADD R68, R68, UR68 ;  /* 0x0000004444447c36 */ /* 0x000fca0008000000 */
[C---:B------:R-:W-:Y:S02]  /*6feb0*/  IADD3 R54, P6, PT, R68.reuse, R3, RZ ;  /* 0x0000000344367210 */ /* 0x040fe40007fde0ff */
[----:B0-----:R-:W-:Y:S02]  /*6fec0*/  PRMT R9, R9, 0x9910, RZ ;  /* 0x0000991009097816 */ /* 0x001fe400000000ff */
[C---:B------:R-:W-:Y:S02]  /*6fed0*/  LEA.HI.X.SX32 R55, R68.reuse, R2, 0x1, P6 ;  /* 0x0000000244377211 */ /* 0x040fe400030f0eff */
[----:B------:R-:W-:Y:S01]  /*6fee0*/  SHF.R.S32.HI R9, RZ, 0x8, R9 ;  /* 0x00000008ff097819 */ /* 0x000fe20000011409 */
[----:B------:R-:W-:-:S04]  /*6fef0*/  VIADD R68, R68, UR68 ;  /* 0x0000004444447c36 */ /* 0x000fc80008000000 */
[----:B------:R0:W-:Y:S01]  /*6ff00*/  @P5 STG.E.U8 desc[UR20][R54.64], R9 ;  /* 0x0000000936005986 */ /* 0x0001e2000c101114 */
[----:B------:R-:W-:-:S04]  /*6ff10*/  IADD3 R50, P6, PT, R68, R3, RZ ;  /* 0x0000000344327210 */ /* 0x000fc80007fde0ff */
[C---:B------:R-:W-:Y:S01]  /*6ff20*/  LEA.HI.X.SX32 R51, R68.reuse, R2, 0x1, P6 ;  /* 0x0000000244337211 */ /* 0x040fe200030f0eff */
[----:B------:R-:W-:-:S05]  /*6ff30*/  VIADD R68, R68, UR68 ;  /* 0x0000004444447c36 */ /* 0x000fca0008000000 */
[----:B------:R-:W-:-:S04]  /*6ff40*/  IADD3 R22, P6, PT, R68, R3, RZ ;  /* 0x0000000344167210 */ /* 0x000fc80007fde0ff */
[C---:B------:R-:W-:Y:S01]  /*6ff50*/  LEA.HI.X.SX32 R23, R68.reuse, R2, 0x1, P6 ;  /* 0x0000000244177211 */ /* 0x040fe200030f0eff */
[----:B------:R-:W-:-:S05]  /*6ff60*/  VIADD R68, R68, UR68 ;  /* 0x0000004444447c36 */ /* 0x000fca0008000000 */
[----:B------:R-:W-:-:S04]  /*6ff70*/  IADD3 R48, P6, PT, R68, R3, RZ ;  /* 0x0000000344307210 */ /* 0x000fc80007fde0ff */
[C---:B------:R-:W-:Y:S01]  /*6ff80*/  LEA.HI.X.SX32 R49, R68.reuse, R2, 0x1, P6 ;  /* 0x0000000244317211 */ /* 0x040fe200030f0eff */
[----:B------:R-:W-:-:S05]  /*6ff90*/  VIADD R68, R68, UR68 ;  /* 0x0000004444447c36 */ /* 0x000fca0008000000 */
[----:B------:R-:W-:-:S04]  /*6ffa0*/  IADD3 R46, P6, PT, R68, R3, RZ ;  /* 0x00000003442e7210 */ /* 0x000fc80007fde0ff */
[----:B------:R-:W-:Y:S02]  /*6ffb0*/  LEA.HI.X.SX32 R47, R68, R2, 0x1, P6 ;  /* 0x00000002442f7211 */ /* 0x000fe400030f0eff */
[----:B-----5:R-:W-:Y:S01]  /*6ffc0*/  ISETP.LT.AND P2, PT, R10, UR4, !P1 ;  /* 0x000000040a007c0c */ /* 0x020fe2000cf41270 */
[----:B------:R-:W2:Y:S02]  /*6ffd0*/  LDCU UR4, c[0x0][0x39c] ;  /* 0x00007380ff0477ac */ /* 0x000ea40008000800 */
[----:B--2---:R-:W-:Y:S01]  /*6ffe0*/  ISETP.LT.AND P4, PT, R7, UR4, !P1 ;  /* 0x0000000407007c0c */ /* 0x004fe2000cf81270 */
[----:B------:R-:W4:Y:S01]  /*6fff0*/  LDCU UR4, c[0x0][0x39c] ;  /* 0x00007380ff0477ac */ /* 0x000f220008000800 */
[----:B------:R-:W2:Y:S04]  /*70000*/  LDL.LU R7, [R1+0x7fc] ;  /* 0x0007fc0001077983 */ /* 0x000ea80000300800 */
[----:B------:R-:W5:Y:S04]  /*70010*/  LDL.LU R10, [R1+0x1ff8] ;  /* 0x001ff800010a7983 */ /* 0x000f680000300800 */
[----:B0-----:R-:W2:Y:S04]  /*70020*/  LDL.LU R9, [R1+0x2004] ;  /* 0x0020040001097983 */ /* 0x001ea80000300800 */
[----:B------:R0:W-:Y:S02]  /*70030*/  @P3 STG.E.U8 desc[UR20][R50.64], R8 ;  /* 0x0000000832003986 */ /* 0x0001e4000c101114 */
[----:B0-----:R-:W-:-:S02]  /*70040*/  PRMT R8, R8, 0x9910, RZ ;  /* 0x0000991008087816 */ /* 0x001fc400000000ff */
[----:B----4-:R-:W-:Y:S01]  /*70050*/  ISETP.LT.AND P5, PT, R52, UR4, !P1 ;  /* 0x0000000434007c0c */ /* 0x010fe2000cfa1270 */
[----:B------:R-:W3:Y:S01]  /*70060*/  LDCU UR4, c[0x0][0x39c] ;  /* 0x00007380ff0477ac */ /* 0x000ee20008000800 */
[----:B------:R-:W-:-:S05]  /*70070*/  SHF.R.S32.HI R8, RZ, 0x8, R8 ;  /* 0x00000008ff087819 */ /* 0x000fca0000011408 */
[----:B------:R0:W-:Y:S01]  /*70080*/  @P0 STG.E.U8 desc[UR20][R22.64], R8 ;  /* 0x0000000816000986 */ /* 0x0001e2000c101114 */
[----:B---3--:R-:W-:Y:S01]  /*70090*/  ISETP.LT.AND P3, PT, R5, UR4, !P1 ;  /* 0x0000000405007c0c */ /* 0x008fe2000cf61270 */
[----:B------:R-:W1:Y:S02]  /*700a0*/  LDCU UR4, c[0x0][0x39c] ;  /* 0x00007380ff0477ac */ /* 0x000e640008000800 */
[----:B------:R-:W3:Y:S04]  /*700b0*/  LDL.LU R5, [R1+0x800] ;  /* 0x0008000001057983 */ /* 0x000ee80000300800 */
[----:B0-----:R-:W4:Y:S04]  /*700c0*/  LDL.LU R8, [R1+0x2000] ;  /* 0x0020000001087983 */ /* 0x001f280000300800 */
[----:B------:R-:W3:Y:S04]  /*700d0*/  LDL.LU R22, [R1+0x200c] ;  /* 0x00200c0001167983 */ /* 0x000ee80000300800 */
[----:B------:R0:W-:Y:S02]  /*700e0*/  @P2 STG.E.U8 desc[UR20][R48.64], R6 ;  /* 0x0000000630002986 */ /* 0x0001e4000c101114 */
[----:B0-----:R-:W-:-:S04]  /*700f0*/  PRMT R6, R6, 0x9910, RZ ;  /* 0x0000991006067816 */ /* 0x001fc800000000ff */
[----:B------:R-:W-:Y:S02]  /*70100*/  SHF.R.S32.HI R6, RZ, 0x8, R6 ;  /* 0x00000008ff067819 */ /* 0x000fe40000011406 */
[----:B-1----:R-:W-:Y:S01]  /*70110*/  ISETP.LT.AND P0, PT, R11, UR4, !P1 ;  /* 0x000000040b007c0c */ /* 0x002fe2000cf01270 */
[----:B------:R-:W5:Y:S01]  /*70120*/  LDCU UR4, c[0x0][0x39c] ;  /* 0x00007380ff0477ac */ /* 0x000f620008000800 */
[----:B------:R-:W3:Y:S04]  /*70130*/  LDL.LU R11, [R1+0x804] ;  /* 0x00080400010b7983 */ /* 0x000ee80000300800 */
[----:B------:R0:W-:Y:S04]  /*70140*/  @P4 STG.E.U8 desc[UR20][R46.64], R6 ;  /* 0x000000062e004986 */ /* 0x0001e8000c101114 */
[----:B0-----:R-:W3:Y:S04]  /*70150*/  LDL.LU R6, [R1+0x1fe4] ;  /* 0x001fe40001067983 */ /* 0x001ee80000300800 */
[----:B------:R-:W3:Y:S01]  /*70160*/  LDL.LU R23, [R1+0x1fec] ;  /* 0x001fec0001177983 */ /* 0x000ee20000300800 */
        /* <DEDUP_REMOVED lines=13> */
[----:B------:R-:W2:Y:S01]  /*70240*/  LDCU UR4, c[0x0][0x39c] ;  /* 0x00007380ff0477ac */ /* 0x000ea20008000800 */
[----:B------:R-:W5:Y:S01]  /*70250*/  LDL.LU R10, [R1+0x1fe8] ;  /* 0x001fe800010a7983 */ /* 0x000f620000300800 */
[----:B--2---:R-:W-:Y:S01]  /*70260*/  ISETP.LT.AND P4, PT, R9, UR4, !P1 ;  /* 0x0000000409007c0c */ /* 0x004fe2000cf81270 */
[----:B------:R-:W4:Y:S02]  /*70270*/  LDCU UR4, c[0x0][0x39c] ;  /* 0x00007380ff0477ac */ /* 0x000f240008000800 */
[----:B------:R0:W-:Y:S02]  /*70280*/  @P5 STG.E.U8 desc[UR20][R44.64], R7 ;  /* 0x000000072c005986 */ /* 0x0001e4000c101114 */
[----:B0-----:R-:W-:-:S04]  /*70290*/  PRMT R7, R7, 0x9910, RZ ;  /* 0x0000991007077816 */ /* 0x001fc800000000ff */
[----:B------:R-:W-:-:S05]  /*702a0*/  SHF.R.S32.HI R7, RZ, 0x8, R7 ;  /* 0x00000008ff077819 */ /* 0x000fca0000011407 */
[----:B------:R0:W-:Y:S01]  /*702b0*/  @P3 STG.E.U8 desc[UR20][R42.64], R7 ;  /* 0x000000072a003986 */ /* 0x0001e2000c101114 */
[----:B----4-:R-:W-:Y:S01]  /*702c0*/  ISETP.LT.AND P5, PT, R8, UR4, !P1 ;  /* 0x0000000408007c0c */ /* 0x010fe2000cfa1270 */
[----:B------:R-:W3:Y:S02]  /*702d0*/  LDCU UR4, c[0x0][0x39c] ;  /* 0x00007380ff0477ac */ /* 0x000ee40008000800 */
[----:B------:R-:W2:Y:S04]  /*702e0*/  LDL.LU R8, [R1+0x808] ;  /* 0x0008080001087983 */ /* 0x000ea80000300800 */
[----:B------:R-:W4:Y:S04]  /*702f0*/  LDL.LU R9, [R1+0x1ff4] ;  /* 0x001ff40001097983 */ /* 0x000f280000300800 */
[----:B0-----:R-:W2:Y:S01]  /*70300*/  LDL.LU R7, [R1+0x1ff0] ;  /* 0x001ff00001077983 */ /* 0x001ea20000300800 */
[----:B---3--:R-:W-:Y:S01]  /*70310*/  ISETP.LT.AND P3, PT, R22, UR4, !P1 ;  /* 0x0000000416007c0c */ /* 0x008fe2000cf61270 */
[----:B------:R-:W0:Y:S02]  /*70320*/  LDCU UR4, c[0x0][0x39c] ;  /* 0x00007380ff0477ac */ /* 0x000e240008000800 */
[----:B------:R1:W-:Y:S02]  /*70330*/  @P0 STG.E.U8 desc[UR20][R40.64], R5 ;  /* 0x0000000528000986 */ /* 0x0003e4000c101114 */
[----:B-1----:R-:W-:-:S02]  /*70340*/  PRMT R5, R5, 0x9910, RZ ;  /* 0x0000991005057816 */ /* 0x002fc400000000ff */
[----:B0-----:R-:W-:Y:S01]  /*70350*/  ISETP.LT.AND P0, PT, R6, UR4, !P1 ;  /* 0x0000000406007c0c */ /* 0x001fe2000cf01270 */
[----:B------:R-:W0:Y:S01]  /*70360*/  LDCU UR4, c[0x0][0x39c] ;  /* 0x00007380ff0477ac */ /* 0x000e220008000800 */
[----:B------:R-:W3:Y:S04]  /*70370*/  LDL.LU R6, [R1+0x80c] ;  /* 0x00080c0001067983 */ /* 0x000ee80000300800 */
[----:B------:R-:W3:Y:S01]  /*70380*/  LDL.LU R22, [R1+0x1fd0] ;  /* 0x001fd00001167983 */ /* 0x000ee20000300800 */
[----:B------:R-:W-:-:S05]  /*70390*/  SHF.R.S32.HI R5, RZ, 0x8, R5 ;  /* 0x00000008ff057819 */ /* 0x000fca0000011405 */
[----:B------:R1:W-:Y:S04]  /*703a0*/  @P2 STG.E.U8 desc[UR20][R38.64], R5 ;  /* 0x0000000526002986 */ /* 0x0003e8000c101114 */
[----:B-1----:R-:W3:Y:S01]  /*703b0*/  LDL.LU R5, [R1+0x1fcc] ;  /* 0x001fcc0001057983 */ /* 0x002ee20000300800 */
[----:B0-----:R-:W-:Y:S01]  /*703c0*/  ISETP.LT.AND P2, PT, R23, UR4, !P1 ;  /* 0x0000000417007c0c */ /* 0x001fe2000cf41270 */
[----:B------:R-:W5:Y:S01]  /*703d0*/  LDCU UR4, c[0x0][0x39c] ;  /* 0x00007380ff0477ac */ /* 0x000f620008000800 */
[----:B------:R-:W-:Y:S01]  /*703e0*/  VIADD R68, R68, UR68 ;  /* 0x0000004444447c36 */ /* 0x000fe20008000000 */
[----:B------:R-:W3:Y:S04]  /*703f0*/  LDL.LU R23, [R1+0x810] ;  /* 0x0008100001177983 */ /* 0x000ee80000300800 */
[----:B------:R-:W-:-:S04]  /*70400*/  IADD3 R36, P6, PT, R68, R3, RZ ;  /* 0x0000000344247210 */ /* 0x000fc80007fde0ff */
[----:B------:R-:W-:-:S05]  /*70410*/  LEA.HI.X.SX32 R37, R68, R2, 0x1, P6 ;  /* 0x0000000244257211 */ /* 0x000fca00030f0eff */
[----:B------:R0:W-:Y:S01]  /*70420*/  @P4 STG.E.U8 desc[UR20][R36.64], R11 ;  /* 0x0000000b24004986 */ /* 0x0001e2000c101114 */
        /* <DEDUP_REMOVED lines=13> */
[----:B------:R-:W4:Y:S01]  /*70500*/  LDCU UR4, c[0x0][0x39c] ;  /* 0x00007380ff0477ac */ /* 0x000f220008000800 */
[----:B------:R-:W-:Y:S02]  /*70510*/  PRMT R10, R11, 0x9910, RZ ;  /* 0x000099100b0a7816 */ /* 0x000fe400000000ff */
[----:B0-----:R-:W5:Y:S02]  /*70520*/  LDL.LU R11, [R1+0x1fdc] ;  /* 0x001fdc00010b7983 */ /* 0x001f640000300800 */
[----:B------:R-:W-:-:S05]  /*70530*/  SHF.R.S32.HI R10, RZ, 0x8, R10 ;  /* 0x00000008ff0a7819 */ /* 0x000fca000001140a */
[----:B------:R0:W-:Y:S04]  /*70540*/  @P5 STG.E.U8 desc[UR20][R34.64], R10 ;  /* 0x0000000a22005986 */ /* 0x0001e8000c101114 */
[----:B0-----:R-:W5:Y:S01]  /*70550*/  LDL.LU R10, [R1+0x1fd8] ;  /* 0x001fd800010a7983 */ /* 0x001f620000300800 */
[----:B----4-:R-:W-:Y:S01]  /*70560*/  ISETP.LT.AND P5, PT, R9, UR4, !P1 ;  /* 0x0000000409007c0c */ /* 0x010fe2000cfa1270 */
[----:B------:R-:W0:Y:S02]  /*70570*/  LDCU UR4, c[0x0][0x39c] ;  /* 0x00007380ff0477ac */ /* 0x000e240008000800 */
[----:B------:R-:W4:Y:S04]  /*70580*/  LDL.LU R9, [R1+0x1fe0] ;  /* 0x001fe00001097983 */ /* 0x000f280000300800 */
[----:B--2---:R1:W-:Y:S02]  /*70590*/  @P3 STG.E.U8 desc[UR20][R32.64], R8 ;  /* 0x0000000820003986 */ /* 0x0043e4000c101114 */
[----:B-1----:R-:W-:-:S04]  /*705a0*/  PRMT R8, R8, 0x9910, RZ ;  /* 0x0000991008087816 */ /* 0x002fc800000000ff */
[----:B------:R-:W-:Y:S02]  /*705b0*/  SHF.R.S32.HI R8, RZ, 0x8, R8 ;  /* 0x00000008ff087819 */ /* 0x000fe40000011408 */
[----:B0-----:R-:W-:Y:S01]  /*705c0*/  ISETP.LT.AND P3, PT, R7, UR4, !P1 ;  /* 0x0000000407007c0c */ /* 0x001fe2000cf61270 */
[----:B------:R-:W3:Y:S01]  /*705d0*/  LDCU UR4, c[0x0][0x39c] ;  /* 0x00007380ff0477ac */ /* 0x000ee20008000800 */
[----:B------:R-:W2:Y:S04]  /*705e0*/  LDL.LU R7, [R1+0x814] ;  /* 0x0008140001077983 */ /* 0x000ea80000300800 */
[----:B------:R0:W-:Y:S04]  /*705f0*/  @P0 STG.E.U8 desc[UR20][R30.64], R8 ;  /* 0x000000081e000986 */ /* 0x0001e8000c101114 */
[----:B0-----:R-:W2:Y:S01]  /*70600*/  LDL.LU R8, [R1+0x1fb0] ;  /* 0x001fb00001087983 */ /* 0x001ea20000300800 */
[----:B---3--:R-:W-:Y:S01]  /*70610*/  ISETP.LT.AND P0, PT, R22, UR4, !P1 ;  /* 0x0000000416007c0c */ /* 0x008fe2000cf01270 */
[----:B------:R-:W0:Y:S02]  /*70620*/  LDCU UR4, c[0x0][0x39c] ;  /* 0x00007380ff0477ac */ /* 0x000e240008000800 */
[----:B------:R1:W-:Y:S04]  /*70630*/  @P2 STG.E.U8 desc[UR20][R12.64], R6 ;  /* 0x000000060c002986 */ /* 0x0003e8000c101114 */
[----:B-1----:R-:W3:Y:S01]  /*70640*/  LDL.LU R13, [R1+0x1fbc] ;  /* 0x001fbc00010d7983 */ /* 0x002ee20000300800 */
[----:B------:R-:W-:-:S02]  /*70650*/  PRMT R12, R6, 0x9910, RZ ;  /* 0x00009910060c7816 */ /* 0x000fc400000000ff */
[----:B0-----:R-:W-:Y:S01]  /*70660*/  ISETP.LT.AND P2, PT, R5, UR4, !P1 ;  /* 0x0000000405007c0c */ /* 0x001fe2000cf41270 */
[----:B------:R-:W5:Y:S01]  /*70670*/  LDCU UR4, c[0x0][0x39c] ;  /* 0x00007380ff0477ac */ /* 0x000f620008000800 */
[----:B------:R-:W3:Y:S04]  /*70680*/  LDL.LU R5, [R1+0x818] ;  /* 0x0008180001057983 */ /* 0x000ee80000300800 */
[----:B------:R-:W3:Y:S01]  /*70690*/  LDL.LU R6, [R1+0x1fb8] ;  /* 0x001fb80001067983 */ /* 0x000ee20000300800 */
[----:B------:R-:W-:Y:S01]  /*706a0*/  VIADD R68, R68, UR68 ;  /* 0x0000004444447c36 */ /* 0x000fe20008000000 */
[----:B------:R-:W-:-:S04]  /*706b0*/  SHF.R.S32.HI R12, RZ, 0x8, R12 ;  /* 0x00000008ff0c7819 */ /* 0x000fc8000001140c */
[----:B------:R-:W-:-:S04]  /*706c0*/  IADD3 R28, P6, PT, R68, R3, RZ ;  /* 0x00000003441c7210 */ /* 0x000fc80007fde0ff */
[----:B------:R-:W-:-:S05]  /*706d0*/  LEA.HI.X.SX32 R29, R68, R2, 0x1, P6 ;  /* 0x00000002441d7211 */ /* 0x000fca00030f0eff */
[----:B------:R0:W-:Y:S01]  /*706e0*/  @P4 STG.E.U8 desc[UR20][R28.64], R12 ;  /* 0x0000000c1c004986 */ /* 0x0001e2000c101114 */
[----:B------:R-:W-:-:S05]  /*706f0*/  VIADD R68, R68, UR68 ;  /* 0x0000004444447c36 */ /* 0x000fca0008000000 */
[----:B------:R-:W-:-:S04]  /*70700*/  IADD3 R26, P6, PT, R68, R3, RZ ;  /* 0x00000003441a7210 */ /* 0x000fc80007fde0ff */
[C---:B------:R-:W-:Y:S01]  /*70710*/  LEA.HI.X.SX32 R27, R68.reuse, R2, 0x1, P6 ;  /* 0x00000002441b7211 */ /* 0x040fe200030f0eff */
[----:B0-----:R-:W3:Y:S04]  /*70720*/  LDL.LU R12, [R1+0x1fc4] ;  /* 0x001fc400010c7983 */ /* 0x001ee80000300800 */
[----:B------:R-:W-:Y:S01]  /*70730*/  @P5 STG.E.U8 desc[UR20][R26.64], R23 ;  /* 0x000000171a005986 */ /* 0x000fe2000c101114 */
[----:B------:R-:W-:Y:S01]  /*70740*/  VIADD R68, R68, UR68 ;  /* 0x0000004444447c36 */ /* 0x000fe20008000000 */
[----:B------:R-:W-:-:S04]  /*70750*/  PRMT R22, R23, 0x9910, RZ ;  /* 0x0000991017167816 */ /* 0x000fc800000000ff */
[C---:B------:R-:W-:Y:S02]  /*70760*/  IADD3 R24, P6, PT, R68.reuse, R3, RZ ;  /* 0x0000000344187210 */ /* 0x040fe40007fde0ff */
[----:B------:R-:W-:Y:S02]  /*70770*/  SHF.R.S32.HI R22, RZ, 0x8, R22 ;  /* 0x00000008ff167819 */ /* 0x000fe40000011416 */
[----:B------:R-:W-:-:S05]  /*70780*/  LEA.HI.X.SX32 R25, R68, R2, 0x1, P6 ;  /* 0x0000000244197211 */ /* 0x000fca00030f0eff */
[----:B------:R-:W-:Y:S01]  /*70790*/  @P3 STG.E.U8 desc[UR20][R24.64], R22 ;  /* 0x0000001618003986 */ /* 0x000fe2000c101114 */
        /* <DEDUP_REMOVED lines=10> */
[----:B------:R-:W0:Y:S02]  /*70840*/  LDCU UR4, c[0x0][0x39c] ;  /* 0x00007380ff0477ac */ /* 0x000e240008000800 */
[----:B0-----:R-:W-:Y:S01]  /*70850*/  ISETP.LT.AND P5, PT, R10, UR4, !P1 ;  /* 0x000000040a007c0c */ /* 0x001fe2000cfa1270 */
[----:B------:R-:W4:Y:S01]  /*70860*/  LDCU UR4, c[0x0][0x39c] ;  /* 0x00007380ff0477ac */ /* 0x000f220008000800 */
[----:B------:R-:W5:Y:S04]  /*70870*/  LDL.LU R10, [R1+0x1fc0] ;  /* 0x001fc000010a7983 */ /* 0x000f680000300800 */
[----:B------:R-:W5:Y:S01]  /*70880*/  LDL.LU R11, [R1+0x81c] ;  /* 0x00081c00010b7983 */ /* 0x000f620000300800 */
[----:B----4-:R-:W-:Y:S01]  /*70890*/  ISETP.LT.AND P3, PT, R9, UR4, !P1 ;  /* 0x0000000409007c0c */ /* 0x010fe2000cf61270 */
[----:B------:R-:W0:Y:S02]  /*708a0*/  LDCU UR4, c[0x0][0x39c] ;  /* 0x00007380ff0477ac */ /* 0x000e240008000800 */
[----:B------:R-:W4:Y:S04]  /*708b0*/  LDL.LU R9, [R1+0x1f9c] ;  /* 0x001f9c0001097983 */ /* 0x000f280000300800 */
[----:B--2---:R1:W-:Y:S01]  /*708c0*/  @P0 STG.E.U8 desc[UR20][R18.64], R7 ;  /* 0x0000000712000986 */ /* 0x0043e2000c101114 */
[----:B0-----:R-:W-:Y:S01]  /*708d0*/  ISETP.LT.AND P0, PT, R8, UR4, !P1 ;  /* 0x0000000408007c0c */ /* 0x001fe2000cf01270 */
[----:B------:R-:W3:Y:S01]  /*708e0*/  LDCU UR4, c[0x0][0x39c] ;  /* 0x00007380ff0477ac */ /* 0x000ee20008000800 */
[----:B------:R-:W-:-:S02]  /*708f0*/  PRMT R8, R7, 0x9910, RZ ;  /* 0x0000991007087816 */ /* 0x000fc400000000ff */
[----:B-1----:R-:W2:Y:S03]  /*70900*/  LDL.LU R7, [R1+0x820] ;  /* 0x0008200001077983 */ /* 0x002ea60000300800 */
[----:B------:R-:W-:Y:S02]  /*70910*/  IMAD.MOV.U32 R18, RZ, RZ, R8 ;  /* 0x000000ffff127224 */ /* 0x000fe400078e0008 */
[----:B------:R-:W2:Y:S03]  /*70920*/  LDL.LU R8, [R1+0x1f98] ;  /* 0x001f980001087983 */ /* 0x000ea60000300800 */
[----:B------:R-:W-:-:S05]  /*70930*/  SHF.R.S32.HI R18, RZ, 0x8, R18 ;  /* 0x00000008ff127819 */ /* 0x000fca0000011412 */
[----:B------:R-:W-:Y:S01]  /*70940*/  @P2 STG.E.U8 desc[UR20][R20.64], R18 ;  /* 0x0000001214002986 */ /* 0x000fe2000c101114 */
[----:B---3--:R-:W-:Y:S01]  /*70950*/  ISETP.LT.AND P2, PT, R13, UR4, !P1 ;  /* 0x000000040d007c0c */ /* 0x008fe2000cf41270 */
[----:B------:R-:W0:Y:S02]  /*70960*/  LDCU UR4, c[0x0][0x39c] ;  /* 0x00007380ff0477ac */ /* 0x000e240008000800 */
[----:B------:R1:W-:Y:S01]  /*70970*/  @P4 STG.E.U8 desc[UR20][R16.64], R5 ;  /* 0x0000000510004986 */ /* 0x0003e2000c101114 */
[----:B------:R-:W-:Y:S01]  /*70980*/  VIADD R68, R68, UR68 ;  /* 0x0000004444447c36 */ /* 0x000fe20008000000 */
[----:B0-----:R-:W-:Y:S01]  /*70990*/  ISETP.LT.AND P4, PT, R6, UR4, !P1 ;  /* 0x0000000406007c0c */ /* 0x001fe2000cf81270 */
[----:B------:R-:W0:Y:S01]  /*709a0*/  LDCU UR4, c[0x0][0x39c] ;  /* 0x00007380ff0477ac */ /* 0x000e220008000800 */
[----:B------:R-:W3:Y:S02]  /*709b0*/  LDL.LU R6, [R1+0x1fa4] ;  /* 0x001fa40001067983 */ /* 0x000ee40000300800 */
[----:B------:R-:W-:-:S02]  /*709c0*/  IADD3 R14, P6, PT, R68, R3, RZ ;  /* 0x00000003440e7210 */ /* 0x000fc40007fde0ff */
[----:B-1----:R-:W-:Y:S02]  /*709d0*/  PRMT R5, R5, 0x9910, RZ ;  /* 0x0000991005057816 */ /* 0x002fe400000000ff */
[----:B------:R-:W-:Y:S02]  /*709e0*/  LEA.HI.X.SX32 R15, R68, R2, 0x1, P6 ;  /* 0x00000002440f7211 */ /* 0x000fe400030f0eff */
[----:B------:R-:W-:-:S05]  /*709f0*/  SHF.R.S32.HI R5, RZ, 0x8, R5 ;  /* 0x00000008ff057819 */ /* 0x000fca0000011405 */
[----:B------:R1:W-:Y:S04]  /*70a00*/  @P5 STG.E.U8 desc[UR20][R14.64], R5 ;  /* 0x000000050e005986 */ /* 0x0003e8000c101114 */
[----:B-1----:R-:W3:Y:S01]  /*70a10*/  LDL.LU R5, [R1+0x1fa0] ;  /* 0x001fa00001057983 */ /* 0x002ee20000300800 */
[----:B0-----:R-:W-:Y:S01]  /*70a20*/  ISETP.LT.AND P5, PT, R12, UR4, !P1 ;  /* 0x000000040c007c0c */ /* 0x001fe2000cfa1270 */
[----:B------:R-:W0:Y:S01]  /*70a30*/  LDCU UR4, c[0x0][0x39c] ;  /* 0x00007380ff0477ac */ /* 0x000e220008000800 */
[----:B------:R-:W-:Y:S01]  /*70a40*/  VIADD R68, R68, UR68 ;  /* 0x0000004444447c36 */ /* 0x000fe20008000000 */
[----:B------:R-:W3:Y:S04]  /*70a50*/  LDL.LU R19, [R1+0x508] ;  /* 0x0005080001137983 */ /* 0x000ee80000300800 */
[CC--:B------:R-:W-:Y:S01]  /*70a60*/  IADD3 R92, P6, PT, R68.reuse, R3.reuse, RZ ;  /* 0x00000003445c7210 */ /* 0x0c0fe20007fde0ff */
[----:B------:R-:W3:Y:S03]  /*70a70*/  LDL.LU R17, [R1+0x50c] ;  /* 0x00050c0001117983 */ /* 0x000ee60000300800 */
[CC--:B------:R-:W-:Y:S01]  /*70a80*/  LEA.HI.X.SX32 R93, R68.reuse, R2.reuse, 0x1, P6 ;  /* 0x00000002445d7211 */ /* 0x0c0fe200030f0eff */
        /* <DEDUP_REMOVED lines=9> */
[C---:B------:R-:W-:Y:S01]  /*70b20*/  LEA.HI.X.SX32 R89, R68.reuse, R2, 0x1, P6 ;  /* 0x0000000244597211 */ /* 0x040fe200030f0eff */
[----:B------:R-:W-:Y:S01]  /*70b30*/  VIADD R68, R68, UR68 ;  /* 0x0000004444447c36 */ /* 0x000fe20008000000 */
[----:B------:R-:W3:Y:S04]  /*70b40*/  LDL.LU R12, [R1+0x1f84] ;  /* 0x001f8400010c7983 */ /* 0x000ee80000300800 */
[----:B------:R-:W-:-:S04]  /*70b50*/  IADD3 R86, P6, PT, R68, R3, RZ ;  /* 0x0000000344567210 */ /* 0x000fc80007fde0ff */
[C---:B------:R-:W-:Y:S01]  /*70b60*/  LEA.HI.X.SX32 R87, R68.reuse, R2, 0x1, P6 ;  /* 0x0000000244577211 */ /* 0x040fe200030f0eff */
[----:B------:R-:W-:-:S05]  /*70b70*/  VIADD R68, R68, UR68 ;  /* 0x0000004444447c36 */ /* 0x000fca0008000000 */
[----:B------:R-:W-:-:S04]  /*70b80*/  IADD3 R84, P6, PT, R68, R3, RZ ;  /* 0x0000000344547210 */ /* 0x000fc80007fde0ff */
[----:B------:R-:W-:Y:S01]  /*70b90*/  LEA.HI.X.SX32 R85, R68, R2, 0x1, P6 ;  /* 0x0000000244557211 */ /* 0x000fe200030f0eff */
[----:B-----5:R1:W-:Y:S01]  /*70ba0*/  @P3 STG.E.U8 desc[UR20][R92.64], R11 ;  /* 0x0000000b5c003986 */ /* 0x0203e2000c101114 */
[----:B0-----:R-:W-:Y:S01]  /*70bb0*/  ISETP.LT.AND P3, PT, R10, UR4, !P1 ;  /* 0x000000040a007c0c */ /* 0x001fe2000cf61270 */
[----:B------:R-:W4:Y:S02]  /*70bc0*/  LDCU UR4, c[0x0][0x39c] ;  /* 0x00007380ff0477ac */ /* 0x000f240008000800 */
[----:B------:R-:W5:Y:S01]  /*70bd0*/  LDL.LU R10, [R1+0x518] ;  /* 0x00051800010a7983 */ /* 0x000f620000300800 */
[----:B-1----:R-:W-:-:S03]  /*70be0*/  PRMT R92, R11, 0x9910, RZ ;  /* 0x000099100b5c7816 */ /* 0x002fc600000000ff */
[----:B------:R-:W5:Y:S01]  /*70bf0*/  LDL.LU R11, [R1+0x51c] ;  /* 0x00051c00010b7983 */ /* 0x000f620000300800 */
[----:B------:R-:W-:-:S05]  /*70c00*/  SHF.R.S32.HI R92, RZ, 0x8, R92 ;  /* 0x00000008ff5c7819 */ /* 0x000fca000001145c */
[----:B------:R-:W-:Y:S01]  /*70c10*/  @P0 STG.E.U8 desc[UR20][R90.64], R92 ;  /* 0x0000005c5a000986 */ /* 0x000fe2000c101114 */
[----:B----4-:R-:W-:Y:S01]  /*70c20*/  ISETP.LT.AND P0, PT, R9, UR4, !P1 ;  /* 0x0000000409007c0c */ /* 0x010fe2000cf01270 */
[----:B------:R-:W0:Y:S02]  /*70c30*/  LDCU UR4, c[0x0][0x39c] ;  /* 0x00007380ff0477ac */ /* 0x000e240008000800 */
[----:B------:R-:W4:Y:S04]  /*70c40*/  LDL.LU R9, [R1+0x1f88] ;  /* 0x001f880001097983 */ /* 0x000f280000300800 */
[----:B--2---:R1:W-:Y:S01]  /*70c50*/  @P2 STG.E.U8 desc[UR20][R88.64], R7 ;  /* 0x0000000758002986 */ /* 0x0043e2000c101114 */
[----:B0-----:R-:W-:Y:S01]  /*70c60*/  ISETP.LT.AND P2, PT, R8, UR4, !P1 ;  /* 0x0000000408007c0c */ /* 0x001fe2000cf41270 */
[----:B------:R-:W3:Y:S01]  /*70c70*/  LDCU UR4, c[0x0][0x39c] ;  /* 0x00007380ff0477ac */ /* 0x000ee20008000800 */
[----:B-1----:R-:W-:-:S04]  /*70c80*/  PRMT R88, R7, 0x9910, RZ ;  /* 0x0000991007587816 */ /* 0x002fc800000000ff */
[----:B------:R-:W-:-:S05]  /*70c90*/  SHF.R.S32.HI R88, RZ, 0x8, R88 ;  /* 0x00000008ff587819 */ /* 0x000fca0000011458 */
[----:B------:R-:W-:Y:S01]  /*70ca0*/  @P4 STG.E.U8 desc[UR20][R86.64], R88 ;  /* 0x0000005856004986 */ /* 0x000fe2000c101114 */
[----:B---3--:R-:W-:Y:S01]  /*70cb0*/  ISETP.LT.AND P4, PT, R6, UR4, !P1 ;  /* 0x0000000406007c0c */ /* 0x008fe2000cf81270 */
[----:B------:R-:W0:Y:S02]  /*70cc0*/  LDCU UR4, c[0x0][0x39c] ;  /* 0x00007380ff0477ac */ /* 0x000e240008000800 */
[----:B------:R1:W-:Y:S02]  /*70cd0*/  @P5 STG.E.U8 desc[UR20][R84.64], R0 ;  /* 0x0000000054005986 */ /* 0x0003e4000c101114 */
[----:B-1----:R-:W-:Y:S02]  /*70ce0*/  PRMT R85, R0, 0x9910, RZ ;  /* 0x0000991000557816 */ /* 0x002fe400000000ff */
[----:B------:R-:W2:Y:S04]  /*70cf0*/  LDL.LU R0, [R1+0x27b8] ;  /* 0x0027b80001007983 */ /* 0x000ea80000300800 */
[----:B------:R-:W3:Y:S04]  /*70d00*/  LDL.LU R8, [R1+0x1f8c] ;  /* 0x001f8c0001087983 */ /* 0x000ee80000300800 */
[----:B------:R-:W3:Y:S01]  /*70d10*/  LDL.LU R6, [R1+0x1f90] ;  /* 0x001f900001067983 */ /* 0x000ee20000300800 */
[----:B0-----:R-:W-:Y:S01]  /*70d20*/  ISETP.LT.AND P5, PT, R5, UR4, !P1 ;  /* 0x0000000405007c0c */ /* 0x001fe2000cfa1270 */
[----:B------:R-:W-:Y:S01]  /*70d30*/  VIADD R68, R68, UR68 ;  /* 0x0000004444447c36 */ /* 0x000fe20008000000 */
[----:B------:R-:W-:Y:S01]  /*70d40*/  SHF.R.S32.HI R85, RZ, 0x8, R85 ;  /* 0x00000008ff557819 */ /* 0x000fe20000011455 */
[----:B------:R-:W3:Y:S01]  /*70d50*/  LDL.LU R7, [R1+0x520] ;  /* 0x0005200001077983 */ /* 0x000ee20000300800 */
[----:B------:R-:W0:Y:S03]  /*70d60*/  LDCU UR4, c[0x0][0x39c] ;  /* 0x00007380ff0477ac */ /* 0x000e260008000800 */
        /* <DEDUP_REMOVED lines=11> */
[----:B------:R-:W-:-:S02]  /*70e20*/  IADD3 R82, P6, PT, R68, R3, RZ ;  /* 0x0000000344527210 */ /* 0x000fc40007fde0ff */
[----:B------:R-:W-:Y:S01]  /*70e30*/  F2FP.SATFINITE.E5M2.F32.PACK_AB_MERGE_C R84, R17, R19, RZ ;  /* 0x000000131154723e */ /* 0x000fe200048060ff */
[----:B------:R-:W3:Y:S01]  /*70e40*/  LDL.LU R23, [R1+0x558] ;  /* 0x0005580001177983 */ /* 0x000ee20000300800 */
[CC--:B------:R-:W-:Y:S01]  /*70e50*/  LEA.HI.X.SX32 R83, R68.reuse, R2.reuse, 0x1, P6 ;  /* 0x0000000244537211 */ /* 0x0c0fe200030f0eff */
[----:B------:R-:W-:Y:S02]  /*70e60*/  VIADD R68, R68, UR68 ;  /* 0x0000004444447c36 */ /* 0x000fe40008000000 */
[----:B------:R-:W3:Y:S03]  /*70e70*/  LDL.LU R20, [R1+0x55c] ;  /* 0x00055c0001147983 */ /* 0x000ee60000300800 */
[CC--:B------:R-:W-:Y:S01]  /*70e80*/  IADD3 R80, P6, PT, R68.reuse, R3.reuse, RZ ;  /* 0x0000000344507210 */ /* 0x0c0fe20007fde0ff */
[----:B------:R1:W-:Y:S03]  /*70e90*/  @P3 STG.E.U8 desc[UR20][R82.64], R85 ;  /* 0x0000005552003986 */ /* 0x0003e6000c101114 */
[C---:B------:R-:W-:Y:S01]  /*70ea0*/  LEA.HI.X.SX32 R81, R68.reuse, R2, 0x1, P6 ;  /* 0x0000000244517211 */ /* 0x040fe200030f0eff */
[----:B------:R-:W-:Y:S01]  /*70eb0*/  VIADD R68, R68, UR68 ;  /* 0x0000004444447c36 */ /* 0x000fe20008000000 */
[----:B------:R-:W3:Y:S04]  /*70ec0*/  LDL.LU R21, [R1+0x560] ;  /* 0x0005600001157983 */ /* 0x000ee80000300800 */
[----:B------:R-:W-:-:S02]  /*70ed0*/  IADD3 R78, P6, PT, R68, R3, RZ ;  /* 0x00000003444e7210 */ /* 0x000fc40007fde0ff */
[----:B-1----:R-:W-:Y:S02]  /*70ee0*/  PRMT R83, R84, 0x9910, RZ ;  /* 0x0000991054537816 */ /* 0x002fe400000000ff */
[----:B------:R-:W-:Y:S01]  /*70ef0*/  F2FP.SATFINITE.E5M2.F32.PACK_AB_MERGE_C R82, R15, R14, RZ ;  /* 0x0000000e0f52723e */ /* 0x000fe200048060ff */
[----:B------:R1:W-:Y:S01]  /*70f00*/  @P0 STG.E.U8 desc[UR20][R80.64], R84 ;  /* 0x0000005450000986 */ /* 0x0003e2000c101114 */
[C---:B------:R-:W-:Y:S01]  /*70f10*/  LEA.HI.X.SX32 R79, R68.reuse, R2, 0x1, P6 ;  /* 0x00000002444f7211 */ /* 0x040fe200030f0eff */
[----:B------:R-:W-:Y:S01]  /*70f20*/  VIADD R68, R68, UR68 ;  /* 0x0000004444447c36 */ /* 0x000fe20008000000 */
[----:B0-----:R-:W-:Y:S01]  /*70f30*/  ISETP.LT.AND P3, PT, R16, UR4, !P1 ;  /* 0x0000000410007c0c */ /* 0x001fe2000cf61270 */
[----:B------:R-:W0:Y:S01]  /*70f40*/  LDCU UR4, c[0x0][0x39c] ;  /* 0x00007380ff0477ac */ /* 0x000e220008000800 */
[----:B------:R-:W3:Y:S02]  /*70f50*/  LDL.LU R18, [R1+0x564] ;  /* 0x0005640001127983 */ /* 0x000ee40000300800 */
[----:B------:R-:W-:-:S02]  /*70f60*/  IADD3 R76, P6, PT, R68, R3, RZ ;  /* 0x00000003444c7210 */ /* 0x000fc40007fde0ff */
[----:B-1----:R-:W-:Y:S01]  /*70f70*/  SHF.R.S32.HI R80, RZ, 0x8, R83 ;  /* 0x00000008ff507819 */ /* 0x002fe20000011453 */
[----:B------:R-:W3:Y:S01]  /*70f80*/  LDL.LU R19, [R1+0x568] ;  /* 0x0005680001137983 */ /* 0x000ee20000300800 */
[CC--:B------:R-:W-:Y:S01]  /*70f90*/  LEA.HI.X.SX32 R77, R68.reuse, R2.reuse, 0x1, P6 ;  /* 0x00000002444d7211 */ /* 0x0c0fe200030f0eff */
[----:B------:R-:W-:Y:S01]  /*70fa0*/  VIADD R68, R68, UR68 ;  /* 0x0000004444447c36 */ /* 0x000fe20008000000 */
[----:B------:R-:W-:Y:S01]  /*70fb0*/  PRMT R81, R82, 0x9910, RZ ;  /* 0x0000991052517816 */ /* 0x000fe200000000ff */
[----:B------:R1:W-:Y:S03]  /*70fc0*/  @P2 STG.E.U8 desc[UR20][R78.64], R80 ;  /* 0x000000504e002986 */ /* 0x0003e6000c101114 */
[C---:B------:R-:W-:Y:S01]  /*70fd0*/  IADD3 R74, P6, PT, R68.reuse, R3, RZ ;  /* 0x00000003444a7210 */ /* 0x040fe20007fde0ff */
[----:B------:R-:W3:Y:S03]  /*70fe0*/  LDL.LU R16, [R1+0x56c] ;  /* 0x00056c0001107983 */ /* 0x000ee60000300800 */
[C---:B------:R-:W-:Y:S01]  /*70ff0*/  LEA.HI.X.SX32 R75, R68.reuse, R2, 0x1, P6 ;  /* 0x00000002444b7211 */ /* 0x040fe200030f0eff */
[----:B------:R-:W-:-:S02]  /*71000*/  VIADD R68, R68, UR68 ;  /* 0x0000004444447c36 */ /* 0x000fc40008000000 */
[----:B-1----:R-:W-:-:S03]  /*71010*/  IMAD.MOV.U32 R79, RZ, RZ, R81 ;  /* 0x000000ffff4f7224 */ /* 0x002fc600078e0051 */
[CC--:B------:R-:W-:Y:S01]  /*71020*/  IADD3 R72, P6, PT, R68.reuse, R3.reuse, RZ ;  /* 0x0000000344487210 */ /* 0x0c0fe20007fde0ff */
[----:B------:R1:W-:Y:S01]  /*71030*/  @P4 STG.E.U8 desc[UR20][R76.64], R82 ;  /* 0x000000524c004986 */ /* 0x0003e2000c101114 */
[----:B------:R-:W-:Y:S01]  /*71040*/  ISETP.LT.AND P0, PT, R13, UR6, !P1 ;  /* 0x000000060d007c0c */ /* 0x000fe2000cf01270 */
[----:B------:R-:W0:Y:S01]  /*71050*/  LDCU UR6, c[0x0][0x39c] ;  /* 0x00007380ff0677ac */ /* 0x000e220008000800 */
[----:B------:R-:W-:Y:S01]  /*71060*/  SHF.R.S32.HI R79, RZ, 0x8, R79 ;  /* 0x00000008ff4f7819 */ /* 0x000fe2000001144f */
[----:B------:R-:W3:Y:S01]  /*71070*/  LDL.LU R17, [R1+0x570] ;  /* 0x0005700001117983 */ /* 0x000ee20000300800 */
[CC--:B------:R-:W-:Y:S01]  /*71080*/  LEA.HI.X.SX32 R73, R68.reuse, R2.reuse, 0x1, P6 ;  /* 0x0000000244497211 */ /* 0x0c0fe200030f0eff */
[----:B------:R-:W-:Y:S02]  /*71090*/  VIADD R68, R68, UR68 ;  /* 0x0000004444447c36 */ /* 0x000fe40008000000 */
[----:B------:R0:W-:Y:S01]  /*710a0*/  @P5 STG.E.U8 desc[UR20][R74.64], R79 ;  /* 0x0000004f4a005986 */ /* 0x0001e2000c101114 */
[----:B------:R-:W-:Y:S01]  /*710b0*/  ISETP.LT.AND P2, PT, R12, UR8, !P1 ;  /* 0x000000080c007c0c */ /* 0x000fe2000cf41270 */
[C---:B------:R-:W-:Y:S01]  /*710c0*/  VIADD R4, R68.reuse, UR68 ;  /* 0x0000004444047c36 */ /* 0x040fe20008000000 */
[C---:B------:R-:W-:Y:S01]  /*710d0*/  IADD3 R70, P6, PT, R68.reuse, R3, RZ ;  /* 0x0000000344467210 */ /* 0x040fe20007fde0ff */
[----:B------:R-:W0:Y:S01]  /*710e0*/  LDCU UR8, c[0x0][0x39c] ;  /* 0x00007380ff0877ac */ /* 0x000e220008000800 */
[----:B------:R-:W3:Y:S02]  /*710f0*/  LDL.LU R14, [R1+0x574] ;  /* 0x00057400010e7983 */ /* 0x000ee40000300800 */
[----:B------:R-:W-:-:S02]  /*71100*/  LEA.HI.X.SX32 R71, R68, R2, 0x1, P6 ;  /* 0x0000000244477211 */ /* 0x000fc400030f0eff */
[C---:B------:R-:W-:Y:S01]  /*71110*/  IADD3 R68, P6, PT, R4.reuse, R3, RZ ;  /* 0x0000000304447210 */ /* 0x040fe20007fde0ff */
[----:B------:R-:W3:Y:S03]  /*71120*/  LDL.LU R15, [R1+0x578] ;  /* 0x00057800010f7983 */ /* 0x000ee60000300800 */
[----:B------:R-:W-:Y:S01]  /*71130*/  LEA.HI.X.SX32 R69, R4, R2, 0x1, P6 ;  /* 0x0000000204457211 */ /* 0x000fe200030f0eff */
[----:B------:R-:W3:Y:S04]  /*71140*/  LDL.LU R12, [R1+0x57c] ;  /* 0x00057c00010c7983 */ /* 0x000ee80000300800 */
[----:B------:R-:W3:Y:S01]  /*71150*/  LDL.LU R13, [R1+0x580] ;  /* 0x00058000010d7983 */ /* 0x000ee20000300800 */
[----:B-----5:R-:W-:-:S03]  /*71160*/  F2FP.SATFINITE.E5M2.F32.PACK_AB_MERGE_C R78, R11, R10, RZ ;  /* 0x0000000a0b4e723e */ /* 0x020fc600048060ff */
[----:B------:R-:W5:Y:S01]  /*71170*/  LDL.LU R10, [R1+0x584] ;  /* 0x00058400010a7983 */ /* 0x000f620000300800 */
[----:B-1----:R-:W-:-:S03]  /*71180*/  PRMT R76, R78, 0x9910, RZ ;  /* 0x000099104e4c7816 */ /* 0x002fc600000000ff */
[----:B------:R-:W-:Y:S02]  /*71190*/  @P3 STG.E.U8 desc[UR20][R72.64], R78 ;  /* 0x0000004e48003986 */ /* 0x000fe4000c101114 */
[----:B0-----:R-:W-:Y:S02]  /*711a0*/  IMAD.MOV.U32 R74, RZ, RZ, R76 ;  /* 0x000000ffff4a7224 */ /* 0x001fe400078e004c */
[----:B------:R-:W5:Y:S03]  /*711b0*/  LDL.LU R11, [R1+0x588] ;  /* 0x00058800010b7983 */ /* 0x000f660000300800 */
[----:B------:R-:W-:-:S05]  /*711c0*/  SHF.R.S32.HI R74, RZ, 0x8, R74 ;  /* 0x00000008ff4a7819 */ /* 0x000fca000001144a */
[----:B------:R0:W-:Y:S01]  /*711d0*/  @P0 STG.E.U8 desc[UR20][R70.64], R74 ;  /* 0x0000004a46000986 */ /* 0x0001e2000c101114 */
[----:B----4-:R-:W-:Y:S01]  /*711e0*/  ISETP.LT.AND P4, PT, R9, UR9, !P1 ;  /* 0x0000000909007c0c */ /* 0x010fe2000cf81270 */
[----:B------:R-:W1:Y:S02]  /*711f0*/  LDCU UR9, c[0x0][0x39c] ;  /* 0x00007380ff0977ac */ /* 0x000e640008000800 */
[----:B------:R-:W4:Y:S01]  /*71200*/  LDL.LU R9, [R1+0x58c] ;  /* 0x00058c0001097983 */ /* 0x000f220000300800 */
[----:B0-----:R-:W-:Y:S02]  /*71210*/  VIADD R71, R4, UR68 ;  /* 0x0000004404477c36 */ /* 0x001fe40008000000 */
[----:B--2---:R-:W-:-:S05]  /*71220*/  VIADD R72, R0, 0x59 ;  /* 0x0000005900487836 */ /* 0x004fca0000000000 */
[----:B------:R-:W-:Y:S01]  /*71230*/  ISETP.LT.AND P0, PT, R72, UR4, !P1 ;  /* 0x0000000448007c0c */ /* 0x000fe2000cf01270 */
[----:B------:R-:W-:Y:S01]  /*71240*/  VIADD R72, R71, UR68 ;  /* 0x0000004447487c36 */ /* 0x000fe20008000000 */
[----:B---3--:R-:W-:Y:S01]  /*71250*/  ISETP.LT.AND P5, PT, R8, UR10, !P1 ;  /* 0x0000000a08007c0c */ /* 0x008fe2000cfa1270 */
[----:B------:R-:W0:Y:S01]  /*71260*/  LDCU UR4, c[0x0][0x39c] ;  /* 0x00007380ff0477ac */ /* 0x000e220008000800 */
[----:B------:R-:W-:Y:S01]  /*71270*/  ISETP.LT.AND P3, PT, R6, UR6, !P1 ;  /* 0x0000000606007c0c */ /* 0x000fe2000cf61270 */
[----:B------:R-:W2:Y:S01]  /*71280*/  LDL.LU R8, [R1+0x20a4] ;  /* 0x0020a40001087983 */ /* 0x000ea20000300800 */
[----:B------:R-:W3:Y:S03]  /*71290*/  LDCU UR6, c[0x0][0x39c] ;  /* 0x00007380ff0677ac */ /* 0x000ee60008000800 */
[----:B------:R-:W2:Y:S01]  /*712a0*/  LDL.LU R4, [R1+0x20ac] ;  /* 0x0020ac0001047983 */ /* 0x000ea20000300800 */
[----:B------:R-:W-:Y:S01]  /*712b0*/  F2FP.SATFINITE.E5M2.F32.PACK_AB_MERGE_C R73, R5, R7, RZ ;  /* 0x000000070549723e */ /* 0x000fe200048060ff */
[----:B------:R-:W0:Y:S02]  /*712c0*/  LDCU UR10, c[0x0][0x39c] ;  /* 0x00007380ff0a77ac */ /* 0x000e240008000800 */
[----:B------:R-:W2:Y:S01]  /*712d0*/  LDL.LU R6, [R1+0x590] ;  /* 0x0005900001067983 */ /* 0x000ea20000300800 */
[----:B------:R-:W-:-:S03]  /*712e0*/  PRMT R75, R73, 0x9910, RZ ;  /* 0x00009910494b7816 */ /* 0x000fc600000000ff */
[----:B------:R0:W-:Y:S01]  /*712f0*/  @P2 STG.E.U8 desc[UR20][R68.64], R73 ;  /* 0x0000004944002986 */ /* 0x0001e2000c101114 */
[C---:B------:R-:W-:Y:S02]  /*71300*/  IADD3 R70, P2, PT, R71.reuse, R3, RZ ;  /* 0x0000000347467210 */ /* 0x040fe40007f5e0ff */
[----:B------:R-:W-:Y:S01]  /*71310*/  SHF.R.S32.HI R75, RZ, 0x8, R75 ;  /* 0x00000008ff4b7819 */ /* 0x000fe2000001144b */
[----:B------:R-:W2:Y:S01]  /*71320*/  LDL.LU R7, [R1+0x594] ;  /* 0x0005940001077983 */ /* 0x000ea20000300800 */
[----:B------:R-:W-:Y:S02]  /*71330*/  LEA.HI.X.SX32 R71, R71, R2, 0x1, P2 ;  /* 0x0000000247477211 */ /* 0x000fe400010f0eff */
[----:B------:R-:W-:Y:S01]  /*71340*/  F2FP.SATFINITE.E5M2.F32.PACK_AB_MERGE_C R74, R30, R33, RZ ;  /* 0x000000211e4a723e */ /* 0x000fe200048060ff */
[----:B------:R-:W2:Y:S01]  /*71350*/  LDL.LU R5, [R1+0x20b8] ;  /* 0x0020b80001057983 */ /* 0x000ea20000300800 */
[----:B0-----:R-:W-:-:S03]  /*71360*/  IADD3 R68, P2, PT, R72, R3, RZ ;  /* 0x0000000348447210 */ /* 0x001fc60007f5e0ff */
[----:B------:R0:W-:Y:S01]  /*71370*/  @P4 STG.E.U8 desc[UR20][R70.64], R75 ;  /* 0x0000004b46004986 */ /* 0x0001e2000c101114 */
[----:B------:R-:W-:Y:S01]  /*71380*/  LEA.HI.X.SX32 R69, R72, R2, 0x1, P2 ;  /* 0x0000000248457211 */ /* 0x000fe200010f0eff */
[----:B------:R-:W-:Y:S01]  /*71390*/  VIADD R73, R0, 0x58 ;  /* 0x0000005800497836 */ /* 0x000fe20000000000 */
[----:B0-----:R-:W-:Y:S01]  /*713a0*/  PRMT R71, R74, 0x9910, RZ ;  /* 0x000099104a477816 */ /* 0x001fe200000000ff */
[----:B------:R-:W-:Y:S02]  /*713b0*/  VIADD R70, R72, UR68 ;  /* 0x0000004448467c36 */ /* 0x000fe40008000000 */
[----:B------:R0:W-:Y:S02]  /*713c0*/  @P5 STG.E.U8 desc[UR20][R68.64], R74 ;  /* 0x0000004a44005986 */ /* 0x0001e4000c101114 */
[----:B------:R-:W-:Y:S02]  /*713d0*/  IMAD.MOV.U32 R72, RZ, RZ, R71 ;  /* 0x000000ffff487224 */ /* 0x000fe400078e0047 */
[----:B------:R-:W-:Y:S01]  /*713e0*/  VIADD R71, R0, 0x5a ;  /* 0x0000005a00477836 */ /* 0x000fe20000000000 */
[----:B---3--:R-:W-:Y:S01]  /*713f0*/  ISETP.LT.AND P2, PT, R73, UR6, !P1 ;  /* 0x0000000649007c0c */ /* 0x008fe2000cf41270 */
[----:B------:R-:W3:Y:S01]  /*71400*/  LDCU UR6, c[0x0][0x39c] ;  /* 0x00007380ff0677ac */ /* 0x000ee20008000800 */
[----:B0-----:R-:W-:-:S02]  /*71410*/  IADD3 R68, P4, PT, R70, R3, RZ ;  /* 0x0000000346447210 */ /* 0x001fc40007f9e0ff */
[----:B------:R-:W-:Y:S02]  /*71420*/  SHF.R.S32.HI R72, RZ, 0x8, R72 ;  /* 0x00000008ff487819 */ /* 0x000fe40000011448 */
[C---:B------:R-:W-:Y:S02]  /*71430*/  LEA.HI.X.SX32 R69, R70.reuse, R2, 0x1, P4 ;  /* 0x0000000246457211 */ /* 0x040fe400020f0eff */
[----:B------:R-:W-:Y:S01]  /*71440*/  ISETP.LT.AND P4, PT, R71, UR4, !P1 ;  /* 0x0000000447007c0c */ /* 0x000fe2000cf81270 */
[----:B------:R-:W-:Y:S01]  /*71450*/  VIADD R71, R70, UR68 ;  /* 0x0000004446477c36 */ /* 0x000fe20008000000 */
[----:B------:R-:W-:Y:S01]  /*71460*/  F2FP.SATFINITE.E5M2.F32.PACK_AB_MERGE_C R75, R28, R31, RZ ;  /* 0x0000001f1c4b723e */ /* 0x000fe200048060ff */
[----:B------:R0:W-:Y:S01]  /*71470*/  @P3 STG.E.U8 desc[UR20][R68.64], R72 ;  /* 0x0000004844003986 */ /* 0x0001e2000c101114 */
[----:B------:R-:W-:Y:S01]  /*71480*/  VIADD R74, R0, 0x5b ;  /* 0x0000005b004a7836 */ /* 0x000fe20000000000 */
[----:B------:R-:W1:Y:S01]  /*71490*/  LDCU UR4, c[0x0][0x39c] ;  /* 0x00007380ff0477ac */ /* 0x000e620008000800 */
[----:B------:R-:W-:-:S02]  /*714a0*/  IADD3 R70, P3, PT, R71, R3, RZ ;  /* 0x0000000347467210 */ /* 0x000fc40007f7e0ff */
[----:B------:R-:W-:Y:S01]  /*714b0*/  PRMT R76, R75, 0x9910, RZ ;  /* 0x000099104b4c7816 */ /* 0x000fe200000000ff */
[----:B------:R-:W-:Y:S02]  /*714c0*/  VIADD R73, R0, 0x5c ;  /* 0x0000005c00497836 */ /* 0x000fe40000000000 */
[C---:B0-----:R-:W-:Y:S01]  /*714d0*/  VIADD R72, R71.reuse, UR68 ;  /* 0x0000004447487c36 */ /* 0x041fe20008000000 */
[-C--:B------:R-:W-:Y:S02]  /*714e0*/  LEA.HI.X.SX32 R71, R71, R2.reuse, 0x1, P3 ;  /* 0x0000000247477211 */ /* 0x080fe400018f0eff */
[----:B------:R-:W-:Y:S01]  /*714f0*/  ISETP.LT.AND P3, PT, R74, UR8, !P1 ;  /* 0x000000084a007c0c */ /* 0x000fe2000cf61270 */
[----:B------:R-:W-:Y:S01]  /*71500*/  IMAD.MOV.U32 R74, RZ, RZ, R76 ;  /* 0x000000ffff4a7224 */ /* 0x000fe200078e004c */
[C---:B------:R-:W-:Y:S01]  /*71510*/  IADD3 R68, P5, PT, R72.reuse, R3, RZ ;  /* 0x0000000348447210 */ /* 0x040fe20007fbe0ff */
[----:B------:R0:W-:Y:S01]  /*71520*/  @P2 STG.E.U8 desc[UR20][R70.64], R75 ;  /* 0x0000004b46002986 */ /* 0x0001e2000c101114 */
[----:B------:R-:W1:Y:S02]  /*71530*/  LDCU UR8, c[0x0][0x39c] ;  /* 0x00007380ff0877ac */ /* 0x000e640008000800 */
[----:B------:R-:W-:-:S02]  /*71540*/  LEA.HI.X.SX32 R69, R72, R2, 0x1, P5 ;  /* 0x0000000248457211 */ /* 0x000fc400028f0eff */
[----:B---3--:R-:W-:Y:S01]  /*71550*/  ISETP.LT.AND P5, PT, R73, UR6, !P1 ;  /* 0x0000000649007c0c */ /* 0x008fe2000cfa1270 */
[----:B------:R-:W3:Y:S01]  /*71560*/  LDCU UR6, c[0x0][0x39c] ;  /* 0x00007380ff0677ac */ /* 0x000ee20008000800 */
[----:B------:R-:W-:Y:S01]  /*71570*/  SHF.R.S32.HI R73, RZ, 0x8, R74 ;  /* 0x00000008ff497819 */ /* 0x000fe2000001144a */
[----:B0-----:R-:W-:-:S04]  /*71580*/  VIADD R71, R72, UR68 ;  /* 0x0000004448477c36 */ /* 0x001fc80008000000 */
[----:B------:R0:W-:Y:S01]  /*71590*/  @P0 STG.E.U8 desc[UR20][R68.64], R73 ;  /* 0x0000004944000986 */ /* 0x0001e2000c101114 */
[----:B------:R-:W-:-:S05]  /*715a0*/  VIADD R70, R0, 0x5d ;  /* 0x0000005d00467836 */ /* 0x000fca0000000000 */
[----:B-1----:R-:W-:Y:S01]  /*715b0*/  ISETP.LT.AND P0, PT, R70, UR4, !P1 ;  /* 0x0000000446007c0c */ /* 0x002fe2000cf01270 */
[----:B------:R-:W-:Y:S01]  /*715c0*/  VIADD R72, R0, 0x5e ;  /* 0x0000005e00487836 */ /* 0x000fe20000000000 */
[----:B------:R-:W-:Y:S01]  /*715d0*/  F2FP.SATFINITE.E5M2.F32.PACK_AB_MERGE_C R70, R26, R29, RZ ;  /* 0x0000001d1a46723e */ /* 0x000fe200048060ff */
[----:B------:R-:W1:Y:S01]  /*715e0*/  LDCU UR4, c[0x0][0x39c] ;  /* 0x00007380ff0477ac */ /* 0x000e620008000800 */
[----:B0-----:R-:W-:-:S04]  /*715f0*/  IADD3 R68, P2, PT, R71, R3, RZ ;  /* 0x0000000347447210 */ /* 0x001fc80007f5e0ff */
[C---:B------:R-:W-:Y:S01]  /*71600*/  LEA.HI.X.SX32 R69, R71.reuse, R2, 0x1, P2 ;  /* 0x0000000247457211 */ /* 0x040fe200010f0eff */
[----:B------:R-:W-:Y:S01]  /*71610*/  VIADD R71, R71, UR68 ;  /* 0x0000004447477c36 */ /* 0x000fe20008000000 */
[----:B------:R-:W-:-:S03]  /*71620*/  PRMT R74, R70, 0x9910, RZ ;  /* 0x00009910464a7816 */ /* 0x000fc600000000ff */
[----:B------:R0:W-:Y:S01]  /*71630*/  @P4 STG.E.U8 desc[UR20][R68.64], R70 ;  /* 0x0000004644004986 */ /* 0x0001e2000c101114 */
[----:B------:R-:W-:Y:S01]  /*71640*/  ISETP.LT.AND P2, PT, R72, UR8, !P1 ;  /* 0x0000000848007c0c */ /* 0x000fe2000cf41270 */
[C---:B------:R-:W-:Y:S01]  /*71650*/  VIADD R72, R71.reuse, UR68 ;  /* 0x0000004447487c36 */ /* 0x040fe20008000000 */
[----:B------:R-:W-:Y:S01]  /*71660*/  SHF.R.S32.HI R74, RZ, 0x8, R74 ;  /* 0x00000008ff4a7819 */ /* 0x000fe2000001144a */
[----:B------:R-:W-:Y:S01]  /*71670*/  VIADD R73, R0, 0x60 ;  /* 0x0000006000497836 */ /* 0x000fe20000000000 */
[----:B------:R-:W1:Y:S01]  /*71680*/  LDCU UR8, c[0x0][0x39c] ;  /* 0x00007380ff0877ac */ /* 0x000e620008000800 */
[----:B0-----:R-:W-:-:S04]  /*71690*/  IADD3 R70, P4, PT, R71, R3, RZ ;  /* 0x0000000347467210 */ /* 0x001fc80007f9e0ff */
[----:B------:R-:W-:-:S05]  /*716a0*/  LEA.HI.X.SX32 R71, R71, R2, 0x1, P4 ;  /* 0x0000000247477211 */ /* 0x000fca00020f0eff */
[----:B------:R0:W-:Y:S02]  /*716b0*/  @P3 STG.E.U8 desc[UR20][R70.64], R74 ;  /* 0x0000004a46003986 */ /* 0x0001e4000c101114 */
[----:B0-----:R-:W-:Y:S02]  /*716c0*/  F2FP.SATFINITE.E5M2.F32.PACK_AB_MERGE_C R74, R22, R25, RZ ;  /* 0x00000019164a723e */ /* 0x001fe400048060ff */
[----:B------:R-:W2:Y:S04]  /*716d0*/  LDL.LU R25, [R1+0x550] ;  /* 0x0005500001197983 */ /* 0x000ea80000300800 */
[----:B------:R-:W2:Y:S01]  /*716e0*/  LDL.LU R22, [R1+0x554] ;  /* 0x0005540001167983 */ /* 0x000ea20000300800 */
[----:B------:R-:W-:Y:S01]  /*716f0*/  VIADD R69, R0, 0x5f ;  /* 0x0000005f00457836 */ /* 0x000fe20000000000 */
[----:B------:R-:W-:-:S02]  /*71700*/  IADD3 R68, P4, PT, R72, R3, RZ ;  /* 0x0000000348447210 */ /* 0x000fc40007f9e0ff */
[----:B------:R-:W-:Y:S01]  /*71710*/  F2FP.SATFINITE.E5M2.F32.PACK_AB_MERGE_C R70, R24, R27, RZ ;  /* 0x0000001b1846723e */ /* 0x000fe200048060ff */
[C---:B------:R-:W-:Y:S01]  /*71720*/  VIADD R71, R72.reuse, UR68 ;  /* 0x0000004448477c36 */ /* 0x040fe20008000000 */
[----:B---3--:R-:W-:Y:S01]  /*71730*/  ISETP.LT.AND P3, PT, R69, UR6, !P1 ;  /* 0x0000000645007c0c */ /* 0x008fe2000cf61270 */
[----:B------:R-:W0:Y:S01]  /*71740*/  LDCU UR6, c[0x0][0x39c] ;  /* 0x00007380ff0677ac */ /* 0x000e220008000800 */
[----:B------:R-:W-:Y:S02]  /*71750*/  LEA.HI.X.SX32 R69, R72, R2, 0x1, P4 ;  /* 0x0000000248457211 */ /* 0x000fe400020f0eff */
[----:B-1----:R-:W-:Y:S01]  /*71760*/  ISETP.LT.AND P4, PT, R73, UR4, !P1 ;  /* 0x0000000449007c0c */ /* 0x002fe2000cf81270 */
[----:B------:R-:W1:Y:S01]  /*71770*/  LDCU UR4, c[0x0][0x39c] ;  /* 0x00007380ff0477ac */ /* 0x000e620008000800 */
[----:B------:R-:W-:Y:S01]  /*71780*/  PRMT R72, R70, 0x9910, RZ ;  /* 0x0000991046487816 */ /* 0x000fe200000000ff */
[----:B------:R3:W-:Y:S01]  /*71790*/  @P5 STG.E.U8 desc[UR20][R68.64], R70 ;  /* 0x0000004644005986 */ /* 0x0007e2000c101114 */
[----:B------:R-:W-:-:S03]  /*717a0*/  VIADD R73, R0, 0x61 ;  /* 0x0000006100497836 */ /* 0x000fc60000000000 */
[----:B---3--:R-:W-:Y:S01]  /*717b0*/  IMAD.MOV.U32 R69, RZ, RZ, R72 ;  /* 0x000000ffff457224 */ /* 0x008fe200078e0048 */
[C---:B------:R-:W-:Y:S01]  /*717c0*/  IADD3 R70, P5, PT, R71.reuse, R3, RZ ;  /* 0x0000000347467210 */ /* 0x040fe20007fbe0ff */
[----:B------:R-:W-:-:S03]  /*717d0*/  VIADD R72, R71, UR68 ;  /* 0x0000004447487c36 */ /* 0x000fc60008000000 */
[----:B------:R-:W-:Y:S02]  /*717e0*/  LEA.HI.X.SX32 R71, R71, R2, 0x1, P5 ;  /* 0x0000000247477211 */ /* 0x000fe400028f0eff */
[----:B------:R-:W-:Y:S02]  /*717f0*/  SHF.R.S32.HI R69, RZ, 0x8, R69 ;  /* 0x00000008ff457819 */ /* 0x000fe40000011445 */
[----:B------:R-:W-:-:S03]  /*71800*/  IADD3 R68, P5, PT, R72, R3, RZ ;  /* 0x0000000348447210 */ /* 0x000fc60007fbe0ff */
[----:B------:R3:W-:Y:S01]  /*71810*/  @P0 STG.E.U8 desc[UR20][R70.64], R69 ;  /* 0x0000004546000986 */ /* 0x0007e2000c101114 */
[----:B-1----:R-:W-:Y:S01]  /*71820*/  ISETP.LT.AND P0, PT, R73, UR4, !P1 ;  /* 0x0000000449007c0c */ /* 0x002fe2000cf01270 */
[----:B------:R-:W1:Y:S01]  /*71830*/  LDCU UR4, c[0x0][0x39c] ;  /* 0x00007380ff0477ac */ /* 0x000e620008000800 */
[----:B------:R-:W-:Y:S02]  /*71840*/  PRMT R73, R74, 0x9910, RZ ;  /* 0x000099104a497816 */ /* 0x000fe400000000ff */
[C---:B---3--:R-:W-:Y:S01]  /*71850*/  LEA.HI.X.SX32 R69, R72.reuse, R2, 0x1, P5 ;  /* 0x0000000248457211 */ /* 0x048fe200028f0eff */
[----:B------:R-:W-:-:S04]  /*71860*/  VIADD R71, R72, UR68 ;  /* 0x0000004448477c36 */ /* 0x000fc80008000000 */
[----:B------:R3:W-:Y:S01]  /*71870*/  @P2 STG.E.U8 desc[UR20][R68.64], R74 ;  /* 0x0000004a44002986 */ /* 0x0007e2000c101114 */
[C---:B------:R-:W-:Y:S01]  /*71880*/  IADD3 R70, P2, PT, R71.reuse, R3, RZ ;  /* 0x0000000347467210 */ /* 0x040fe20007f5e0ff */
[C---:B------:R-:W-:Y:S01]  /*71890*/  VIADD R72, R71.reuse, UR68 ;  /* 0x0000004447487c36 */ /* 0x040fe20008000000 */
[----:B------:R-:W-:Y:S02]  /*718a0*/  SHF.R.S32.HI R73, RZ, 0x8, R73 ;  /* 0x00000008ff497819 */ /* 0x000fe40000011449 */
[----:B------:R-:W-:Y:S01]  /*718b0*/  LEA.HI.X.SX32 R71, R71, R2, 0x1, P2 ;  /* 0x0000000247477211 */ /* 0x000fe200010f0eff */
[C---:B---3--:R-:W-:Y:S02]  /*718c0*/  VIADD R68, R0.reuse, 0x62 ;  /* 0x0000006200447836 */ /* 0x048fe40000000000 */
[----:B------:R-:W-:-:S03]  /*718d0*/  VIADD R69, R0, 0x63 ;  /* 0x0000006300457836 */ /* 0x000fc60000000000 */
[----:B------:R-:W-:Y:S01]  /*718e0*/  ISETP.LT.AND P2, PT, R68, UR8, !P1 ;  /* 0x0000000844007c0c */ /* 0x000fe2000cf41270 */
[----:B------:R3:W-:Y:S01]  /*718f0*/  @P3 STG.E.U8 desc[UR20][R70.64], R73 ;  /* 0x0000004946003986 */ /* 0x0007e2000c101114 */
[C---:B------:R-:W-:Y:S01]  /*71900*/  IADD3 R68, P5, PT, R72.reuse, R3, RZ ;  /* 0x0000000348447210 */ /* 0x040fe20007fbe0ff */
[----:B------:R-:W2:Y:S01]  /*71910*/  LDCU UR8, c[0x0][0x39c] ;  /* 0x00007380ff0877ac */ /* 0x000ea20008000800 */
[----:B0-----:R-:W-:Y:S02]  /*71920*/  ISETP.LT.AND P3, PT, R69, UR6, !P1 ;  /* 0x0000000645007c0c */ /* 0x001fe4000cf61270 */
[----:B------:R-:W-:Y:S01]  /*71930*/  LEA.HI.X.SX32 R69, R72, R2, 0x1, P5 ;  /* 0x0000000248457211 */ /* 0x000fe200028f0eff */
[----:B------:R-:W0:Y:S01]  /*71940*/  LDCU UR6, c[0x0][0x39c] ;  /* 0x00007380ff0677ac */ /* 0x000e220008000800 */
[----:B---3--:R-:W-:Y:S02]  /*71950*/  VIADD R70, R0, 0x64 ;  /* 0x0000006400467836 */ /* 0x008fe40000000000 */
[----:B------:R-:W-:-:S03]  /*71960*/  VIADD R71, R72, UR68 ;  /* 0x0000004448477c36 */ /* 0x000fc60008000000 */
[----:B-1----:R-:W-:Y:S01]  /*71970*/  ISETP.LT.AND P5, PT, R70, UR4, !P1 ;  /* 0x0000000446007c0c */ /* 0x002fe2000cfa1270 */
[----:B------:R-:W-:Y:S01]  /*71980*/  VIADD R72, R71, UR68 ;  /* 0x0000004447487c36 */ /* 0x000fe20008000000 */
[----:B------:R-:W1:Y:S01]  /*71990*/  LDCU UR4, c[0x0][0x39c] ;  /* 0x00007380ff0477ac */ /* 0x000e620008000800 */
[----:B------:R-:W-:Y:S02]  /*719a0*/  F2FP.SATFINITE.E5M2.F32.PACK_AB_MERGE_C R74, R20, R23, RZ ;  /* 0x00000017144a723e */ /* 0x000fe400048060ff */
[----:B--2---:R-:W-:-:S05]  /*719b0*/  F2FP.SATFINITE.E5M2.F32.PACK_AB_MERGE_C R73, R22, R25, RZ ;  /* 0x000000191649723e */ /* 0x004fca00048060ff */
[----:B------:R2:W-:Y:S01]  /*719c0*/  @P4 STG.E.U8 desc[UR20][R68.64], R73 ;  /* 0x0000004944004986 */ /* 0x0005e2000c101114 */
[-C--:B------:R-:W-:Y:S02]  /*719d0*/  IADD3 R70, P4, PT, R71, R3.reuse, RZ ;  /* 0x0000000347467210 */ /* 0x080fe40007f9e0ff */
[----:B------:R-:W-:Y:S02]  /*719e0*/  PRMT R75, R73, 0x9910, RZ ;  /* 0x00009910494b7816 */ /* 0x000fe400000000ff */
[----:B------:R-:W-:Y:S02]  /*719f0*/  LEA.HI.X.SX32 R71, R71, R2, 0x1, P4 ;  /* 0x0000000247477211 */ /* 0x000fe400020f0eff */
[----:B------:R-:W-:Y:S02]  /*71a00*/  SHF.R.S32.HI R75, RZ, 0x8, R75 ;  /* 0x00000008ff4b7819 */ /* 0x000fe4000001144b */
[----:B--2---:R-:W-:-:S03]  /*71a10*/  IADD3 R68, P4, PT, R72, R3, RZ ;  /* 0x0000000348447210 */ /* 0x004fc60007f9e0ff */
[----:B------:R2:W-:Y:S01]  /*71a20*/  @P0 STG.E.U8 desc[UR20][R70.64], R75 ;  /* 0x0000004b46000986 */ /* 0x0005e2000c101114 */
[----:B------:R-:W-:-:S05]  /*71a30*/  LEA.HI.X.SX32 R69, R72, R2, 0x1, P4 ;  /* 0x0000000248457211 */ /* 0x000fca00020f0eff */
[----:B------:R3:W-:Y:S01]  /*71a40*/  @P2 STG.E.U8 desc[UR20][R68.64], R74 ;  /* 0x0000004a44002986 */ /* 0x0007e2000c101114 */
[----:B--2---:R-:W-:Y:S01]  /*71a50*/  VIADD R70, R72, UR68 ;  /* 0x0000004448467c36 */ /* 0x004fe20008000000 */
[----:B------:R-:W-:Y:S01]  /*71a60*/  PRMT R72, R74, 0x9910, RZ ;  /* 0x000099104a487816 */ /* 0x000fe200000000ff */
[C---:B------:R-:W-:Y:S02]  /*71a70*/  VIADD R71, R0.reuse, 0x67 ;  /* 0x0000006700477836 */ /* 0x040fe40000000000 */
[----:B---3--:R-:W-:Y:S01]  /*71a80*/  VIADD R69, R0, 0x66 ;  /* 0x0000006600457836 */ /* 0x008fe20000000000 */
[----:B------:R-:W-:Y:S02]  /*71a90*/  IADD3 R68, P2, PT, R70, R3, RZ ;  /* 0x0000000346447210 */ /* 0x000fe40007f5e0ff */
[----:B------:R-:W-:Y:S02]  /*71aa0*/  SHF.R.S32.HI R72, RZ, 0x8, R72 ;  /* 0x00000008ff487819 */ /* 0x000fe40000011448 */
[----:B0-----:R-:W-:Y:S01]  /*71ab0*/  ISETP.LT.AND P4, PT, R69, UR6, !P1 ;  /* 0x0000000645007c0c */ /* 0x001fe2000cf81270 */
[----:B------:R-:W-:Y:S01]  /*71ac0*/  VIADD R73, R0, 0x65 ;  /* 0x0000006500497836 */ /* 0x000fe20000000000 */
[C---:B------:R-:W-:Y:S01]  /*71ad0*/  LEA.HI.X.SX32 R69, R70.reuse, R2, 0x1, P2 ;  /* 0x0000000246457211 */ /* 0x040fe200010f0eff */
[----:B------:R-:W0:Y:S01]  /*71ae0*/  LDCU UR6, c[0x0][0x39c] ;  /* 0x00007380ff0677ac */ /* 0x000e220008000800 */
[----:B-1----:R-:W-:Y:S01]  /*71af0*/  ISETP.LT.AND P2, PT, R71, UR4, !P1 ;  /* 0x0000000447007c0c */ /* 0x002fe2000cf41270 */
[----:B------:R-:W-:-:S02]  /*71b00*/  VIADD R71, R70, UR68 ;  /* 0x0000004446477c36 */ /* 0x000fc40008000000 */
[----:B------:R1:W-:Y:S01]  /*71b10*/  @P3 STG.E.U8 desc[UR20][R68.64], R72 ;  /* 0x0000004844003986 */ /* 0x0003e2000c101114 */
[----:B------:R-:W-:Y:S01]  /*71b20*/  ISETP.LT.AND P0, PT, R73, UR8, !P1 ;  /* 0x0000000849007c0c */ /* 0x000fe2000cf01270 */
[----:B------:R-:W2:Y:S01]  /*71b30*/  LDCU UR8, c[0x0][0x39c] ;  /* 0x00007380ff0877ac */ /* 0x000ea20008000800 */
[C---:B------:R-:W-:Y:S02]  /*71b40*/  IADD3 R70, P3, PT, R71.reuse, R3, RZ ;  /* 0x0000000347467210 */ /* 0x040fe40007f7e0ff */
[----:B------:R-:W-:Y:S01]  /*71b50*/  F2FP.SATFINITE.E5M2.F32.PACK_AB_MERGE_C R74, R18, R21, RZ ;  /* 0x00000015124a723e */ /* 0x000fe200048060ff */
[----:B------:R-:W3:Y:S01]  /*71b60*/  LDCU UR4, c[0x0][0x39c] ;  /* 0x00007380ff0477ac */ /* 0x000ee20008000800 */
[C---:B-1----:R-:W-:Y:S01]  /*71b70*/  VIADD R72, R71.reuse, UR68 ;  /* 0x0000004447487c36 */ /* 0x042fe20008000000 */
[----:B------:R-:W-:Y:S02]  /*71b80*/  LEA.HI.X.SX32 R71, R71, R2, 0x1, P3 ;  /* 0x0000000247477211 */ /* 0x000fe400018f0eff */
[----:B------:R-:W-:-:S02]  /*71b90*/  PRMT R75, R74, 0x9910, RZ ;  /* 0x000099104a4b7816 */ /* 0x000fc400000000ff */
[C---:B------:R-:W-:Y:S01]  /*71ba0*/  IADD3 R68, P3, PT, R72.reuse, R3, RZ ;  /* 0x0000000348447210 */ /* 0x040fe20007f7e0ff */
[----:B------:R1:W-:Y:S03]  /*71bb0*/  @P5 STG.E.U8 desc[UR20][R70.64], R74 ;  /* 0x0000004a46005986 */ /* 0x0003e6000c101114 */
[----:B------:R-:W-:Y:S01]  /*71bc0*/  LEA.HI.X.SX32 R69, R72, R2, 0x1, P3 ;  /* 0x0000000248457211 */ /* 0x000fe200018f0eff */
[----:B------:R-:W-:Y:S01]  /*71bd0*/  VIADD R73, R0, 0x68 ;  /* 0x0000006800497836 */ /* 0x000fe20000000000 */
[----:B-1----:R-:W-:Y:S01]  /*71be0*/  SHF.R.S32.HI R70, RZ, 0x8, R75 ;  /* 0x00000008ff467819 */ /* 0x002fe2000001144b */
[----:B------:R-:W-:Y:S02]  /*71bf0*/  VIADD R71, R72, UR68 ;  /* 0x0000004448477c36 */ /* 0x000fe40008000000 */
[----:B------:R-:W-:Y:S02]  /*71c00*/  VIADD R72, R0, 0x69 ;  /* 0x0000006900487836 */ /* 0x000fe40000000000 */
[----:B------:R1:W-:Y:S03]  /*71c10*/  @P0 STG.E.U8 desc[UR20][R68.64], R70 ;  /* 0x0000004644000986 */ /* 0x0003e6000c101114 */
[----:B0-----:R-:W-:Y:S01]  /*71c20*/  ISETP.LT.AND P0, PT, R72, UR6, !P1 ;  /* 0x0000000648007c0c */ /* 0x001fe2000cf01270 */
[----:B------:R-:W0:Y:S01]  /*71c30*/  LDCU UR6, c[0x0][0x39c] ;  /* 0x00007380ff0677ac */ /* 0x000e220008000800 */
[----:B------:R-:W-:-:S02]  /*71c40*/  F2FP.SATFINITE.E5M2.F32.PACK_AB_MERGE_C R72, R16, R19, RZ ;  /* 0x000000131048723e */ /* 0x000fc400048060ff */
[----:B--2---:R-:W-:Y:S01]  /*71c50*/  ISETP.LT.AND P3, PT, R73, UR8, !P1 ;  /* 0x0000000849007c0c */ /* 0x004fe2000cf61270 */
[----:B------:R-:W2:Y:S01]  /*71c60*/  LDCU UR8, c[0x0][0x39c] ;  /* 0x00007380ff0877ac */ /* 0x000ea20008000800 */
[CC--:B-1----:R-:W-:Y:S01]  /*71c70*/  IADD3 R68, P5, PT, R71.reuse, R3.reuse, RZ ;  /* 0x0000000347447210 */ /* 0x0c2fe20007fbe0ff */
[----:B------:R-:W-:Y:S01]  /*71c80*/  VIADD R70, R0, 0x6a ;  /* 0x0000006a00467836 */ /* 0x000fe20000000000 */
[----:B------:R-:W-:Y:S02]  /*71c90*/  PRMT R73, R72, 0x9910, RZ ;  /* 0x0000991048497816 */ /* 0x000fe400000000ff */
[C---:B------:R-:W-:Y:S01]  /*71ca0*/  LEA.HI.X.SX32 R69, R71.reuse, R2, 0x1, P5 ;  /* 0x0000000247457211 */ /* 0x040fe200028f0eff */
[----:B------:R-:W-:Y:S01]  /*71cb0*/  VIADD R71, R71, UR68 ;  /* 0x0000004447477c36 */ /* 0x000fe20008000000 */
[----:B---3--:R-:W-:Y:S01]  /*71cc0*/  ISETP.LT.AND P5, PT, R70, UR4, !P1 ;  /* 0x0000000446007c0c */ /* 0x008fe2000cfa1270 */
[----:B------:R-:W1:Y:S02]  /*71cd0*/  LDCU UR4, c[0x0][0x39c] ;  /* 0x00007380ff0477ac */ /* 0x000e640008000800 */
[----:B------:R3:W-:Y:S01]  /*71ce0*/  @P4 STG.E.U8 desc[UR20][R68.64], R72 ;  /* 0x0000004844004986 */ /* 0x0007e2000c101114 */
[----:B------:R-:W-:Y:S01]  /*71cf0*/  IADD3 R70, P4, PT, R71, R3, RZ ;  /* 0x0000000347467210 */ /* 0x000fe20007f9e0ff */
[----:B---3--:R-:W-:-:S02]  /*71d00*/  IMAD.MOV.U32 R69, RZ, RZ, R73 ;  /* 0x000000ffff457224 */ /* 0x008fc400078e0049 */
[C---:B------:R-:W-:Y:S01]  /*71d10*/  VIADD R72, R71.reuse, UR68 ;  /* 0x0000004447487c36 */ /* 0x040fe20008000000 */
[----:B------:R-:W-:Y:S02]  /*71d20*/  LEA.HI.X.SX32 R71, R71, R2, 0x1, P4 ;  /* 0x0000000247477211 */ /* 0x000fe400020f0eff */
[----:B------:R-:W-:Y:S02]  /*71d30*/  SHF.R.S32.HI R69, RZ, 0x8, R69 ;  /* 0x00000008ff457819 */ /* 0x000fe40000011445 */
[----:B------:R-:W-:Y:S01]  /*71d40*/  IADD3 R68, P4, PT, R72, R3, RZ ;  /* 0x0000000348447210 */ /* 0x000fe20007f9e0ff */
[----:B------:R-:W-:Y:S01]  /*71d50*/  VIADD R73, R0, 0x6b ;  /* 0x0000006b00497836 */ /* 0x000fe20000000000 */
[----:B------:R-:W-:Y:S01]  /*71d60*/  F2FP.SATFINITE.E5M2.F32.PACK_AB_MERGE_C R74, R14, R17, RZ ;  /* 0x000000110e4a723e */ /* 0x000fe200048060ff */
[----:B------:R3:W-:Y:S03]  /*71d70*/  @P2 STG.E.U8 desc[UR20][R70.64], R69 ;  /* 0x0000004546002986 */ /* 0x0007e6000c101114 */
[----:B0-----:R-:W-:Y:S01]  /*71d80*/  ISETP.LT.AND P2, PT, R73, UR6, !P1 ;  /* 0x0000000649007c0c */ /* 0x001fe2000cf41270 */
[----:B------:R-:W0:Y:S01]  /*71d90*/  LDCU UR6, c[0x0][0x39c] ;  /* 0x00007380ff0677ac */ /* 0x000e220008000800 */
[----:B------:R-:W-:-:S02]  /*71da0*/  PRMT R73, R74, 0x9910, RZ ;  /* 0x000099104a497816 */ /* 0x000fc400000000ff */
[C---:B---3--:R-:W-:Y:S01]  /*71db0*/  LEA.HI.X.SX32 R69, R72.reuse, R2, 0x1, P4 ;  /* 0x0000000248457211 */ /* 0x048fe200020f0eff */
[----:B------:R-:W-:-:S04]  /*71dc0*/  VIADD R71, R72, UR68 ;  /* 0x0000004448477c36 */ /* 0x000fc80008000000 */
[----:B------:R3:W-:Y:S01]  /*71dd0*/  @P3 STG.E.U8 desc[UR20][R68.64], R74 ;  /* 0x0000004a44003986 */ /* 0x0007e2000c101114 */
[CC--:B------:R-:W-:Y:S01]  /*71de0*/  IADD3 R70, P3, PT, R71.reuse, R3.reuse, RZ ;  /* 0x0000000347467210 */ /* 0x0c0fe20007f7e0ff */
[C---:B------:R-:W-:Y:S01]  /*71df0*/  VIADD R72, R71.reuse, UR68 ;  /* 0x0000004447487c36 */ /* 0x040fe20008000000 */
[----:B------:R-:W-:Y:S02]  /*71e00*/  SHF.R.S32.HI R73, RZ, 0x8, R73 ;  /* 0x00000008ff497819 */ /* 0x000fe40000011449 */
[----:B------:R-:W-:Y:S01]  /*71e10*/  LEA.HI.X.SX32 R71, R71, R2, 0x1, P3 ;  /* 0x0000000247477211 */ /* 0x000fe200018f0eff */
[C---:B---3--:R-:W-:Y:S02]  /*71e20*/  VIADD R68, R0.reuse, 0x6c ;  /* 0x0000006c00447836 */ /* 0x048fe40000000000 */
[----:B------:R-:W-:Y:S02]  /*71e30*/  VIADD R69, R0, 0x6d ;  /* 0x0000006d00457836 */ /* 0x000fe40000000000 */
[----:B------:R3:W-:Y:S01]  /*71e40*/  @P0 STG.E.U8 desc[UR20][R70.64], R73 ;  /* 0x0000004946000986 */ /* 0x0007e2000c101114 */
[----:B--2---:R-:W-:Y:S01]  /*71e50*/  ISETP.LT.AND P3, PT, R68, UR8, !P1 ;  /* 0x0000000844007c0c */ /* 0x004fe2000cf61270 */
[----:B------:R-:W2:Y:S01]  /*71e60*/  LDCU UR8, c[0x0][0x39c] ;  /* 0x00007380ff0877ac */ /* 0x000ea20008000800 */
[----:B------:R-:W-:-:S02]  /*71e70*/  IADD3 R68, P4, PT, R72, R3, RZ ;  /* 0x0000000348447210 */ /* 0x000fc40007f9e0ff */
[----:B-1----:R-:W-:Y:S01]  /*71e80*/  ISETP.LT.AND P0, PT, R69, UR4, !P1 ;  /* 0x0000000445007c0c */ /* 0x002fe2000cf01270 */
[----:B------:R-:W1:Y:S01]  /*71e90*/  LDCU UR4, c[0x0][0x39c] ;  /* 0x00007380ff0477ac */ /* 0x000e620008000800 */
[----:B------:R-:W-:Y:S02]  /*71ea0*/  LEA.HI.X.SX32 R69, R72, R2, 0x1, P4 ;  /* 0x0000000248457211 */ /* 0x000fe400020f0eff */
[----:B---3--:R-:W-:Y:S01]  /*71eb0*/  F2FP.SATFINITE.E5M2.F32.PACK_AB_MERGE_C R70, R12, R15, RZ ;  /* 0x0000000f0c46723e */ /* 0x008fe200048060ff */
[----:B------:R-:W-:-:S03]  /*71ec0*/  VIADD R71, R72, UR68 ;  /* 0x0000004448477c36 */ /* 0x000fc60008000000 */
[----:B------:R-:W-:Y:S01]  /*71ed0*/  PRMT R72, R70, 0x9910, RZ ;  /* 0x0000991046487816 */ /* 0x000fe200000000ff */
[----:B------:R3:W-:Y:S01]  /*71ee0*/  @P5 STG.E.U8 desc[UR20][R68.64], R70 ;  /* 0x0000004644005986 */ /* 0x0007e2000c101114 */
[----:B------:R-:W-:-:S03]  /*71ef0*/  VIADD R73, R0, 0x6e ;  /* 0x0000006e00497836 */ /* 0x000fc60000000000 */
[----:B---3--:R-:W-:Y:S01]  /*71f00*/  IMAD.MOV.U32 R69, RZ, RZ, R72 ;  /* 0x000000ffff457224 */ /* 0x008fe200078e0048 */
[C---:B------:R-:W-:Y:S01]  /*71f10*/  IADD3 R70, P5, PT, R71.reuse, R3, RZ ;  /* 0x0000000347467210 */ /* 0x040fe20007fbe0ff */
[----:B------:R-:W-:-:S03]  /*71f20*/  VIADD R72, R71, UR68 ;  /* 0x0000004447487c36 */ /* 0x000fc60008000000 */
[-C--:B------:R-:W-:Y:S02]  /*71f30*/  LEA.HI.X.SX32 R71, R71, R2.reuse, 0x1, P5 ;  /* 0x0000000247477211 */ /* 0x080fe400028f0eff */
[----:B------:R-:W-:Y:S02]  /*71f40*/  SHF.R.S32.HI R69, RZ, 0x8, R69 ;  /* 0x00000008ff457819 */ /* 0x000fe40000011445 */
[----:B------:R-:W-:Y:S02]  /*71f50*/  IADD3 R68, P5, PT, R72, R3, RZ ;  /* 0x0000000348447210 */ /* 0x000fe40007fbe0ff */
[----:B-----5:R-:W-:Y:S01]  /*71f60*/  F2FP.SATFINITE.E5M2.F32.PACK_AB_MERGE_C R74, R10, R13, RZ ;  /* 0x0000000d0a4a723e */ /* 0x020fe200048060ff */
[----:B------:R3:W-:Y:S01]  /*71f70*/  @P2 STG.E.U8 desc[UR20][R70.64], R69 ;  /* 0x0000004546002986 */ /* 0x0007e2000c101114 */
[----:B0-----:R-:W-:Y:S01]  /*71f80*/  ISETP.LT.AND P4, PT, R73, UR6, !P1 ;  /* 0x0000000649007c0c */ /* 0x001fe2000cf81270 */
[----:B------:R-:W-:Y:S01]  /*71f90*/  VIADD R73, R0, 0x6f ;  /* 0x0000006f00497836 */ /* 0x000fe20000000000 */
[----:B------:R-:W0:Y:S01]  /*71fa0*/  LDCU UR6, c[0x0][0x39c] ;  /* 0x00007380ff0677ac */ /* 0x000e220008000800 */
[----:B------:R-:W5:Y:S01]  /*71fb0*/  LDL.LU R10, [R1+0x20c8] ;  /* 0x0020c800010a7983 */ /* 0x000f620000300800 */
[C---:B---3--:R-:W-:Y:S01]  /*71fc0*/  LEA.HI.X.SX32 R69, R72.reuse, R2, 0x1, P5 ;  /* 0x0000000248457211 */ /* 0x048fe200028f0eff */
[----:B------:R-:W-:Y:S01]  /*71fd0*/  VIADD R71, R72, UR68 ;  /* 0x0000004448477c36 */ /* 0x000fe20008000000 */
[----:B----4-:R-:W-:-:S02]  /*71fe0*/  F2FP.SATFINITE.E5M2.F32.PACK_AB_MERGE_C R72, R9, R11, RZ ;  /* 0x0000000b0948723e */ /* 0x010fc400048060ff */
[----:B------:R-:W3:Y:S04]  /*71ff0*/  LDL.LU R11, [R1+0x598] ;  /* 0x00059800010b7983 */ /* 0x000ee80000300800 */
[----:B------:R-:W3:Y:S01]  /*72000*/  LDL.LU R9, [R1+0x59c] ;  /* 0x00059c0001097983 */ /* 0x000ee20000300800 */
[----:B-1----:R-:W-:Y:S01]  /*72010*/  ISETP.LT.AND P2, PT, R73, UR4, !P1 ;  /* 0x0000000449007c0c */ /* 0x002fe2000cf41270 */
[----:B------:R-:W1:Y:S01]  /*72020*/  LDCU UR4, c[0x0][0x39c] ;  /* 0x00007380ff0477ac */ /* 0x000e620008000800 */
[----:B------:R-:W-:Y:S01]  /*72030*/  PRMT R73, R74, 0x9910, RZ ;  /* 0x000099104a497816 */ /* 0x000fe200000000ff */
[----:B------:R4:W-:Y:S01]  /*72040*/  @P3 STG.E.U8 desc[UR20][R68.64], R74 ;  /* 0x0000004a44003986 */ /* 0x0009e2000c101114 */
[----:B------:R-:W-:-:S03]  /*72050*/  IADD3 R70, P3, PT, R71, R3, RZ ;  /* 0x0000000347467210 */ /* 0x000fc60007f7e0ff */
[----:B----4-:R-:W-:Y:S02]  /*72060*/  IMAD.MOV.U32 R69, RZ, RZ, R73 ;  /* 0x000000ffff457224 */ /* 0x010fe400078e0049 */
[----:B------:R-:W-:Y:S02]  /*72070*/  VIADD R68, R0, 0x70 ;  /* 0x0000007000447836 */ /* 0x000fe40000000000 */
[C---:B------:R-:W-:Y:S01]  /*72080*/  VIADD R0, R71.reuse, UR68 ;  /* 0x0000004447007c36 */ /* 0x040fe20008000000 */
[-C--:B------:R-:W-:Y:S02]  /*72090*/  LEA.HI.X.SX32 R71, R71, R2.reuse, 0x1, P3 ;  /* 0x0000000247477211 */ /* 0x080fe400018f0eff */
[----:B------:R-:W-:Y:S02]  /*720a0*/  SHF.R.S32.HI R69, RZ, 0x8, R69 ;  /* 0x00000008ff457819 */ /* 0x000fe40000011445 */
[----:B------:R-:W-:Y:S01]  /*720b0*/  ISETP.LT.AND P3, PT, R68, UR5, !P1 ;  /* 0x0000000544007c0c */ /* 0x000fe2000cf61270 */
[----:B------:R-:W4:Y:S01]  /*720c0*/  LDCU UR5, c[0x0][0x39c] ;  /* 0x00007380ff0577ac */ /* 0x000f220008000800 */
[----:B------:R-:W-:Y:S01]  /*720d0*/  IADD3 R68, P5, PT, R0, R3, RZ ;  /* 0x0000000300447210 */ /* 0x000fe20007fbe0ff */
[----:B------:R0:W-:Y:S01]  /*720e0*/  @P0 STG.E.U8 desc[UR20][R70.64], R69 ;  /* 0x0000004546000986 */ /* 0x0001e2000c101114 */
[----:B-1----:R-:W-:Y:S01]  /*720f0*/  ISETP.LT.AND P0, PT, R8, UR4, !P1 ;  /* 0x0000000408007c0c */ /* 0x002fe2000cf01270 */
[----:B------:R-:W5:Y:S02]  /*72100*/  LDCU UR4, c[0x0][0x39c] ;  /* 0x00007380ff0477ac */ /* 0x000f640008000800 */
[----:B------:R-:W2:Y:S01]  /*72110*/  LDL.LU R8, [R1+0x20dc] ;  /* 0x0020dc0001087983 */ /* 0x000ea20000300800 */
[----:B0-----:R-:W-:-:S05]  /*72120*/  LEA.HI.X.SX32 R69, R0, R2, 0x1, P5 ;  /* 0x0000000200457211 */ /* 0x001fca00028f0eff */
[----:B------:R0:W-:Y:S01]  /*72130*/  @P4 STG.E.U8 desc[UR20][R68.64], R72 ;  /* 0x0000004844004986 */ /* 0x0001e2000c101114 */
[----:B------:R-:W-:Y:S01]  /*72140*/  ISETP.LT.AND P4, PT, R4, UR6, !P1 ;  /* 0x0000000604007c0c */ /* 0x000fe2000cf81270 */
[----:B------:R-:W-:Y:S02]  /*72150*/  VIADD R71, R0, UR68 ;  /* 0x0000004400477c36 */ /* 0x000fe40008000000 */
[----:B------:R-:W2:Y:S01]  /*72160*/  LDL.LU R4, [R1+0x20a8] ;  /* 0x0020a80001047983 */ /* 0x000ea20000300800 */
[----:B------:R-:W-:Y:S01]  /*72170*/  PRMT R0, R72, 0x9910, RZ ;  /* 0x0000991048007816 */ /* 0x000fe200000000ff */
[----:B------:R-:W1:Y:S01]  /*72180*/  LDCU UR6, c[0x0][0x39c] ;  /* 0x00007380ff0677ac */ /* 0x000e620008000800 */
[----:B------:R-:W-:-:S03]  /*72190*/  IADD3 R70, P5, PT, R71, R3, RZ ;  /* 0x0000000347467210 */ /* 0x000fc60007fbe0ff */
[----:B0-----:R-:W-:Y:S02]  /*721a0*/  IMAD.MOV.U32 R69, RZ, RZ, R0 ;  /* 0x000000ffff457224 */ /* 0x001fe400078e0000 */
[----:B------:R-:W-:Y:S01]  /*721b0*/  VIADD R0, R71, UR68 ;  /* 0x0000004447007c36 */ /* 0x000fe20008000000 */
[----:B------:R-:W-:Y:S02]  /*721c0*/  F2FP.SATFINITE.E5M2.F32.PACK_AB_MERGE_C R72, R7, R6, RZ ;  /* 0x000000060748723e */ /* 0x000fe400048060ff */
[-C--:B------:R-:W-:Y:S01]  /*721d0*/  LEA.HI.X.SX32 R71, R71, R2.reuse, 0x1, P5 ;  /* 0x0000000247477211 */ /* 0x080fe200028f0eff */
[----:B------:R-:W2:Y:S01]  /*721e0*/  LDL.LU R6, [R1+0x5a0] ;  /* 0x0005a00001067983 */ /* 0x000ea20000300800 */
[----:B------:R-:W-:Y:S02]  /*721f0*/  SHF.R.S32.HI R69, RZ, 0x8, R69 ;  /* 0x00000008ff457819 */ /* 0x000fe40000011445 */
[C---:B------:R-:W-:Y:S01]  /*72200*/  IADD3 R68, P5, PT, R0.reuse, R3, RZ ;  /* 0x0000000300447210 */ /* 0x040fe20007fbe0ff */
[----:B------:R-:W2:Y:S04]  /*72210*/  LDL.LU R7, [R1+0x5a4] ;  /* 0x0005a40001077983 */ /* 0x000ea80000300800 */
[----:B------:R0:W-:Y:S01]  /*72220*/  @P2 STG.E.U8 desc[UR20][R70.64], R69 ;  /* 0x0000004546002986 */ /* 0x0001e2000c101114 */
[----:B----4-:R-:W-:Y:S01]  /*72230*/  ISETP.LT.AND P2, PT, R5, UR5, !P1 ;  /* 0x0000000505007c0c */ /* 0x010fe2000cf41270 */
[----:B------:R-:W2:Y:S02]  /*72240*/  LDCU UR5, c[0x0][0x39c] ;  /* 0x00007380ff0577ac */ /* 0x000ea40008000800 */
[----:B------:R-:W4:Y:S01]  /*72250*/  LDL.LU R5, [R1+0x20b4] ;  /* 0x0020b40001057983 */ /* 0x000f220000300800 */
[C---:B0-----:R-:W-:Y:S01]  /*72260*/  LEA.HI.X.SX32 R69, R0.reuse, R2, 0x1, P5 ;  /* 0x0000000200457211 */ /* 0x041fe200028f0eff */
[----:B------:R-:W-:Y:S01]  /*72270*/  VIADD R71, R0, UR68 ;  /* 0x0000004400477c36 */ /* 0x000fe20008000000 */
[----:B------:R-:W-:-:S03]  /*72280*/  PRMT R0, R72, 0x9910, RZ ;  /* 0x0000991048007816 */ /* 0x000fc600000000ff */
[----:B------:R0:W-:Y:S01]  /*72290*/  @P3 STG.E.U8 desc[UR20][R68.64], R72 ;  /* 0x0000004844003986 */ /* 0x0001e2000c101114 */
[CC--:B------:R-:W-:Y:S01]  /*722a0*/  IADD3 R70, P3, PT, R71.reuse, R3.reuse, RZ ;  /* 0x0000000347467210 */ /* 0x0c0fe20007f7e0ff */
[----:B0-----:R-:W-:Y:S02]  /*722b0*/  IMAD.MOV.U32 R69, RZ, RZ, R0 ;  /* 0x000000ffff457224 */ /* 0x001fe400078e0000 */
[C---:B------:R-:W-:Y:S01]  /*722c0*/  VIADD R0, R71.reuse, UR68 ;  /* 0x0000004447007c36 */ /* 0x040fe20008000000 */
[----:B------:R-:W-:Y:S02]  /*722d0*/  LEA.HI.X.SX32 R71, R71, R2, 0x1, P3 ;  /* 0x0000000247477211 */ /* 0x000fe400018f0eff */
[----:B------:R-:W-:Y:S02]  /*722e0*/  SHF.R.S32.HI R69, RZ, 0x8, R69 ;  /* 0x00000008ff457819 */ /* 0x000fe40000011445 */
[----:B------:R-:W-:-:S03]  /*722f0*/  IADD3 R68, P5, PT, R0, R3, RZ ;  /* 0x0000000300447210 */ /* 0x000fc60007fbe0ff */
[----:B------:R0:W-:Y:S02]  /*72300*/  @P0 STG.E.U8 desc[UR20][R70.64], R69 ;  /* 0x0000004546000986 */ /* 0x0001e4000c101114 */
[----:B0-----:R-:W-:Y:S02]  /*72310*/  LEA.HI.X.SX32 R69, R0, R2, 0x1, P5 ;  /* 0x0000000200457211 */ /* 0x001fe400028f0eff */
[----:B-----5:R-:W-:Y:S02]  /*72320*/  ISETP.LT.AND P3, PT, R10, UR4, !P1 ;  /* 0x000000040a007c0c */ /* 0x020fe4000cf61270 */
[----:B---3--:R-:W-:Y:S01]  /*72330*/  F2FP.SATFINITE.E5M2.F32.PACK_AB_MERGE_C R72, R9, R11, RZ ;  /* 0x0000000b0948723e */ /* 0x008fe200048060ff */
[----:B------:R-:W3:Y:S01]  /*72340*/  LDL.LU R10, [R1+0x20c4] ;  /* 0x0020c400010a7983 */ /* 0x000ee20000300800 */
[----:B------:R-:W-:Y:S01]  /*72350*/  VIADD R71, R0, UR68 ;  /* 0x0000004400477c36 */ /* 0x000fe20008000000 */
[----:B------:R-:W4:Y:S02]  /*72360*/  LDCU UR4, c[0x0][0x39c] ;  /* 0x00007380ff0477ac */ /* 0x000f240008000800 */
[----:B------:R-:W5:Y:S04]  /*72370*/  LDL.LU R11, [R1+0x5a8] ;  /* 0x0005a800010b7983 */ /* 0x000f680000300800 */
[----:B------:R-:W5:Y:S04]  /*72380*/  LDL.LU R9, [R1+0x5ac] ;  /* 0x0005ac0001097983 */ /* 0x000f680000300800 */
[----:B------:R0:W-:Y:S01]  /*72390*/  @P4 STG.E.U8 desc[UR20][R68.64], R72 ;  /* 0x0000004844004986 */ /* 0x0001e2000c101114 */
[----:B--2---:R-:W-:Y:S01]  /*723a0*/  ISETP.LT.AND P0, PT, R8, UR5, !P1 ;  /* 0x0000000508007c0c */ /* 0x004fe2000cf01270 */
[----:B------:R-:W3:Y:S02]  /*723b0*/  LDCU UR5, c[0x0][0x39c] ;  /* 0x00007380ff0577ac */ /* 0x000ee40008000800 */
[----:B------:R-:W2:Y:S01]  /*723c0*/  LDL.LU R8, [R1+0x20d8] ;  /* 0x0020d80001087983 */ /* 0x000ea20000300800 */
[----:B-1----:R-:W-:Y:S01]  /*723d0*/  ISETP.LT.AND P4, PT, R4, UR6, !P1 ;  /* 0x0000000604007c0c */ /* 0x002fe2000cf81270 */
[----:B------:R-:W1:Y:S02]  /*723e0*/  LDCU UR6, c[0x0][0x39c] ;  /* 0x00007380ff0677ac */ /* 0x000e640008000800 */
[----:B------:R-:W1:Y:S01]  /*723f0*/  LDL.LU R4, [R1+0x20f0] ;  /* 0x0020f00001047983 */ /* 0x000e620000300800 */
[----:B------:R-:W-:-:S02]  /*72400*/  PRMT R0, R72, 0x9910, RZ ;  /* 0x0000991048007816 */ /* 0x000fc400000000ff */
[----:B------:R-:W-:-:S03]  /*72410*/  IADD3 R70, P5, PT, R71, R3, RZ ;  /* 0x0000000347467210 */ /* 0x000fc60007fbe0ff */
[----:B0-----:R-:W-:Y:S02]  /*72420*/  IMAD.MOV.U32 R69, RZ, RZ, R0 ;  /* 0x000000ffff457224 */ /* 0x001fe400078e0000 */
[C---:B------:R-:W-:Y:S01]  /*72430*/  VIADD R0, R71.reuse, UR68 ;  /* 0x0000004447007c36 */ /* 0x040fe20008000000 */
[----:B------:R-:W-:Y:S02]  /*72440*/  LEA.HI.X.SX32 R71, R71, R2, 0x1, P5 ;  /* 0x0000000247477211 */ /* 0x000fe400028f0eff */
[----:B------:R-:W-:Y:S02]  /*72450*/  SHF.R.S32.HI R69, RZ, 0x8, R69 ;  /* 0x00000008ff457819 */ /* 0x000fe40000011445 */
[C---:B------:R-:W-:Y:S02]  /*72460*/  IADD3 R68, P5, PT, R0.reuse, R3, RZ ;  /* 0x0000000300447210 */ /* 0x040fe40007fbe0ff */
[----:B------:R-:W-:Y:S02]  /*72470*/  F2FP.SATFINITE.E5M2.F32.PACK_AB_MERGE_C R72, R7, R6, RZ ;  /* 0x000000060748723e */ /* 0x000fe400048060ff */
[----:B------:R-:W2:Y:S04]  /*72480*/  LDL.LU R6, [R1+0x5b0] ;  /* 0x0005b00001067983 */ /* 0x000ea80000300800 */
        /* <DEDUP_REMOVED lines=17> */
[----:B---3--:R-:W-:Y:S02]  /*725a0*/  ISETP.LT.AND P3, PT, R10, UR5, !P1 ;  /* 0x000000050a007c0c */ /* 0x008fe4000cf61270 */
[----:B-----5:R-:W-:Y:S01]  /*725b0*/  F2FP.SATFINITE.E5M2.F32.PACK_AB_MERGE_C R72, R9, R11, RZ ;  /* 0x0000000b0948723e */ /* 0x020fe200048060ff */
        /* <DEDUP_REMOVED lines=58> */
[----:B------:R-:W-:-:S03]  /*72960*/  IADD3 R68, P5, PT, R0, R3, RZ ;  /* 0x0000000300447210 */ /* 0x000fc60007fbe0ff */
[----:B------:R0:W-:Y:S01]  /*72970*/  @P2 STG.E.U8 desc[UR20][R70.64], R69 ;  /* 0x0000004546002986 */ /* 0x0001e2000c101114 */
[----:B------:R-:W-:-:S03]  /*72980*/  F2FP.SATFINITE.E5M2.F32.PACK_AB_MERGE_C R72, R7, R6, RZ ;  /* 0x000000060748723e */ /* 0x000fc600048060ff */
[----:B------:R-:W2:Y:S04]  /*72990*/  LDL.LU R6, [R1+0x400] ;  /* 0x0004000001067983 */ /* 0x000ea80000300800 */
[----:B------:R-:W2:Y:S01]  /*729a0*/  LDL.LU R7, [R1+0x404] ;  /* 0x0004040001077983 */ /* 0x000ea20000300800 */
[C---:B0-----:R-:W-:Y:S01]  /*729b0*/  LEA.HI.X.SX32 R69, R0.reuse, R2, 0x1, P5 ;  /* 0x0000000200457211 */ /* 0x041fe200028f0eff */
[----:B------:R-:W-:Y:S01]  /*729c0*/  VIADD R71, R0, UR68 ;  /* 0x0000004400477c36 */ /* 0x000fe20008000000 */
[----:B------:R-:W-:-:S03]  /*729d0*/  PRMT R0, R72, 0x9910, RZ ;  /* 0x0000991048007816 */ /* 0x000fc600000000ff */
[----:B------:R0:W-:Y:S01]  /*729e0*/  @P3 STG.E.U8 desc[UR20][R68.64], R72 ;  /* 0x0000004844003986 */ /* 0x0001e2000c101114 */
[----:B------:R-:W-:Y:S02]  /*729f0*/  IADD3 R70, P3, PT, R71, R3, RZ ;  /* 0x0000000347467210 */ /* 0x000fe40007f7e0ff */
[----:B----4-:R-:W-:Y:S01]  /*72a00*/  ISETP.LT.AND P2, PT, R5, UR4, !P1 ;  /* 0x0000000405007c0c */ /* 0x010fe2000cf41270 */
[----:B------:R-:W2:Y:S01]  /*72a10*/  LDCU UR4, c[0x0][0x39c] ;  /* 0x00007380ff0477ac */ /* 0x000ea20008000800 */
[----:B------:R-:W4:Y:S01]  /*72a20*/  LDL.LU R5, [R1+0x2100] ;  /* 0x0021000001057983 */ /* 0x000f220000300800 */
[----:B0-----:R-:W-:Y:S02]  /*72a30*/  IMAD.MOV.U32 R69, RZ, RZ, R0 ;  /* 0x000000ffff457224 */ /* 0x001fe400078e0000 */
[C---:B------:R-:W-:Y:S01]  /*72a40*/  VIADD R0, R71.reuse, UR68 ;  /* 0x0000004447007c36 */ /* 0x040fe20008000000 */
[----:B------:R-:W-:Y:S02]  /*72a50*/  LEA.HI.X.SX32 R71, R71, R2, 0x1, P3 ;  /* 0x0000000247477211 */ /* 0x000fe400018f0eff */
[----:B------:R-:W-:-:S02]  /*72a60*/  SHF.R.S32.HI R69, RZ, 0x8, R69 ;  /* 0x00000008ff457819 */ /* 0x000fc40000011445 */
        /* <DEDUP_REMOVED lines=9> */
[----:B------:R-:W5:Y:S01]  /*72b00*/  LDL.LU R9, [R1+0x40c] ;  /* 0x00040c0001097983 */ /* 0x000f620000300800 */
[----:B--2---:R-:W-:Y:S01]  /*72b10*/  ISETP.LT.AND P0, PT, R8, UR4, !P1 ;  /* 0x0000000408007c0c */ /* 0x004fe2000cf01270 */
[----:B------:R-:W3:Y:S02]  /*72b20*/  LDCU UR4, c[0x0][0x39c] ;  /* 0x00007380ff0477ac */ /* 0x000ee40008000800 */
[----:B------:R0:W-:Y:S04]  /*72b30*/  @P4 STG.E.U8 desc[UR20][R68.64], R72 ;  /* 0x0000004844004986 */ /* 0x0001e8000c101114 */
        /* <DEDUP_REMOVED lines=79> */
[----:B------:R0:W-:Y:S01]  /*73030*/  @P4 STG.E.U8 desc[UR20][R68.64], R72 ;  /* 0x0000004844004986 */ /* 0x0001e2000c101114 */
[----:B-1----:R-:W-:Y:S01]  /*73040*/  ISETP.LT.AND P4, PT, R4, UR6, !P1 ;  /* 0x0000000604007c0c */ /* 0x002fe2000cf81270 */
[----:B------:R-:W1:Y:S02]  /*73050*/  LDCU UR6, c[0x0][0x39c] ;  /* 0x00007380ff0677ac */ /* 0x000e640008000800 */
[----:B------:R-:W2:Y:S04]  /*73060*/  LDL.LU R8, [R1+0x2128] ;  /* 0x0021280001087983 */ /* 0x000ea80000300800 */
        /* <DEDUP_REMOVED lines=247> */
[----:B------:R-:W-:Y:S02]  /*73fe0*/  F2FP.SATFINITE.E5M2.F32.PACK_AB_MERGE_C R72, R7, R6, RZ ;  /* 0x000000060748723e */ /* 0x000fe400048060ff */
[----:B------:R-:W2:Y:S01]  /*73ff0*/  LDL.LU R6, [R1+0x490] ;  /* 0x0004900001067983 */ /* 0x000ea20000300800 */
[----:B------:R-:W-:-:S03]  /*74000*/  IADD3 R68, P5, PT, R0, R3, RZ ;  /* 0x0000000300447210 */ /* 0x000fc60007fbe0ff */
        /* <DEDUP_REMOVED lines=36> */
[----:B------:R-:W-:Y:S02]  /*74250*/  F2FP.SATFINITE.E5M2.F32.PACK_AB_MERGE_C R72, R7, R6, RZ ;  /* 0x000000060748723e */ /* 0x000fe400048060ff */
[----:B------:R-:W-:Y:S01]  /*74260*/  SHF.R.S32.HI R69, RZ, 0x8, R69 ;  /* 0x00000008ff457819 */ /* 0x000fe20000011445 */
        /* <DEDUP_REMOVED lines=240> */
[C---:B------:R-:W-:Y:S01]  /*75170*/  IADD3 R68, P5, PT, R0.reuse, R3, RZ ;  /* 0x0000000300447210 */ /* 0x040fe20007fbe0ff */
        /* <DEDUP_REMOVED lines=78> */
[CC--:B------:R-:W-:Y:S02]  /*75660*/  IADD3 R68, P5, PT, R0.reuse, R3.reuse, RZ ;  /* 0x0000000300447210 */ /* 0x0c0fe40007fbe0ff */
[----:B------:R-:W-:Y:S01]  /*75670*/  F2FP.SATFINITE.E5M2.F32.PACK_AB_MERGE_C R72, R7, R6, RZ ;  /* 0x000000060748723e */ /* 0x000fe200048060ff */
[----:B------:R0:W-:Y:S04]  /*75680*/  @P2 STG.E.U8 desc[UR20][R70.64], R69 ;  /* 0x0000004546002986 */ /* 0x0001e8000c101114 */
[----:B------:R-:W2:Y:S01]  /*75690*/  LDL.LU R6, [R1+0x320] ;  /* 0x0003200001067983 */ /* 0x000ea20000300800 */
[----:B----4-:R-:W-:Y:S01]  /*756a0*/  ISETP.LT.AND P2, PT, R5, UR4, !P1 ;  /* 0x0000000405007c0c */ /* 0x010fe2000cf41270 */
[----:B------:R-:W2:Y:S02]  /*756b0*/  LDCU UR4, c[0x0][0x39c] ;  /* 0x00007380ff0477ac */ /* 0x000ea40008000800 */
[----:B------:R-:W4:Y:S01]  /*756c0*/  LDL.LU R7, [R1+0x324] ;  /* 0x0003240001077983 */ /* 0x000f220000300800 */
[C---:B0-----:R-:W-:Y:S01]  /*756d0*/  LEA.HI.X.SX32 R69, R0.reuse, R2, 0x1, P5 ;  /* 0x0000000200457211 */ /* 0x041fe200028f0eff */
[----:B------:R-:W-:Y:S01]  /*756e0*/  VIADD R71, R0, UR68 ;  /* 0x0000004400477c36 */ /* 0x000fe20008000000 */
[----:B------:R-:W-:Y:S01]  /*756f0*/  PRMT R0, R72, 0x9910, RZ ;  /* 0x0000991048007816 */ /* 0x000fe200000000ff */
[----:B------:R-:W4:Y:S04]  /*75700*/  LDL.LU R5, [R1+0x21e4] ;  /* 0x0021e40001057983 */ /* 0x000f280000300800 */
[----:B------:R0:W-:Y:S01]  /*75710*/  @P3 STG.E.U8 desc[UR20][R68.64], R72 ;  /* 0x0000004844003986 */ /* 0x0001e2000c101114 */
[----:B------:R-:W-:Y:S01]  /*75720*/  IADD3 R70, P3, PT, R71, R3, RZ ;  /* 0x0000000347467210 */ /* 0x000fe20007f7e0ff */
[----:B0-----:R-:W-:-:S02]  /*75730*/  IMAD.MOV.U32 R69, RZ, RZ, R0 ;  /* 0x000000ffff457224 */ /* 0x001fc400078e0000 */
        /* <DEDUP_REMOVED lines=10> */
[----:B------:R-:W0:Y:S02]  /*757e0*/  LDCU UR5, c[0x0][0x39c] ;  /* 0x00007380ff0577ac */ /* 0x000e240008000800 */
[----:B------:R-:W5:Y:S04]  /*757f0*/  LDL.LU R11, [R1+0x328] ;  /* 0x00032800010b7983 */ /* 0x000f680000300800 */
[----:B------:R-:W5:Y:S01]  /*75800*/  LDL.LU R9, [R1+0x32c] ;  /* 0x00032c0001097983 */ /* 0x000f620000300800 */
[----:B--2---:R-:W-:Y:S01]  /*75810*/  ISETP.LT.AND P0, PT, R8, UR4, !P1 ;  /* 0x0000000408007c0c */ /* 0x004fe2000cf01270 */
[----:B------:R-:W3:Y:S02]  /*75820*/  LDCU UR4, c[0x0][0x39c] ;  /* 0x00007380ff0477ac */ /* 0x000ee40008000800 */
[----:B------:R2:W-:Y:S01]  /*75830*/  @P4 STG.E.U8 desc[UR20][R68.64], R72 ;  /* 0x0000004844004986 */ /* 0x0005e2000c101114 */
[----:B-1----:R-:W-:Y:S01]  /*75840*/  ISETP.LT.AND P4, PT, R4, UR6, !P1 ;  /* 0x0000000604007c0c */ /* 0x002fe2000cf81270 */
[----:B------:R-:W1:Y:S02]  /*75850*/  LDCU UR6, c[0x0][0x39c] ;  /* 0x00007380ff0677ac */ /* 0x000e640008000800 */
[----:B------:R-:W5:Y:S04]  /*75860*/  LDL.LU R8, [R1+0x2220] ;  /* 0x0022200001087983 */ /* 0x000f680000300800 */
[----:B------:R-:W1:Y:S01]  /*75870*/  LDL.LU R4, [R1+0x2228] ;  /* 0x0022280001047983 */ /* 0x000e620000300800 */
[----:B------:R-:W-:-:S02]  /*75880*/  PRMT R0, R72, 0x9910, RZ ;  /* 0x0000991048007816 */ /* 0x000fc400000000ff */
[----:B------:R-:W-:-:S03]  /*75890*/  IADD3 R70, P5, PT, R71, R3, RZ ;  /* 0x0000000347467210 */ /* 0x000fc60007fbe0ff */
[----:B--2---:R-:W-:Y:S02]  /*758a0*/  IMAD.MOV.U32 R69, RZ, RZ, R0 ;  /* 0x000000ffff457224 */ /* 0x004fe400078e0000 */
[C---:B------:R-:W-:Y:S01]  /*758b0*/  VIADD R0, R71.reuse, UR68 ;  /* 0x0000004447007c36 */ /* 0x040fe20008000000 */
[----:B------:R-:W-:Y:S02]  /*758c0*/  LEA.HI.X.SX32 R71, R71, R2, 0x1, P5 ;  /* 0x0000000247477211 */ /* 0x000fe400028f0eff */
[----:B------:R-:W-:Y:S02]  /*758d0*/  SHF.R.S32.HI R69, RZ, 0x8, R69 ;  /* 0x00000008ff457819 */ /* 0x000fe40000011445 */
[C---:B------:R-:W-:Y:S02]  /*758e0*/  IADD3 R68, P5, PT, R0.reuse, R3, RZ ;  /* 0x0000000300447210 */ /* 0x040fe40007fbe0ff */
[----:B----4-:R-:W-:Y:S01]  /*758f0*/  F2FP.SATFINITE.E5M2.F32.PACK_AB_MERGE_C R72, R7, R6, RZ ;  /* 0x000000060748723e */ /* 0x010fe200048060ff */
[----:B------:R2:W-:Y:S04]  /*75900*/  @P2 STG.E.U8 desc[UR20][R70.64], R69 ;  /* 0x0000004546002986 */ /* 0x0005e8000c101114 */
[----:B------:R-:W4:Y:S04]  /*75910*/  LDL.LU R6, [R1+0x330] ;  /* 0x0003300001067983 */ /* 0x000f280000300800 */
[----:B------:R-:W4:Y:S01]  /*75920*/  LDL.LU R7, [R1+0x334] ;  /* 0x0003340001077983 */ /* 0x000f220000300800 */
[C---:B--2---:R-:W-:Y:S01]  /*75930*/  LEA.HI.X.SX32 R69, R0.reuse, R2, 0x1, P5 ;  /* 0x0000000200457211 */ /* 0x044fe200028f0eff */
[----:B------:R-:W-:Y:S01]  /*75940*/  VIADD R0, R0, UR68 ;  /* 0x0000004400007c36 */ /* 0x000fe20008000000 */
[----:B------:R-:W-:-:S03]  /*75950*/  PRMT R70, R72, 0x9910, RZ ;  /* 0x0000991048467816 */ /* 0x000fc600000000ff */
[----:B------:R2:W-:Y:S01]  /*75960*/  @P3 STG.E.U8 desc[UR20][R68.64], R72 ;  /* 0x0000004844003986 */ /* 0x0005e2000c101114 */
[C---:B------:R-:W-:Y:S01]  /*75970*/  VIADD R71, R0.reuse, UR68 ;  /* 0x0000004400477c36 */ /* 0x040fe20008000000 */
[----:B--2---:R-:W-:-:S04]  /*75980*/  IADD3 R68, P3, PT, R0, R3, RZ ;  /* 0x0000000300447210 */ /* 0x004fc80007f7e0ff */
[----:B------:R-:W-:Y:S02]  /*75990*/  LEA.HI.X.SX32 R69, R0, R2, 0x1, P3 ;  /* 0x0000000200457211 */ /* 0x000fe400018f0eff */
[----:B------:R-:W-:Y:S02]  /*759a0*/  SHF.R.S32.HI R0, RZ, 0x8, R70 ;  /* 0x00000008ff007819 */ /* 0x000fe40000011446 */
[----:B------:R-:W-:-:S03]  /*759b0*/  IADD3 R70, P5, PT, R71, R3, RZ ;  /* 0x0000000347467210 */ /* 0x000fc60007fbe0ff */
[----:B------:R2:W-:Y:S01]  /*759c0*/  @P0 STG.E.U8 desc[UR20][R68.64], R0 ;  /* 0x0000000044000986 */ /* 0x0005e2000c101114 */
[----:B0-----:R-:W-:Y:S01]  /*759d0*/  ISETP.LT.AND P2, PT, R5, UR5, !P1 ;  /* 0x0000000505007c0c */ /* 0x001fe2000cf41270 */
[----:B------:R-:W0:Y:S02]  /*759e0*/  LDCU UR5, c[0x0][0x39c] ;  /* 0x00007380ff0577ac */ /* 0x000e240008000800 */
[----:B------:R-:W4:Y:S01]  /*759f0*/  LDL.LU R5, [R1+0x224c] ;  /* 0x00224c0001057983 */ /* 0x000f220000300800 */
[C---:B--2---:R-:W-:Y:S01]  /*75a00*/  VIADD R0, R71.reuse, UR68 ;  /* 0x0000004447007c36 */ /* 0x044fe20008000000 */
[----:B------:R-:W-:Y:S02]  /*75a10*/  LEA.HI.X.SX32 R71, R71, R2, 0x1, P5 ;  /* 0x0000000247477211 */ /* 0x000fe400028f0eff */
[----:B---3--:R-:W-:Y:S01]  /*75a20*/  ISETP.LT.AND P3, PT, R10, UR4, !P1 ;  /* 0x000000040a007c0c */ /* 0x008fe2000cf61270 */
[----:B------:R-:W2:Y:S01]  /*75a30*/  LDCU UR4, c[0x0][0x39c] ;  /* 0x00007380ff0477ac */ /* 0x000ea20008000800 */
[----:B------:R-:W3:Y:S01]  /*75a40*/  LDL.LU R10, [R1+0x21f8] ;  /* 0x0021f800010a7983 */ /* 0x000ee20000300800 */
[----:B-----5:R-:W-:-:S05]  /*75a50*/  F2FP.SATFINITE.E5M2.F32.PACK_AB_MERGE_C R72, R9, R11, RZ ;  /* 0x0000000b0948723e */ /* 0x020fca00048060ff */
[----:B------:R5:W-:Y:S01]  /*75a60*/  @P4 STG.E.U8 desc[UR20][R70.64], R72 ;  /* 0x0000004846004986 */ /* 0x000be2000c101114 */
[----:B-1----:R-:W-:Y:S01]  /*75a70*/  ISETP.LT.AND P4, PT, R4, UR6, !P1 ;  /* 0x0000000604007c0c */ /* 0x002fe2000cf81270 */
[----:B------:R-:W1:Y:S02]  /*75a80*/  LDCU UR6, c[0x0][0x39c] ;  /* 0x00007380ff0677ac */ /* 0x000e640008000800 */
[----:B------:R-:W1:Y:S04]  /*75a90*/  LDL.LU R4, [R1+0x220c] ;  /* 0x00220c0001047983 */ /* 0x000e680000300800 */
[----:B------:R-:W3:Y:S04]  /*75aa0*/  LDL.LU R11, [R1+0x338] ;  /* 0x00033800010b7983 */ /* 0x000ee80000300800 */
[----:B------:R-:W3:Y:S01]  /*75ab0*/  LDL.LU R9, [R1+0x33c] ;  /* 0x00033c0001097983 */ /* 0x000ee20000300800 */
[----:B------:R-:W-:-:S02]  /*75ac0*/  PRMT R73, R72, 0x9910, RZ ;  /* 0x0000991048497816 */ /* 0x000fc400000000ff */
[C---:B------:R-:W-:Y:S01]  /*75ad0*/  IADD3 R68, P5, PT, R0.reuse, R3, RZ ;  /* 0x0000000300447210 */ /* 0x040fe20007fbe0ff */
[C---:B-----5:R-:W-:Y:S01]  /*75ae0*/  VIADD R71, R0.reuse, UR68 ;  /* 0x0000004400477c36 */ /* 0x060fe20008000000 */
[----:B------:R-:W-:Y:S02]  /*75af0*/  SHF.R.S32.HI R70, RZ, 0x8, R73 ;  /* 0x00000008ff467819 */ /* 0x000fe40000011449 */
[----:B------:R-:W-:Y:S01]  /*75b00*/  LEA.HI.X.SX32 R69, R0, R2, 0x1, P5 ;  /* 0x0000000200457211 */ /* 0x000fe200028f0eff */
[----:B------:R-:W-:Y:S01]  /*75b10*/  VIADD R0, R71, UR68 ;  /* 0x0000004447007c36 */ /* 0x000fe20008000000 */
[----:B0-----:R-:W-:Y:S01]  /*75b20*/  ISETP.LT.AND P0, PT, R8, UR5, !P1 ;  /* 0x0000000508007c0c */ /* 0x001fe2000cf01270 */
[----:B------:R-:W0:Y:S01]  /*75b30*/  LDCU UR5, c[0x0][0x39c] ;  /* 0x00007380ff0577ac */ /* 0x000e220008000800 */
[----:B------:R-:W5:Y:S01]  /*75b40*/  LDL.LU R8, [R1+0x2210] ;  /* 0x0022100001087983 */ /* 0x000f620000300800 */
[----:B----4-:R-:W-:-:S03]  /*75b50*/  F2FP.SATFINITE.E5M2.F32.PACK_AB_MERGE_C R72, R7, R6, RZ ;  /* 0x000000060748723e */ /* 0x010fc600048060ff */
[----:B------:R4:W-:Y:S04]  /*75b60*/  @P2 STG.E.U8 desc[UR20][R68.64], R70 ;  /* 0x0000004644002986 */ /* 0x0009e8000c101114 */
[----:B------:R-:W5:Y:S04]  /*75b70*/  LDL.LU R6, [R1+0x340] ;  /* 0x0003400001067983 */ /* 0x000f680000300800 */
[----:B------:R-:W5:Y:S01]  /*75b80*/  LDL.LU R7, [R1+0x344] ;  /* 0x0003440001077983 */ /* 0x000f620000300800 */
[-C--:B----4-:R-:W-:Y:S02]  /*75b90*/  IADD3 R70, P2, PT, R71, R3.reuse, RZ ;  /* 0x0000000347467210 */ /* 0x090fe40007f5e0ff */
[----:B------:R-:W-:-:S02]  /*75ba0*/  IADD3 R68, P5, PT, R0, R3, RZ ;  /* 0x0000000300447210 */ /* 0x000fc40007fbe0ff */
[-C--:B------:R-:W-:Y:S02]  /*75bb0*/  LEA.HI.X.SX32 R71, R71, R2.reuse, 0x1, P2 ;  /* 0x0000000247477211 */ /* 0x080fe400010f0eff */
[----:B------:R-:W-:Y:S02]  /*75bc0*/  LEA.HI.X.SX32 R69, R0, R2, 0x1, P5 ;  /* 0x0000000200457211 */ /* 0x000fe400028f0eff */
[----:B--2---:R-:W-:Y:S02]  /*75bd0*/  ISETP.LT.AND P2, PT, R5, UR4, !P1 ;  /* 0x0000000405007c0c */ /* 0x004fe4000cf41270 */
[----:B------:R-:W-:Y:S01]  /*75be0*/  PRMT R73, R72, 0x9910, RZ ;  /* 0x0000991048497816 */ /* 0x000fe200000000ff */
[----:B------:R-:W2:Y:S01]  /*75bf0*/  LDL.LU R5, [R1+0x2244] ;  /* 0x0022440001057983 */ /* 0x000ea20000300800 */
[----:B------:R-:W4:Y:S01]  /*75c00*/  LDCU UR4, c[0x0][0x39c] ;  /* 0x00007380ff0477ac */ /* 0x000f220008000800 */
[----:B-1----:R-:W-:Y:S02]  /*75c10*/  ISETP.LT.AND P5, PT, R4, UR6, !P1 ;  /* 0x0000000604007c0c */ /* 0x002fe4000cfa1270 */
[----:B------:R1:W-:Y:S01]  /*75c20*/  @P3 STG.E.U8 desc[UR20][R70.64], R72 ;  /* 0x0000004846003986 */ /* 0x0003e2000c101114 */
[----:B------:R-:W2:Y:S03]  /*75c30*/  LDCU UR6, c[0x0][0x39c] ;  /* 0x00007380ff0677ac */ /* 0x000ea60008000800 */
[----:B------:R-:W2:Y:S01]  /*75c40*/  LDL.LU R4, [R1+0x2254] ;  /* 0x0022540001047983 */ /* 0x000ea20000300800 */
[----:B-1----:R-:W-:Y:S01]  /*75c50*/  SHF.R.S32.HI R70, RZ, 0x8, R73 ;  /* 0x00000008ff467819 */ /* 0x002fe20000011449 */
[----:B------:R-:W-:Y:S01]  /*75c60*/  VIADD R71, R0, UR68 ;  /* 0x0000004400477c36 */ /* 0x000fe20008000000 */
[----:B---3--:R-:W-:-:S02]  /*75c70*/  F2FP.SATFINITE.E5M2.F32.PACK_AB_MERGE_C R0, R9, R11, RZ ;  /* 0x0000000b0900723e */ /* 0x008fc400048060ff */
[----:B0-----:R-:W-:Y:S01]  /*75c80*/  ISETP.LT.AND P3, PT, R10, UR5, !P1 ;  /* 0x000000050a007c0c */ /* 0x001fe2000cf61270 */
[----:B------:R0:W-:Y:S01]  /*75c90*/  @P0 STG.E.U8 desc[UR20][R68.64], R70 ;  /* 0x0000004644000986 */ /* 0x0001e2000c101114 */
[----:B------:R-:W-:Y:S01]  /*75ca0*/  PRMT R72, R0, 0x9910, RZ ;  /* 0x0000991000487816 */ /* 0x000fe200000000ff */
[----:B------:R-:W2:Y:S02]  /*75cb0*/  LDCU UR5, c[0x0][0x39c] ;  /* 0x00007380ff0577ac */ /* 0x000ea40008000800 */
[----:B------:R-:W3:Y:S04]  /*75cc0*/  LDL.LU R11, [R1+0x348] ;  /* 0x00034800010b7983 */ /* 0x000ee80000300800 */
[----:B------:R-:W3:Y:S01]  /*75cd0*/  LDL.LU R9, [R1+0x34c] ;  /* 0x00034c0001097983 */ /* 0x000ee20000300800 */
[----:B0-----:R-:W-:-:S04]  /*75ce0*/  IADD3 R68, P0, PT, R71, R3, RZ ;  /* 0x0000000347447210 */ /* 0x001fc80007f1e0ff */
[C---:B------:R-:W-:Y:S01]  /*75cf0*/  LEA.HI.X.SX32 R69, R71.reuse, R2, 0x1, P0 ;  /* 0x0000000247457211 */ /* 0x040fe200000f0eff */
[----:B------:R-:W-:-:S04]  /*75d00*/  VIADD R71, R71, UR68 ;  /* 0x0000004447477c36 */ /* 0x000fc80008000000 */
[----:B------:R0:W-:Y:S01]  /*75d10*/  @P4 STG.E.U8 desc[UR20][R68.64], R0 ;  /* 0x0000000044004986 */ /* 0x0001e2000c101114 */
[CC--:B------:R-:W-:Y:S01]  /*75d20*/  IADD3 R70, P4, PT, R71.reuse, R3.reuse, RZ ;  /* 0x0000000347467210 */ /* 0x0c0fe20007f9e0ff */
[----:B0-----:R-:W-:Y:S02]  /*75d30*/  IMAD.MOV.U32 R69, RZ, RZ, R72 ;  /* 0x000000ffff457224 */ /* 0x001fe400078e0048 */
[C---:B------:R-:W-:Y:S01]  /*75d40*/  VIADD R0, R71.reuse, UR68 ;  /* 0x0000004447007c36 */ /* 0x040fe20008000000 */
[----:B------:R-:W-:Y:S02]  /*75d50*/  LEA.HI.X.SX32 R71, R71, R2, 0x1, P4 ;  /* 0x0000000247477211 */ /* 0x000fe400020f0eff */
[----:B------:R-:W-:Y:S02]  /*75d60*/  SHF.R.S32.HI R69, RZ, 0x8, R69 ;  /* 0x00000008ff457819 */ /* 0x000fe40000011445 */
[----:B------:R-:W-:Y:S02]  /*75d70*/  IADD3 R68, P4, PT, R0, R3, RZ ;  /* 0x0000000300447210 */ /* 0x000fe40007f9e0ff */
[----:B-----5:R-:W-:Y:S01]  /*75d80*/  F2FP.SATFINITE.E5M2.F32.PACK_AB_MERGE_C R72, R7, R6, RZ ;  /* 0x000000060748723e */ /* 0x020fe200048060ff */
[----:B------:R0:W-:Y:S01]  /*75d90*/  @P2 STG.E.U8 desc[UR20][R70.64], R69 ;  /* 0x0000004546002986 */ /* 0x0001e2000c101114 */
[----:B----4-:R-:W-:Y:S01]  /*75da0*/  ISETP.LT.AND P0, PT, R8, UR4, !P1 ;  /* 0x0000000408007c0c */ /* 0x010fe2000cf01270 */
[----:B------:R-:W1:Y:S02]  /*75db0*/  LDCU UR4, c[0x0][0x39c] ;  /* 0x00007380ff0477ac */ /* 0x000e640008000800 */
[----:B------:R-:W4:Y:S04]  /*75dc0*/  LDL.LU R8, [R1+0x221c] ;  /* 0x00221c0001087983 */ /* 0x000f280000300800 */
[----:B------:R-:W1:Y:S01]  /*75dd0*/  LDL.LU R10, [R1+0x2230] ;  /* 0x00223000010a7983 */ /* 0x000e620000300800 */
[----:B0-----:R-:W-:-:S05]  /*75de0*/  LEA.HI.X.SX32 R69, R0, R2, 0x1, P4 ;  /* 0x0000000200457211 */ /* 0x001fca00020f0eff */
[----:B------:R0:W-:Y:S01]  /*75df0*/  @P3 STG.E.U8 desc[UR20][R68.64], R72 ;  /* 0x0000004844003986 */ /* 0x0001e2000c101114 */
[----:B--2---:R-:W-:Y:S01]  /*75e00*/  ISETP.LT.AND P3, PT, R4, UR5, !P1 ;  /* 0x0000000504007c0c */ /* 0x004fe2000cf61270 */
[----:B------:R-:W-:Y:S02]  /*75e10*/  VIADD R71, R0, UR68 ;  /* 0x0000004400477c36 */ /* 0x000fe40008000000 */
[----:B------:R-:W2:Y:S01]  /*75e20*/  LDL.LU R4, [R1+0x2234] ;  /* 0x0022340001047983 */ /* 0x000ea20000300800 */
[----:B------:R-:W-:Y:S01]  /*75e30*/  PRMT R70, R72, 0x9910, RZ ;  /* 0x0000991048467816 */ /* 0x000fe200000000ff */
[----:B------:R-:W5:Y:S01]  /*75e40*/  LDCU UR5, c[0x0][0x39c] ;  /* 0x00007380ff0577ac */ /* 0x000f620008000800 */
[----:B0-----:R-:W-:Y:S01]  /*75e50*/  IADD3 R68, P4, PT, R71, R3, RZ ;  /* 0x0000000347447210 */ /* 0x001fe20007f9e0ff */
[----:B------:R-:W5:Y:S02]  /*75e60*/  LDL.LU R6, [R1+0x350] ;  /* 0x0003500001067983 */ /* 0x000f640000300800 */
[----:B------:R-:W-:-:S02]  /*75e70*/  IMAD.MOV.U32 R0, RZ, RZ, R70 ;  /* 0x000000ffff007224 */ /* 0x000fc400078e0046 */
[----:B------:R-:W5:Y:S01]  /*75e80*/  LDL.LU R7, [R1+0x354] ;  /* 0x0003540001077983 */ /* 0x000f620000300800 */
[C---:B------:R-:W-:Y:S01]  /*75e90*/  LEA.HI.X.SX32 R69, R71.reuse, R2, 0x1, P4 ;  /* 0x0000000247457211 */ /* 0x040fe200020f0eff */
[----:B------:R-:W-:Y:S01]  /*75ea0*/  VIADD R71, R71, UR68 ;  /* 0x0000004447477c36 */ /* 0x000fe20008000000 */
[----:B------:R-:W-:Y:S02]  /*75eb0*/  SHF.R.S32.HI R0, RZ, 0x8, R0 ;  /* 0x00000008ff007819 */ /* 0x000fe40000011400 */
[----:B------:R-:W-:Y:S01]  /*75ec0*/  ISETP.LT.AND P2, PT, R5, UR8, !P1 ;  /* 0x0000000805007c0c */ /* 0x000fe2000cf41270 */
[----:B------:R-:W0:Y:S01]  /*75ed0*/  LDCU UR8, c[0x0][0x39c] ;  /* 0x00007380ff0877ac */ /* 0x000e220008000800 */
[----:B------:R-:W-:Y:S01]  /*75ee0*/  IADD3 R70, P4, PT, R71, R3, RZ ;  /* 0x0000000347467210 */ /* 0x000fe20007f9e0ff */
[----:B------:R0:W-:Y:S01]  /*75ef0*/  @P5 STG.E.U8 desc[UR20][R68.64], R0 ;  /* 0x0000000044005986 */ /* 0x0001e2000c101114 */
[----:B---3--:R-:W-:-:S03]  /*75f00*/  F2FP.SATFINITE.E5M2.F32.PACK_AB_MERGE_C R72, R9, R11, RZ ;  /* 0x0000000b0948723e */ /* 0x008fc600048060ff */
[----:B------:R-:W3:Y:S01]  /*75f10*/  LDL.LU R5, [R1+0x2240] ;  /* 0x0022400001057983 */ /* 0x000ee20000300800 */
[----:B------:R-:W-:-:S03]  /*75f20*/  PRMT R73, R72, 0x9910, RZ ;  /* 0x0000991048497816 */ /* 0x000fc600000000ff */
[----:B------:R-:W3:Y:S01]  /*75f30*/  LDL.LU R11, [R1+0x358] ;  /* 0x00035800010b7983 */ /* 0x000ee20000300800 */
[C---:B0-----:R-:W-:Y:S01]  /*75f40*/  VIADD R0, R71.reuse, UR68 ;  /* 0x0000004447007c36 */ /* 0x041fe20008000000 */
[-C--:B------:R-:W-:Y:S02]  /*75f50*/  LEA.HI.X.SX32 R71, R71, R2.reuse, 0x1, P4 ;  /* 0x0000000247477211 */ /* 0x080fe400020f0eff */
[----:B------:R-:W3:Y:S02]  /*75f60*/  LDL.LU R9, [R1+0x35c] ;  /* 0x00035c0001097983 */ /* 0x000ee40000300800 */
[C---:B------:R-:W-:Y:S02]  /*75f70*/  IADD3 R68, P5, PT, R0.reuse, R3, RZ ;  /* 0x0000000300447210 */ /* 0x040fe40007fbe0ff */
[----:B------:R0:W-:Y:S02]  /*75f80*/  @P0 STG.E.U8 desc[UR20][R70.64], R72 ;  /* 0x0000004846000986 */ /* 0x0001e4000c101114 */
[----:B------:R-:W-:-:S02]  /*75f90*/  LEA.HI.X.SX32 R69, R0, R2, 0x1, P5 ;  /* 0x0000000200457211 */ /* 0x000fc400028f0eff */
[----:B0-----:R-:W-:-:S05]  /*75fa0*/  SHF.R.S32.HI R70, RZ, 0x8, R73 ;  /* 0x00000008ff467819 */ /* 0x001fca0000011449 */
[----:B------:R0:W-:Y:S01]  /*75fb0*/  @P2 STG.E.U8 desc[UR20][R68.64], R70 ;  /* 0x0000004644002986 */ /* 0x0001e2000c101114 */
[----:B----4-:R-:W-:Y:S01]  /*75fc0*/  ISETP.LT.AND P4, PT, R8, UR6, !P1 ;  /* 0x0000000608007c0c */ /* 0x010fe2000cf81270 */
[----:B------:R-:W-:Y:S02]  /*75fd0*/  VIADD R71, R0, UR68 ;  /* 0x0000004400477c36 */ /* 0x000fe40008000000 */
[----:B------:R-:W4:Y:S01]  /*75fe0*/  LDL.LU R8, [R1+0x2270] ;  /* 0x0022700001087983 */ /* 0x000f220000300800 */
[----:B------:R-:W0:Y:S01]  /*75ff0*/  LDCU UR6, c[0x0][0x39c] ;  /* 0x00007380ff0677ac */ /* 0x000e220008000800 */
[----:B--2---:R-:W-:Y:S01]  /*76000*/  ISETP.LT.AND P2, PT, R4, UR9, !P1 ;  /* 0x0000000904007c0c */ /* 0x004fe2000cf41270 */
[----:B------:R-:W2:Y:S01]  /*76010*/  LDCU UR9, c[0x0][0x39c] ;  /* 0x00007380ff0977ac */ /* 0x000ea20008000800 */
[----:B------:R-:W2:Y:S01]  /*76020*/  LDL.LU R4, [R1+0x2224] ;  /* 0x0022240001047983 */ /* 0x000ea20000300800 */
[----:B0-----:R-:W-:Y:S02]  /*76030*/  IADD3 R68, P5, PT, R71, R3, RZ ;  /* 0x0000000347447210 */ /* 0x001fe40007fbe0ff */
[----:B-----5:R-:W-:-:S02]  /*76040*/  F2FP.SATFINITE.E5M2.F32.PACK_AB_MERGE_C R0, R7, R6, RZ ;  /* 0x000000060700723e */ /* 0x020fc400048060ff */
[C---:B------:R-:W-:Y:S01]  /*76050*/  LEA.HI.X.SX32 R69, R71.reuse, R2, 0x1, P5 ;  /* 0x0000000247457211 */ /* 0x040fe200028f0eff */
[----:B------:R-:W-:Y:S01]  /*76060*/  VIADD R71, R71, UR68 ;  /* 0x0000004447477c36 */ /* 0x000fe20008000000 */
[----:B------:R-:W-:Y:S01]  /*76070*/  PRMT R72, R0, 0x9910, RZ ;  /* 0x0000991000487816 */ /* 0x000fe200000000ff */
[----:B------:R-:W5:Y:S04]  /*76080*/  LDL.LU R6, [R1+0x360] ;  /* 0x0003600001067983 */ /* 0x000f680000300800 */
[----:B------:R0:W-:Y:S01]  /*76090*/  @P3 STG.E.U8 desc[UR20][R68.64], R0 ;  /* 0x0000000044003986 */ /* 0x0001e2000c101114 */
[----:B------:R-:W-:Y:S02]  /*760a0*/  IADD3 R70, P3, PT, R71, R3, RZ ;  /* 0x0000000347467210 */ /* 0x000fe40007f7e0ff */
[----:B-1----:R-:W-:Y:S01]  /*760b0*/  ISETP.LT.AND P0, PT, R10, UR4, !P1 ;  /* 0x000000040a007c0c */ /* 0x002fe2000cf01270 */
[----:B------:R-:W5:Y:S01]  /*760c0*/  LDL.LU R7, [R1+0x364] ;  /* 0x0003640001077983 */ /* 0x000f620000300800 */
[----:B---3--:R-:W-:Y:S01]  /*760d0*/  ISETP.LT.AND P5, PT, R5, UR10, !P1 ;  /* 0x0000000a05007c0c */ /* 0x008fe2000cfa1270 */
[----:B------:R-:W1:Y:S02]  /*760e0*/  LDCU UR4, c[0x0][0x39c] ;  /* 0x00007380ff0477ac */ /* 0x000e640008000800 */
[----:B------:R-:W3:Y:S01]  /*760f0*/  LDL.LU R5, [R1+0x2248] ;  /* 0x0022480001057983 */ /* 0x000ee20000300800 */
[----:B------:R-:W1:Y:S01]  /*76100*/  LDCU UR10, c[0x0][0x39c] ;  /* 0x00007380ff0a77ac */ /* 0x000e620008000800 */
[----:B0-----:R-:W-:-:S02]  /*76110*/  IMAD.MOV.U32 R69, RZ, RZ, R72 ;  /* 0x000000ffff457224 */ /* 0x001fc400078e0048 */
[----:B------:R-:W3:Y:S01]  /*76120*/  LDL.LU R10, [R1+0x2258] ;  /* 0x00225800010a7983 */ /* 0x000ee20000300800 */
[C---:B------:R-:W-:Y:S01]  /*76130*/  VIADD R0, R71.reuse, UR68 ;  /* 0x0000004447007c36 */ /* 0x040fe20008000000 */
[-C--:B------:R-:W-:Y:S02]  /*76140*/  LEA.HI.X.SX32 R71, R71, R2.reuse, 0x1, P3 ;  /* 0x0000000247477211 */ /* 0x080fe400018f0eff */
[----:B------:R-:W-:Y:S02]  /*76150*/  SHF.R.S32.HI R69, RZ, 0x8, R69 ;  /* 0x00000008ff457819 */ /* 0x000fe40000011445 */
[C---:B------:R-:W-:Y:S02]  /*76160*/  IADD3 R68, P3, PT, R0.reuse, R3, RZ ;  /* 0x0000000300447210 */ /* 0x040fe40007f7e0ff */
[----:B------:R-:W-:Y:S01]  /*76170*/  F2FP.SATFINITE.E5M2.F32.PACK_AB_MERGE_C R72, R9, R11, RZ ;  /* 0x0000000b0948723e */ /* 0x000fe200048060ff */
[----:B------:R0:W-:Y:S02]  /*76180*/  @P4 STG.E.U8 desc[UR20][R70.64], R69 ;  /* 0x0000004546004986 */ /* 0x0001e4000c101114 */
[----:B0-----:R-:W-:-:S05]  /*76190*/  LEA.HI.X.SX32 R69, R0, R2, 0x1, P3 ;  /* 0x0000000200457211 */ /* 0x001fca00018f0eff */
[----:B------:R0:W-:Y:S01]  /*761a0*/  @P0 STG.E.U8 desc[UR20][R68.64], R72 ;  /* 0x0000004844000986 */ /* 0x0001e2000c101114 */
[----:B--2---:R-:W-:Y:S01]  /*761b0*/  ISETP.LT.AND P0, PT, R4, UR11, !P1 ;  /* 0x0000000b04007c0c */ /* 0x004fe2000cf01270 */
[----:B------:R-:W-:Y:S02]  /*761c0*/  VIADD R71, R0, UR68 ;  /* 0x0000004400477c36 */ /* 0x000fe40008000000 */
[----:B------:R-:W2:Y:S01]  /*761d0*/  LDL.LU R4, [R1+0x2260] ;  /* 0x0022600001047983 */ /* 0x000ea20000300800 */
[----:B------:R-:W-:Y:S01]  /*761e0*/  PRMT R70, R72, 0x9910, RZ ;  /* 0x0000991048467816 */ /* 0x000fe200000000ff */
[----:B------:R-:W1:Y:S01]  /*761f0*/  LDCU UR11, c[0x0][0x39c] ;  /* 0x00007380ff0b77ac */ /* 0x000e620008000800 */
[----:B0-----:R-:W-:Y:S01]  /*76200*/  IADD3 R68, P4, PT, R71, R3, RZ ;  /* 0x0000000347447210 */ /* 0x001fe20007f9e0ff */
[----:B------:R-:W2:Y:S02]  /*76210*/  LDL.LU R11, [R1+0x368] ;  /* 0x00036800010b7983 */ /* 0x000ea40000300800 */
[----:B------:R-:W-:-:S02]  /*76220*/  IMAD.MOV.U32 R0, RZ, RZ, R70 ;  /* 0x000000ffff007224 */ /* 0x000fc400078e0046 */
[----:B------:R-:W2:Y:S01]  /*76230*/  LDL.LU R9, [R1+0x36c] ;  /* 0x00036c0001097983 */ /* 0x000ea20000300800 */
[C---:B------:R-:W-:Y:S01]  /*76240*/  LEA.HI.X.SX32 R69, R71.reuse, R2, 0x1, P4 ;  /* 0x0000000247457211 */ /* 0x040fe200020f0eff */
[----:B------:R-:W-:Y:S01]  /*76250*/  VIADD R71, R71, UR68 ;  /* 0x0000004447477c36 */ /* 0x000fe20008000000 */
[----:B------:R-:W-:-:S05]  /*76260*/  SHF.R.S32.HI R0, RZ, 0x8, R0 ;  /* 0x00000008ff007819 */ /* 0x000fca0000011400 */
[----:B------:R0:W-:Y:S01]  /*76270*/  @P2 STG.E.U8 desc[UR20][R68.64], R0 ;  /* 0x0000000044002986 */ /* 0x0001e2000c101114 */
[----:B------:R-:W-:Y:S02]  /*76280*/  IADD3 R70, P2, PT, R71, R3, RZ ;  /* 0x0000000347467210 */ /* 0x000fe40007f5e0ff */
[----:B-----5:R-:W-:Y:S02]  /*76290*/  F2FP.SATFINITE.E5M2.F32.PACK_AB_MERGE_C R72, R7, R6, RZ ;  /* 0x000000060748723e */ /* 0x020fe400048060ff */
[----:B----4-:R-:W-:Y:S01]  /*762a0*/  ISETP.LT.AND P3, PT, R8, UR8, !P1 ;  /* 0x0000000808007c0c */ /* 0x010fe2000cf61270 */
[----:B------:R-:W4:Y:S01]  /*762b0*/  LDCU UR8, c[0x0][0x39c] ;  /* 0x00007380ff0877ac */ /* 0x000f220008000800 */
[----:B------:R-:W5:Y:S04]  /*762c0*/  LDL.LU R8, [R1+0x226c] ;  /* 0x00226c0001087983 */ /* 0x000f680000300800 */
[----:B------:R-:W4:Y:S01]  /*762d0*/  LDL.LU R6, [R1+0x370] ;  /* 0x0003700001067983 */ /* 0x000f220000300800 */
[C---:B0-----:R-:W-:Y:S01]  /*762e0*/  VIADD R0, R71.reuse, UR68 ;  /* 0x0000004447007c36 */ /* 0x041fe20008000000 */
[----:B------:R-:W-:-:S02]  /*762f0*/  LEA.HI.X.SX32 R71, R71, R2, 0x1, P2 ;  /* 0x0000000247477211 */ /* 0x000fc400010f0eff */
[----:B---3--:R-:W-:Y:S01]  /*76300*/  ISETP.LT.AND P2, PT, R5, UR5, !P1 ;  /* 0x0000000505007c0c */ /* 0x008fe2000cf41270 */
[----:B------:R-:W4:Y:S01]  /*76310*/  LDL.LU R7, [R1+0x374] ;  /* 0x0003740001077983 */ /* 0x000f220000300800 */
[----:B------:R-:W-:Y:S01]  /*76320*/  PRMT R73, R72, 0x9910, RZ ;  /* 0x0000991048497816 */ /* 0x000fe200000000ff */
[----:B------:R-:W0:Y:S02]  /*76330*/  LDCU UR5, c[0x0][0x39c] ;  /* 0x00007380ff0577ac */ /* 0x000e240008000800 */
[----:B------:R3:W-:Y:S04]  /*76340*/  @P5 STG.E.U8 desc[UR20][R70.64], R72 ;  /* 0x0000004846005986 */ /* 0x0007e8000c101114 */
[----:B------:R-:W4:Y:S01]  /*76350*/  LDL.LU R5, [R1+0x223c] ;  /* 0x00223c0001057983 */ /* 0x000f220000300800 */
[----:B--2---:R-:W-:-:S02]  /*76360*/  ISETP.LT.AND P5, PT, R4, UR13, !P1 ;  /* 0x0000000d04007c0c */ /* 0x004fc4000cfa1270 */
[C---:B------:R-:W-:Y:S01]  /*76370*/  IADD3 R68, P4, PT, R0.reuse, R3, RZ ;  /* 0x0000000300447210 */ /* 0x040fe20007f9e0ff */
[----:B------:R-:W1:Y:S01]  /*76380*/  LDL.LU R4, [R1+0x2250] ;  /* 0x0022500001047983 */ /* 0x000e620000300800 */
[----:B---3--:R-:W-:Y:S01]  /*76390*/  SHF.R.S32.HI R70, RZ, 0x8, R73 ;  /* 0x00000008ff467819 */ /* 0x008fe20000011449 */
[C---:B------:R-:W-:Y:S01]  /*763a0*/  VIADD R71, R0.reuse, UR68 ;  /* 0x0000004400477c36 */ /* 0x040fe20008000000 */
[----:B------:R-:W-:Y:S01]  /*763b0*/  LEA.HI.X.SX32 R69, R0, R2, 0x1, P4 ;  /* 0x0000000200457211 */ /* 0x000fe200020f0eff */
[----:B------:R-:W2:Y:S01]  /*763c0*/  LDCU UR13, c[0x0][0x39c] ;  /* 0x00007380ff0d77ac */ /* 0x000ea20008000800 */
[----:B------:R-:W-:-:S03]  /*763d0*/  F2FP.SATFINITE.E5M2.F32.PACK_AB_MERGE_C R0, R9, R11, RZ ;  /* 0x0000000b0900723e */ /* 0x000fc600048060ff */
[----:B------:R3:W-:Y:S01]  /*763e0*/  @P3 STG.E.U8 desc[UR20][R68.64], R70 ;  /* 0x0000004644003986 */ /* 0x0007e2000c101114 */
[----:B------:R-:W-:-:S03]  /*763f0*/  PRMT R72, R0, 0x9910, RZ ;  /* 0x0000991000487816 */ /* 0x000fc600000000ff */
[----:B------:R-:W2:Y:S04]  /*76400*/  LDL.LU R11, [R1+0x378] ;  /* 0x00037800010b7983 */ /* 0x000ea80000300800 */
[----:B------:R-:W2:Y:S01]  /*76410*/  LDL.LU R9, [R1+0x37c] ;  /* 0x00037c0001097983 */ /* 0x000ea20000300800 */
[----:B---3--:R-:W-:-:S04]  /*76420*/  IADD3 R68, P3, PT, R71, R3, RZ ;  /* 0x0000000347447210 */ /* 0x008fc80007f7e0ff */
[C---:B------:R-:W-:Y:S01]  /*76430*/  LEA.HI.X.SX32 R69, R71.reuse, R2, 0x1, P3 ;  /* 0x0000000247457211 */ /* 0x040fe200018f0eff */
[----:B------:R-:W-:-:S04]  /*76440*/  VIADD R71, R71, UR68 ;  /* 0x0000004447477c36 */ /* 0x000fc80008000000 */
[----:B------:R3:W-:Y:S01]  /*76450*/  @P0 STG.E.U8 desc[UR20][R68.64], R0 ;  /* 0x0000000044000986 */ /* 0x0007e2000c101114 */
[----:B------:R-:W-:Y:S02]  /*76460*/  IADD3 R70, P0, PT, R71, R3, RZ ;  /* 0x0000000347467210 */ /* 0x000fe40007f1e0ff */
[----:B-----5:R-:W-:Y:S01]  /*76470*/  ISETP.LT.AND P3, PT, R8, UR6, !P1 ;  /* 0x0000000608007c0c */ /* 0x020fe2000cf61270 */
[----:B------:R-:W5:Y:S01]  /*76480*/  LDCU UR6, c[0x0][0x39c] ;  /* 0x00007380ff0677ac */ /* 0x000f620008000800 */
[----:B------:R-:W-:Y:S01]  /*76490*/  ISETP.LT.AND P4, PT, R10, UR12, !P1 ;  /* 0x0000000c0a007c0c */ /* 0x000fe2000cf81270 */
[----:B------:R-:W5:Y:S01]  /*764a0*/  LDL.LU R8, [R1+0x2274] ;  /* 0x0022740001087983 */ /* 0x000f620000300800 */
[----:B------:R-:W0:Y:S03]  /*764b0*/  LDCU UR12, c[0x0][0x39c] ;  /* 0x00007380ff0c77ac */ /* 0x000e260008000800 */
[----:B------:R-:W5:Y:S01]  /*764c0*/  LDL.LU R10, [R1+0x2280] ;  /* 0x00228000010a7983 */ /* 0x000f620000300800 */
[----:B---3--:R-:W-:-:S02]  /*764d0*/  IMAD.MOV.U32 R69, RZ, RZ, R72 ;  /* 0x000000ffff457224 */ /* 0x008fc400078e0048 */
[C---:B------:R-:W-:Y:S01]  /*764e0*/  VIADD R0, R71.reuse, UR68 ;  /* 0x0000004447007c36 */ /* 0x040fe20008000000 */
[----:B------:R-:W-:Y:S02]  /*764f0*/  LEA.HI.X.SX32 R71, R71, R2, 0x1, P0 ;  /* 0x0000000247477211 */ /* 0x000fe400000f0eff */
[----:B------:R-:W-:-:S05]  /*76500*/  SHF.R.S32.HI R69, RZ, 0x8, R69 ;  /* 0x00000008ff457819 */ /* 0x000fca0000011445 */
[----:B------:R3:W-:Y:S01]  /*76510*/  @P2 STG.E.U8 desc[UR20][R70.64], R69 ;  /* 0x0000004546002986 */ /* 0x0007e2000c101114 */
[----:B-1----:R-:W-:Y:S02]  /*76520*/  ISETP.LT.AND P2, PT, R4, UR4, !P1 ;  /* 0x0000000404007c0c */ /* 0x002fe4000cf41270 */
[C---:B------:R-:W-:Y:S01]  /*76530*/  IADD3 R68, P0, PT, R0.reuse, R3, RZ ;  /* 0x0000000300447210 */ /* 0x040fe20007f1e0ff */
[----:B------:R-:W5:Y:S01]  /*76540*/  LDL.LU R4, [R1+0x2288] ;  /* 0x0022880001047983 */ /* 0x000f620000300800 */
[----:B----4-:R-:W-:Y:S01]  /*76550*/  F2FP.SATFINITE.E5M2.F32.PACK_AB_MERGE_C R72, R7, R6, RZ ;  /* 0x000000060748723e */ /* 0x010fe200048060ff */
[C---:B---3--:R-:W-:Y:S01]  /*76560*/  VIADD R71, R0.reuse, UR68 ;  /* 0x0000004400477c36 */ /* 0x048fe20008000000 */
[----:B------:R-:W-:Y:S01]  /*76570*/  LEA.HI.X.SX32 R69, R0, R2, 0x1, P0 ;  /* 0x0000000200457211 */ /* 0x000fe200000f0eff */
[----:B------:R-:W3:Y:S01]  /*76580*/  LDL.LU R6, [R1+0x380] ;  /* 0x0003800001067983 */ /* 0x000ee20000300800 */
[----:B------:R-:W-:Y:S01]  /*76590*/  PRMT R70, R72, 0x9910, RZ ;  /* 0x0000991048467816 */ /* 0x000fe200000000ff */
[----:B------:R-:W1:Y:S02]  /*765a0*/  LDCU UR4, c[0x0][0x39c] ;  /* 0x00007380ff0477ac */ /* 0x000e640008000800 */
[----:B------:R4:W-:Y:S02]  /*765b0*/  @P4 STG.E.U8 desc[UR20][R68.64], R72 ;  /* 0x0000004844004986 */ /* 0x0009e4000c101114 */
[----:B------:R-:W-:-:S02]  /*765c0*/  IMAD.MOV.U32 R0, RZ, RZ, R70 ;  /* 0x000000ffff007224 */ /* 0x000fc400078e0046 */
[----:B------:R-:W3:Y:S03]  /*765d0*/  LDL.LU R7, [R1+0x384] ;  /* 0x0003840001077983 */ /* 0x000ee60000300800 */
[----:B------:R-:W-:Y:S02]  /*765e0*/  SHF.R.S32.HI R0, RZ, 0x8, R0 ;  /* 0x00000008ff007819 */ /* 0x000fe40000011400 */
[----:B----4-:R-:W-:-:S04]  /*765f0*/  IADD3 R68, P4, PT, R71, R3, RZ ;  /* 0x0000000347447210 */ /* 0x010fc80007f9e0ff */
[CC--:B------:R-:W-:Y:S01]  /*76600*/  LEA.HI.X.SX32 R69, R71.reuse, R2.reuse, 0x1, P4 ;  /* 0x0000000247457211 */ /* 0x0c0fe200020f0eff */
[----:B------:R-:W-:Y:S01]  /*76610*/  VIADD R71, R71, UR68 ;  /* 0x0000004447477c36 */ /* 0x000fe20008000000 */
[----:B------:R-:W-:Y:S01]  /*76620*/  ISETP.LT.AND P0, PT, R5, UR14, !P1 ;  /* 0x0000000e05007c0c */ /* 0x000fe2000cf01270 */
[----:B------:R-:W4:Y:S01]  /*76630*/  LDCU UR14, c[0x0][0x39c] ;  /* 0x00007380ff0e77ac */ /* 0x000f220008000800 */
[----:B--2---:R-:W-:Y:S01]  /*76640*/  F2FP.SATFINITE.E5M2.F32.PACK_AB_MERGE_C R72, R9, R11, RZ ;  /* 0x0000000b0948723e */ /* 0x004fe200048060ff */
[----:B------:R2:W-:Y:S01]  /*76650*/  @P5 STG.E.U8 desc[UR20][R68.64], R0 ;  /* 0x0000000044005986 */ /* 0x0005e2000c101114 */
[C---:B------:R-:W-:Y:S02]  /*76660*/  IADD3 R70, P4, PT, R71.reuse, R3, RZ ;  /* 0x0000000347467210 */ /* 0x040fe40007f9e0ff */
[----:B------:R-:W-:Y:S01]  /*76670*/  PRMT R73, R72, 0x9910, RZ ;  /* 0x0000991048497816 */ /* 0x000fe200000000ff */
[----:B------:R-:W4:Y:S04]  /*76680*/  LDL.LU R5, [R1+0x2238] ;  /* 0x0022380001057983 */ /* 0x000f280000300800 */
[----:B------:R-:W4:Y:S01]  /*76690*/  LDL.LU R11, [R1+0x388] ;  /* 0x00038800010b7983 */ /* 0x000f220000300800 */
[C---:B--2---:R-:W-:Y:S01]  /*766a0*/  VIADD R0, R71.reuse, UR68 ;  /* 0x0000004447007c36 */ /* 0x044fe20008000000 */
[----:B------:R-:W-:-:S02]  /*766b0*/  LEA.HI.X.SX32 R71, R71, R2, 0x1, P4 ;  /* 0x0000000247477211 */ /* 0x000fc400020f0eff */
[----:B------:R-:W4:Y:S02]  /*766c0*/  LDL.LU R9, [R1+0x38c] ;  /* 0x00038c0001097983 */ /* 0x000f240000300800 */
[C---:B------:R-:W-:Y:S02]  /*766d0*/  IADD3 R68, P5, PT, R0.reuse, R3, RZ ;  /* 0x0000000300447210 */ /* 0x040fe40007fbe0ff */
[----:B------:R2:W-:Y:S02]  /*766e0*/  @P3 STG.E.U8 desc[UR20][R70.64], R72 ;  /* 0x0000004846003986 */ /* 0x0005e4000c101114 */
[----:B------:R-:W-:Y:S02]  /*766f0*/  LEA.HI.X.SX32 R69, R0, R2, 0x1, P5 ;  /* 0x0000000200457211 */ /* 0x000fe400028f0eff */
[----:B-----5:R-:W-:Y:S01]  /*76700*/  ISETP.LT.AND P4, PT, R8, UR9, !P1 ;  /* 0x0000000908007c0c */ /* 0x020fe2000cf81270 */
[----:B------:R-:W5:Y:S01]  /*76710*/  LDCU UR9, c[0x0][0x39c] ;  /* 0x00007380ff0977ac */ /* 0x000f620008000800 */
[----:B------:R-:W5:Y:S01]  /*76720*/  LDL.LU R8, [R1+0x2268] ;  /* 0x0022680001087983 */ /* 0x000f620000300800 */
[----:B--2---:R-:W-:-:S05]  /*76730*/  SHF.R.S32.HI R70, RZ, 0x8, R73 ;  /* 0x00000008ff467819 */ /* 0x004fca0000011449 */
[----:B------:R2:W-:Y:S01]  /*76740*/  @P0 STG.E.U8 desc[UR20][R68.64], R70 ;  /* 0x0000004644000986 */ /* 0x0005e2000c101114 */
[----:B------:R-:W-:Y:S01]  /*76750*/  ISETP.LT.AND P0, PT, R4, UR15, !P1 ;  /* 0x0000000f04007c0c */ /* 0x000fe2000cf01270 */
[----:B------:R-:W-:Y:S02]  /*76760*/  VIADD R71, R0, UR68 ;  /* 0x0000004400477c36 */ /* 0x000fe40008000000 */
[----:B------:R-:W5:Y:S01]  /*76770*/  LDL.LU R4, [R1+0x2278] ;  /* 0x0022780001047983 */ /* 0x000f620000300800 */
[----:B------:R-:W-:Y:S01]  /*76780*/  ISETP.LT.AND P3, PT, R10, UR10, !P1 ;  /* 0x0000000a0a007c0c */ /* 0x000fe2000cf61270 */
[----:B------:R-:W0:Y:S01]  /*76790*/  LDCU UR15, c[0x0][0x39c] ;  /* 0x00007380ff0f77ac */ /* 0x000e220008000800 */
[-C--:B--2---:R-:W-:Y:S01]  /*767a0*/  IADD3 R68, P5, PT, R71, R3.reuse, RZ ;  /* 0x0000000347447210 */ /* 0x084fe20007fbe0ff */
[----:B------:R-:W2:Y:S01]  /*767b0*/  LDCU UR10, c[0x0][0x39c] ;  /* 0x00007380ff0a77ac */ /* 0x000ea20008000800 */
[----:B---3--:R-:W-:Y:S02]  /*767c0*/  F2FP.SATFINITE.E5M2.F32.PACK_AB_MERGE_C R0, R7, R6, RZ ;  /* 0x000000060700723e */ /* 0x008fe400048060ff */
[C---:B------:R-:W-:Y:S01]  /*767d0*/  LEA.HI.X.SX32 R69, R71.reuse, R2, 0x1, P5 ;  /* 0x0000000247457211 */ /* 0x040fe200028f0eff */
[----:B------:R-:W-:Y:S01]  /*767e0*/  VIADD R71, R71, UR68 ;  /* 0x0000004447477c36 */ /* 0x000fe20008000000 */
[----:B------:R-:W-:Y:S01]  /*767f0*/  PRMT R72, R0, 0x9910, RZ ;  /* 0x0000991000487816 */ /* 0x000fe200000000ff */
[----:B------:R-:W3:Y:S04]  /*76800*/  LDL.LU R6, [R1+0x390] ;  /* 0x0003900001067983 */ /* 0x000ee80000300800 */
[----:B------:R0:W-:Y:S01]  /*76810*/  @P2 STG.E.U8 desc[UR20][R68.64], R0 ;  /* 0x0000000044002986 */ /* 0x0001e2000c101114 */
[----:B------:R-:W-:-:S03]  /*76820*/  IADD3 R70, P2, PT, R71, R3, RZ ;  /* 0x0000000347467210 */ /* 0x000fc60007f5e0ff */
[----:B------:R-:W3:Y:S01]  /*76830*/  LDL.LU R7, [R1+0x394] ;  /* 0x0003940001077983 */ /* 0x000ee20000300800 */
[----:B0-----:R-:W-:Y:S02]  /*76840*/  IMAD.MOV.U32 R69, RZ, RZ, R72 ;  /* 0x000000ffff457224 */ /* 0x001fe400078e0048 */
[C---:B------:R-:W-:Y:S01]  /*76850*/  VIADD R0, R71.reuse, UR68 ;  /* 0x0000004447007c36 */ /* 0x040fe20008000000 */
[----:B------:R-:W-:Y:S02]  /*76860*/  LEA.HI.X.SX32 R71, R71, R2, 0x1, P2 ;  /* 0x0000000247477211 */ /* 0x000fe400010f0eff */
[----:B------:R-:W-:Y:S02]  /*76870*/  SHF.R.S32.HI R69, RZ, 0x8, R69 ;  /* 0x00000008ff457819 */ /* 0x000fe40000011445 */
[----:B------:R-:W-:-:S03]  /*76880*/  IADD3 R68, P2, PT, R0, R3, RZ ;  /* 0x0000000300447210 */ /* 0x000fc60007f5e0ff */
[----:B------:R0:W-:Y:S01]  /*76890*/  @P4 STG.E.U8 desc[UR20][R70.64], R69 ;  /* 0x0000004546004986 */ /* 0x0001e2000c101114 */
[----:B----4-:R-:W-:Y:S02]  /*768a0*/  F2FP.SATFINITE.E5M2.F32.PACK_AB_MERGE_C R72, R9, R11, RZ ;  /* 0x0000000b0948723e */ /* 0x010fe400048060ff */
[----:B------:R-:W-:Y:S01]  /*768b0*/  ISETP.LT.AND P5, PT, R5, UR16, !P1 ;  /* 0x0000001005007c0c */ /* 0x000fe2000cfa1270 */
[----:B------:R-:W4:Y:S01]  /*768c0*/  LDCU UR16, c[0x0][0x39c] ;  /* 0x00007380ff1077ac */ /* 0x000f220008000800 */
[----:B------:R-:W2:Y:S04]  /*768d0*/  LDL.LU R5, [R1+0x2298] ;  /* 0x0022980001057983 */ /* 0x000ea80000300800 */
[----:B------:R-:W4:Y:S01]  /*768e0*/  LDL.LU R10, [R1+0x22a8] ;  /* 0x0022a800010a7983 */ /* 0x000f220000300800 */
[----:B0-----:R-:W-:-:S05]  /*768f0*/  LEA.HI.X.SX32 R69, R0, R2, 0x1, P2 ;  /* 0x0000000200457211 */ /* 0x001fca00010f0eff */
[----:B------:R0:W-:Y:S01]  /*76900*/  @P3 STG.E.U8 desc[UR20][R68.64], R72 ;  /* 0x0000004844003986 */ /* 0x0001e2000c101114 */
[----:B-----5:R-:W-:Y:S01]  /*76910*/  ISETP.LT.AND P3, PT, R4, UR17, !P1 ;  /* 0x0000001104007c0c */ /* 0x020fe2000cf61270 */
[----:B------:R-:W-:Y:S02]  /*76920*/  VIADD R71, R0, UR68 ;  /* 0x0000004400477c36 */ /* 0x000fe40008000000 */
[----:B------:R-:W5:Y:S01]  /*76930*/  LDL.LU R4, [R1+0x225c] ;  /* 0x00225c0001047983 */ /* 0x000f620000300800 */
[----:B------:R-:W-:Y:S01]  /*76940*/  PRMT R70, R72, 0x9910, RZ ;  /* 0x0000991048467816 */ /* 0x000fe200000000ff */
[----:B------:R-:W1:Y:S02]  /*76950*/  LDCU UR17, c[0x0][0x39c] ;  /* 0x00007380ff1177ac */ /* 0x000e640008000800 */
[----:B------:R-:W4:Y:S01]  /*76960*/  LDL.LU R11, [R1+0x398] ;  /* 0x00039800010b7983 */ /* 0x000f220000300800 */
[----:B0-----:R-:W-:Y:S01]  /*76970*/  IADD3 R68, P4, PT, R71, R3, RZ ;  /* 0x0000000347447210 */ /* 0x001fe20007f9e0ff */
[----:B------:R-:W-:-:S02]  /*76980*/  IMAD.MOV.U32 R0, RZ, RZ, R70 ;  /* 0x000000ffff007224 */ /* 0x000fc400078e0046 */
[----:B------:R-:W4:Y:S01]  /*76990*/  LDL.LU R9, [R1+0x39c] ;  /* 0x00039c0001097983 */ /* 0x000f220000300800 */
[C---:B------:R-:W-:Y:S01]  /*769a0*/  LEA.HI.X.SX32 R69, R71.reuse, R2, 0x1, P4 ;  /* 0x0000000247457211 */ /* 0x040fe200020f0eff */
[----:B------:R-:W-:Y:S01]  /*769b0*/  VIADD R71, R71, UR68 ;  /* 0x0000004447477c36 */ /* 0x000fe20008000000 */
[----:B------:R-:W-:-:S05]  /*769c0*/  SHF.R.S32.HI R0, RZ, 0x8, R0 ;  /* 0x00000008ff007819 */ /* 0x000fca0000011400 */
[----:B------:R0:W-:Y:S01]  /*769d0*/  @P0 STG.E.U8 desc[UR20][R68.64], R0 ;  /* 0x0000000044000986 */ /* 0x0001e2000c101114 */
[----:B------:R-:W-:Y:S02]  /*769e0*/  IADD3 R70, P0, PT, R71, R3, RZ ;  /* 0x0000000347467210 */ /* 0x000fe40007f1e0ff */
[----:B------:R-:W-:Y:S01]  /*769f0*/  ISETP.LT.AND P2, PT, R8, UR8, !P1 ;  /* 0x0000000808007c0c */ /* 0x000fe2000cf41270 */
[----:B------:R-:W1:Y:S01]  /*76a00*/  LDCU UR8, c[0x0][0x39c] ;  /* 0x00007380ff0877ac */ /* 0x000e620008000800 */
[----:B---3--:R-:W-:Y:S01]  /*76a10*/  F2FP.SATFINITE.E5M2.F32.PACK_AB_MERGE_C R72, R7, R6, RZ ;  /* 0x000000060748723e */ /* 0x008fe200048060ff */
[----:B------:R-:W3:Y:S04]  /*76a20*/  LDL.LU R8, [R1+0x2264] ;  /* 0x0022640001087983 */ /* 0x000ee80000300800 */
[----:B------:R-:W3:Y:S01]  /*76a30*/  LDL.LU R6, [R1+0x3a0] ;  /* 0x0003a00001067983 */ /* 0x000ee20000300800 */
[C---:B0-----:R-:W-:Y:S01]  /*76a40*/  VIADD R0, R71.reuse, UR68 ;  /* 0x0000004447007c36 */ /* 0x041fe20008000000 */
[----:B------:R-:W-:-:S02]  /*76a50*/  LEA.HI.X.SX32 R71, R71, R2, 0x1, P0 ;  /* 0x0000000247477211 */ /* 0x000fc400000f0eff */
[----:B------:R-:W3:Y:S04]  /*76a60*/  LDL.LU R7, [R1+0x3a4] ;  /* 0x0003a40001077983 */ /* 0x000ee80000300800 */
[----:B------:R0:W-:Y:S01]  /*76a70*/  @P5 STG.E.U8 desc[UR20][R70.64], R72 ;  /* 0x0000004846005986 */ /* 0x0001e2000c101114 */
[----:B--2---:R-:W-:Y:S01]  /*76a80*/  ISETP.LT.AND P0, PT, R5, UR11, !P1 ;  /* 0x0000000b05007c0c */ /* 0x004fe2000cf01270 */
[----:B------:R-:W2:Y:S02]  /*76a90*/  LDCU UR11, c[0x0][0x39c] ;  /* 0x00007380ff0b77ac */ /* 0x000ea40008000800 */
[----:B------:R-:W2:Y:S01]  /*76aa0*/  LDL.LU R5, [R1+0x2290] ;  /* 0x0022900001057983 */ /* 0x000ea20000300800 */
[----:B-----5:R-:W-:Y:S02]  /*76ab0*/  ISETP.LT.AND P5, PT, R4, UR28, !P1 ;  /* 0x0000001c04007c0c */ /* 0x020fe4000cfa1270 */
[----:B------:R-:W-:Y:S01]  /*76ac0*/  PRMT R73, R72, 0x9910, RZ ;  /* 0x0000991048497816 */ /* 0x000fe200000000ff */
[----:B------:R-:W5:Y:S01]  /*76ad0*/  LDL.LU R4, [R1+0x22a0] ;  /* 0x0022a00001047983 */ /* 0x000f620000300800 */
[C---:B------:R-:W-:Y:S01]  /*76ae0*/  IADD3 R68, P4, PT, R0.reuse, R3, RZ ;  /* 0x0000000300447210 */ /* 0x040fe20007f9e0ff */
[C---:B0-----:R-:W-:Y:S01]  /*76af0*/  VIADD R71, R0.reuse, UR68 ;  /* 0x0000004400477c36 */ /* 0x041fe20008000000 */
[----:B------:R-:W-:Y:S01]  /*76b00*/  SHF.R.S32.HI R70, RZ, 0x8, R73 ;  /* 0x00000008ff467819 */ /* 0x000fe20000011449 */
[----:B------:R-:W0:Y:S01]  /*76b10*/  LDCU UR28, c[0x0][0x39c] ;  /* 0x00007380ff1c77ac */ /* 0x000e220008000800 */
[----:B------:R-:W-:-:S02]  /*76b20*/  LEA.HI.X.SX32 R69, R0, R2, 0x1, P4 ;  /* 0x0000000200457211 */ /* 0x000fc400020f0eff */
[----:B----4-:R-:W-:Y:S02]  /*76b30*/  F2FP.SATFINITE.E5M2.F32.PACK_AB_MERGE_C R0, R9, R11, RZ ;  /* 0x0000000b0900723e */ /* 0x010fe400048060ff */
[----:B------:R-:W4:Y:S04]  /*76b40*/  LDL.LU R11, [R1+0x3a8] ;  /* 0x0003a800010b7983 */ /* 0x000f280000300800 */
[----:B------:R0:W-:Y:S01]  /*76b50*/  @P2 STG.E.U8 desc[UR20][R68.64], R70 ;  /* 0x0000004644002986 */ /* 0x0001e2000c101114 */
[----:B------:R-:W-:-:S03]  /*76b60*/  PRMT R72, R0, 0x9910, RZ ;  /* 0x0000991000487816 */ /* 0x000fc600000000ff */
[----:B------:R-:W4:Y:S01]  /*76b70*/  LDL.LU R9, [R1+0x3ac] ;  /* 0x0003ac0001097983 */ /* 0x000f220000300800 */
        /* <DEDUP_REMOVED lines=10> */
[----:B---3--:R-:W-:Y:S01]  /*76c20*/  ISETP.LT.AND P2, PT, R8, UR5, !P1 ;  /* 0x0000000508007c0c */ /* 0x008fe2000cf41270 */
[----:B------:R0:W-:Y:S01]  /*76c30*/  @P0 STG.E.U8 desc[UR20][R70.64], R69 ;  /* 0x0000004546000986 */ /* 0x0001e2000c101114 */
[----:B------:R-:W-:Y:S01]  /*76c40*/  ISETP.LT.AND P4, PT, R10, UR18, !P1 ;  /* 0x000000120a007c0c */ /* 0x000fe2000cf81270 */
[----:B------:R-:W3:Y:S02]  /*76c50*/  LDCU UR18, c[0x0][0x39c] ;  /* 0x00007380ff1277ac */ /* 0x000ee40008000800 */
[----:B------:R-:W3:Y:S01]  /*76c60*/  LDL.LU R8, [R1+0x22c4] ;  /* 0x0022c40001087983 */ /* 0x000ee20000300800 */
[----:B------:R-:W-:Y:S01]  /*76c70*/  F2FP.SATFINITE.E5M2.F32.PACK_AB_MERGE_C R72, R7, R6, RZ ;  /* 0x000000060748723e */ /* 0x000fe200048060ff */
[----:B------:R-:W1:Y:S02]  /*76c80*/  LDCU UR5, c[0x0][0x39c] ;  /* 0x00007380ff0577ac */ /* 0x000e640008000800 */
[----:B------:R-:W3:Y:S01]  /*76c90*/  LDL.LU R10, [R1+0x227c] ;  /* 0x00227c00010a7983 */ /* 0x000ee20000300800 */
[----:B0-----:R-:W-:-:S02]  /*76ca0*/  LEA.HI.X.SX32 R69, R0, R2, 0x1, P3 ;  /* 0x0000000200457211 */ /* 0x001fc400018f0eff */
[----:B-----5:R-:W-:Y:S01]  /*76cb0*/  ISETP.LT.AND P3, PT, R4, UR30, !P1 ;  /* 0x0000001e04007c0c */ /* 0x020fe2000cf61270 */
[----:B------:R-:W-:Y:S01]  /*76cc0*/  VIADD R71, R0, UR68 ;  /* 0x0000004400477c36 */ /* 0x000fe20008000000 */
[----:B------:R-:W5:Y:S01]  /*76cd0*/  LDL.LU R4, [R1+0x2284] ;  /* 0x0022840001047983 */ /* 0x000f620000300800 */
[----:B------:R-:W-:Y:S01]  /*76ce0*/  PRMT R70, R72, 0x9910, RZ ;  /* 0x0000991048467816 */ /* 0x000fe200000000ff */
[----:B------:R-:W0:Y:S02]  /*76cf0*/  LDCU UR30, c[0x0][0x3b8] ;  /* 0x00007700ff1e77ac */ /* 0x000e240008000800 */
[----:B------:R1:W-:Y:S02]  /*76d00*/  @P4 STG.E.U8 desc[UR20][R68.64], R72 ;  /* 0x0000004844004986 */ /* 0x0003e4000c101114 */
[----:B------:R-:W-:Y:S02]  /*76d10*/  IMAD.MOV.U32 R0, RZ, RZ, R70 ;  /* 0x000000ffff007224 */ /* 0x000fe400078e0046 */
[----:B------:R-:W5:Y:S04]  /*76d20*/  LDL.LU R6, [R1+0x3b0] ;  /* 0x0003b00001067983 */ /* 0x000f680000300800 */
[----:B------:R-:W5:Y:S01]  /*76d30*/  LDL.LU R7, [R1+0x3b4] ;  /* 0x0003b40001077983 */ /* 0x000f620000300800 */
[----:B-1----:R-:W-:-:S02]  /*76d40*/  IADD3 R68, P4, PT, R71, R3, RZ ;  /* 0x0000000347447210 */ /* 0x002fc40007f9e0ff */
[----:B------:R-:W-:Y:S02]  /*76d50*/  SHF.R.S32.HI R0, RZ, 0x8, R0 ;  /* 0x00000008ff007819 */ /* 0x000fe40000011400 */
[CC--:B------:R-:W-:Y:S01]  /*76d60*/  LEA.HI.X.SX32 R69, R71.reuse, R2.reuse, 0x1, P4 ;  /* 0x0000000247457211 */ /* 0x0c0fe200020f0eff */
[----:B------:R-:W-:Y:S01]  /*76d70*/  VIADD R71, R71, UR68 ;  /* 0x0000004447477c36 */ /* 0x000fe20008000000 */
[----:B--2---:R-:W-:Y:S01]  /*76d80*/  ISETP.LT.AND P0, PT, R5, UR29, !P1 ;  /* 0x0000001d05007c0c */ /* 0x004fe2000cf01270 */
[----:B------:R-:W1:Y:S01]  /*76d90*/  LDCU UR29, c[0x0][0x3b8] ;  /* 0x00007700ff1d77ac */ /* 0x000e620008000800 */
[----:B----4-:R-:W-:Y:S01]  /*76da0*/  F2FP.SATFINITE.E5M2.F32.PACK_AB_MERGE_C R72, R9, R11, RZ ;  /* 0x0000000b0948723e */ /* 0x010fe200048060ff */
        /* <DEDUP_REMOVED lines=11> */
[----:B--2---:R-:W-:Y:S02]  /*76e60*/  SHF.R.S32.HI R70, RZ, 0x8, R73 ;  /* 0x00000008ff467819 */ /* 0x004fe40000011449 */
[----:B---3--:R-:W-:Y:S01]  /*76e70*/  ISETP.LT.AND P4, PT, R8, UR31, !P1 ;  /* 0x0000001f08007c0c */ /* 0x008fe2000cf81270 */
[----:B------:R-:W-:-:S02]  /*76e80*/  VIADD R71, R0, UR68 ;  /* 0x0000004400477c36 */ /* 0x000fc40008000000 */
[----:B------:R2:W-:Y:S01]  /*76e90*/  @P0 STG.E.U8 desc[UR20][R68.64], R70 ;  /* 0x0000004644000986 */ /* 0x0005e2000c101114 */
[----:B------:R-:W3:Y:S03]  /*76ea0*/  LDCU UR31, c[0x0][0x39c] ;  /* 0x00007380ff1f77ac */ /* 0x000ee60008000800 */
[----:B------:R-:W3:Y:S01]  /*76eb0*/  LDL.LU R8, [R1+0x22bc] ;  /* 0x0022bc0001087983 */ /* 0x000ee20000300800 */
[----:B-----5:R-:W-:Y:S01]  /*76ec0*/  ISETP.LT.AND P0, PT, R4, UR33, !P1 ;  /* 0x0000002104007c0c */ /* 0x020fe2000cf01270 */
[----:B------:R-:W5:Y:S02]  /*76ed0*/  LDCU UR33, c[0x0][0x39c] ;  /* 0x00007380ff2177ac */ /* 0x000f640008000800 */
[----:B------:R-:W3:Y:S01]  /*76ee0*/  LDL.LU R4, [R1+0x22cc] ;  /* 0x0022cc0001047983 */ /* 0x000ee20000300800 */
[----:B--2---:R-:W-:-:S04]  /*76ef0*/  IADD3 R68, P5, PT, R71, R3, RZ ;  /* 0x0000000347447210 */ /* 0x004fc80007fbe0ff */
[----:B------:R-:W-:Y:S02]  /*76f00*/  LEA.HI.X.SX32 R69, R71, R2, 0x1, P5 ;  /* 0x0000000247457211 */ /* 0x000fe400028f0eff */
[----:B------:R-:W-:Y:S01]  /*76f10*/  F2FP.SATFINITE.E5M2.F32.PACK_AB_MERGE_C R0, R7, R6, RZ ;  /* 0x000000060700723e */ /* 0x000fe200048060ff */
[----:B------:R-:W-:Y:S01]  /*76f20*/  VIADD R71, R71, UR68 ;  /* 0x0000004447477c36 */ /* 0x000fe20008000000 */
[----:B------:R-:W-:Y:S01]  /*76f30*/  ISETP.LT.AND P2, PT, R10, UR32, !P1 ;  /* 0x000000200a007c0c */ /* 0x000fe2000cf41270 */
[----:B------:R-:W2:Y:S01]  /*76f40*/  LDL.LU R6, [R1+0x3c0] ;  /* 0x0003c00001067983 */ /* 0x000ea20000300800 */
[----:B------:R-:W-:Y:S01]  /*76f50*/  PRMT R72, R0, 0x9910, RZ ;  /* 0x0000991000487816 */ /* 0x000fe200000000ff */
[----:B------:R-:W0:Y:S02]  /*76f60*/  LDCU UR32, c[0x0][0x3b8] ;  /* 0x00007700ff2077ac */ /* 0x000e240008000800 */
[----:B------:R1:W-:Y:S01]  /*76f70*/  @P3 STG.E.U8 desc[UR20][R68.64], R0 ;  /* 0x0000000044003986 */ /* 0x0003e2000c101114 */
[----:B------:R-:W-:-:S03]  /*76f80*/  IADD3 R70, P3, PT, R71, R3, RZ ;  /* 0x0000000347467210 */ /* 0x000fc60007f7e0ff */
[----:B------:R-:W2:Y:S01]  /*76f90*/  LDL.LU R7, [R1+0x3c4] ;  /* 0x0003c40001077983 */ /* 0x000ea20000300800 */
[----:B-1----:R-:W-:Y:S02]  /*76fa0*/  IMAD.MOV.U32 R69, RZ, RZ, R72 ;  /* 0x000000ffff457224 */ /* 0x002fe400078e0048 */
[C---:B------:R-:W-:Y:S01]  /*76fb0*/  VIADD R0, R71.reuse, UR68 ;  /* 0x0000004447007c36 */ /* 0x040fe20008000000 */
[-C--:B------:R-:W-:Y:S02]  /*76fc0*/  LEA.HI.X.SX32 R71, R71, R2.reuse, 0x1, P3 ;  /* 0x0000000247477211 */ /* 0x080fe400018f0eff */
[----:B------:R-:W-:Y:S02]  /*76fd0*/  SHF.R.S32.HI R69, RZ, 0x8, R69 ;  /* 0x00000008ff457819 */ /* 0x000fe40000011445 */
[C---:B------:R-:W-:Y:S02]  /*76fe0*/  IADD3 R68, P3, PT, R0.reuse, R3, RZ ;  /* 0x0000000300447210 */ /* 0x040fe40007f7e0ff */
[----:B----4-:R-:W-:Y:S01]  /*76ff0*/  F2FP.SATFINITE.E5M2.F32.PACK_AB_MERGE_C R72, R9, R11, RZ ;  /* 0x0000000b0948723e */ /* 0x010fe200048060ff */
[----:B------:R1:W-:Y:S01]  /*77000*/  @P4 STG.E.U8 desc[UR20][R70.64], R69 ;  /* 0x0000004546004986 */ /* 0x0003e2000c101114 */
[----:B------:R-:W-:Y:S01]  /*77010*/  ISETP.LT.AND P5, PT, R5, UR34, !P1 ;  /* 0x0000002205007c0c */ /* 0x000fe2000cfa1270 */
[----:B------:R-:W4:Y:S02]  /*77020*/  LDCU UR34, c[0x0][0x3b8] ;  /* 0x00007700ff2277ac */ /* 0x000f240008000800 */
[----:B------:R-:W4:Y:S04]  /*77030*/  LDL.LU R5, [R1+0x2294] ;  /* 0x0022940001057983 */ /* 0x000f280000300800 */
[----:B------:R-:W5:Y:S01]  /*77040*/  LDL.LU R10, [R1+0x22a4] ;  /* 0x0022a400010a7983 */ /* 0x000f620000300800 */
[----:B-1----:R-:W-:-:S05]  /*77050*/  LEA.HI.X.SX32 R69, R0, R2, 0x1, P3 ;  /* 0x0000000200457211 */ /* 0x002fca00018f0eff */
[----:B------:R1:W-:Y:S01]  /*77060*/  @P2 STG.E.U8 desc[UR20][R68.64], R72 ;  /* 0x0000004844002986 */ /* 0x0003e2000c101114 */
[----:B---3--:R-:W-:Y:S01]  /*77070*/  ISETP.LT.AND P2, PT, R4, UR36, !P1 ;  /* 0x0000002404007c0c */ /* 0x008fe2000cf41270 */
[----:B------:R-:W-:Y:S02]  /*77080*/  VIADD R71, R0, UR68 ;  /* 0x0000004400477c36 */ /* 0x000fe40008000000 */
[----:B------:R-:W3:Y:S01]  /*77090*/  LDL.LU R4, [R1+0x22ac] ;  /* 0x0022ac0001047983 */ /* 0x000ee20000300800 */
[----:B------:R-:W-:Y:S01]  /*770a0*/  PRMT R70, R72, 0x9910, RZ ;  /* 0x0000991048467816 */ /* 0x000fe200000000ff */
[----:B------:R-:W0:Y:S02]  /*770b0*/  LDCU UR36, c[0x0][0x39c] ;  /* 0x00007380ff2477ac */ /* 0x000e240008000800 */
[----:B------:R-:W5:Y:S01]  /*770c0*/  LDL.LU R11, [R1+0x3c8] ;  /* 0x0003c800010b7983 */ /* 0x000f620000300800 */
[----:B-1----:R-:W-:Y:S01]  /*770d0*/  IADD3 R68, P4, PT, R71, R3, RZ ;  /* 0x0000000347447210 */ /* 0x002fe20007f9e0ff */
[----:B------:R-:W-:-:S02]  /*770e0*/  IMAD.MOV.U32 R0, RZ, RZ, R70 ;  /* 0x000000ffff007224 */ /* 0x000fc400078e0046 */
[----:B------:R-:W5:Y:S01]  /*770f0*/  LDL.LU R9, [R1+0x3cc] ;  /* 0x0003cc0001097983 */ /* 0x000f620000300800 */
[C---:B------:R-:W-:Y:S01]  /*77100*/  LEA.HI.X.SX32 R69, R71.reuse, R2, 0x1, P4 ;  /* 0x0000000247457211 */ /* 0x040fe200020f0eff */
[----:B------:R-:W-:Y:S01]  /*77110*/  VIADD R71, R71, UR68 ;  /* 0x0000004447477c36 */ /* 0x000fe20008000000 */
[----:B------:R-:W-:-:S05]  /*77120*/  SHF.R.S32.HI R0, RZ, 0x8, R0 ;  /* 0x00000008ff007819 */ /* 0x000fca0000011400 */
[----:B------:R1:W-:Y:S01]  /*77130*/  @P0 STG.E.U8 desc[UR20][R68.64], R0 ;  /* 0x0000000044000986 */ /* 0x0003e2000c101114 */
[----:B------:R-:W-:Y:S02]  /*77140*/  IADD3 R70, P0, PT, R71, R3, RZ ;  /* 0x0000000347467210 */ /* 0x000fe40007f1e0ff */
[----:B--2---:R-:W-:Y:S02]  /*77150*/  F2FP.SATFINITE.E5M2.F32.PACK_AB_MERGE_C R72, R7, R6, RZ ;  /* 0x000000060748723e */ /* 0x004fe400048060ff */
[----:B------:R-:W-:Y:S01]  /*77160*/  ISETP.LT.AND P3, PT, R8, UR35, !P1 ;  /* 0x0000002308007c0c */ /* 0x000fe2000cf61270 */
[----:B------:R-:W2:Y:S01]  /*77170*/  LDCU UR35, c[0x0][0x3b8] ;  /* 0x00007700ff2377ac */ /* 0x000ea20008000800 */
[----:B------:R-:W2:Y:S04]  /*77180*/  LDL.LU R8, [R1+0x22b8] ;  /* 0x0022b80001087983 */ /* 0x000ea80000300800 */
[----:B------:R-:W2:Y:S01]  /*77190*/  LDL.LU R6, [R1+0x3d0] ;  /* 0x0003d00001067983 */ /* 0x000ea20000300800 */
[C---:B-1----:R-:W-:Y:S01]  /*771a0*/  VIADD R0, R71.reuse, UR68 ;  /* 0x0000004447007c36 */ /* 0x042fe20008000000 */
[----:B------:R-:W-:-:S02]  /*771b0*/  LEA.HI.X.SX32 R71, R71, R2, 0x1, P0 ;  /* 0x0000000247477211 */ /* 0x000fc400000f0eff */
[----:B------:R-:W2:Y:S04]  /*771c0*/  LDL.LU R7, [R1+0x3d4] ;  /* 0x0003d40001077983 */ /* 0x000ea80000300800 */
[----:B------:R1:W-:Y:S01]  /*771d0*/  @P5 STG.E.U8 desc[UR20][R70.64], R72 ;  /* 0x0000004846005986 */ /* 0x0003e2000c101114 */
[----:B----4-:R-:W-:Y:S01]  /*771e0*/  ISETP.LT.AND P0, PT, R5, UR37, !P1 ;  /* 0x0000002505007c0c */ /* 0x010fe2000cf01270 */
[----:B------:R-:W4:Y:S02]  /*771f0*/  LDCU UR37, c[0x0][0x39c] ;  /* 0x00007380ff2577ac */ /* 0x000f240008000800 */
[----:B------:R-:W2:Y:S01]  /*77200*/  LDL.LU R5, [R1+0x22e8] ;  /* 0x0022e80001057983 */ /* 0x000ea20000300800 */
[----:B---3--:R-:W-:Y:S02]  /*77210*/  ISETP.LT.AND P5, PT, R4, UR39, !P1 ;  /* 0x0000002704007c0c */ /* 0x008fe4000cfa1270 */
[----:B------:R-:W-:Y:S01]  /*77220*/  PRMT R73, R72, 0x9910, RZ ;  /* 0x0000991048497816 */ /* 0x000fe200000000ff */
[----:B------:R-:W3:Y:S01]  /*77230*/  LDL.LU R4, [R1+0x229c] ;  /* 0x00229c0001047983 */ /* 0x000ee20000300800 */
[C---:B------:R-:W-:Y:S01]  /*77240*/  IADD3 R68, P4, PT, R0.reuse, R3, RZ ;  /* 0x0000000300447210 */ /* 0x040fe20007f9e0ff */
[C---:B-1----:R-:W-:Y:S01]  /*77250*/  VIADD R71, R0.reuse, UR68 ;  /* 0x0000004400477c36 */ /* 0x042fe20008000000 */
[----:B------:R-:W-:Y:S01]  /*77260*/  SHF.R.S32.HI R70, RZ, 0x8, R73 ;  /* 0x00000008ff467819 */ /* 0x000fe20000011449 */
[----:B------:R-:W1:Y:S01]  /*77270*/  LDCU UR39, c[0x0][0x39c] ;  /* 0x00007380ff2777ac */ /* 0x000e620008000800 */
[----:B------:R-:W-:-:S02]  /*77280*/  LEA.HI.X.SX32 R69, R0, R2, 0x1, P4 ;  /* 0x0000000200457211 */ /* 0x000fc400020f0eff */
[----:B-----5:R-:W-:Y:S02]  /*77290*/  F2FP.SATFINITE.E5M2.F32.PACK_AB_MERGE_C R0, R9, R11, RZ ;  /* 0x0000000b0900723e */ /* 0x020fe400048060ff */
[----:B------:R-:W5:Y:S04]  /*772a0*/  LDL.LU R11, [R1+0x3d8] ;  /* 0x0003d800010b7983 */ /* 0x000f680000300800 */
[----:B------:R0:W-:Y:S01]  /*772b0*/  @P3 STG.E.U8 desc[UR20][R68.64], R70 ;  /* 0x0000004644003986 */ /* 0x0001e2000c101114 */
[----:B------:R-:W-:-:S03]  /*772c0*/  PRMT R72, R0, 0x9910, RZ ;  /* 0x0000991000487816 */ /* 0x000fc600000000ff */
[----:B------:R-:W5:Y:S01]  /*772d0*/  LDL.LU R9, [R1+0x3dc] ;  /* 0x0003dc0001097983 */ /* 0x000f620000300800 */
[----:B0-----:R-:W-:-:S04]  /*772e0*/  IADD3 R68, P3, PT, R71, R3, RZ ;  /* 0x0000000347447210 */ /* 0x001fc80007f7e0ff */
[C---:B------:R-:W-:Y:S01]  /*772f0*/  LEA.HI.X.SX32 R69, R71.reuse, R2, 0x1, P3 ;  /* 0x0000000247457211 */ /* 0x040fe200018f0eff */
[----:B------:R-:W-:-:S04]  /*77300*/  VIADD R71, R71, UR68 ;  /* 0x0000004447477c36 */ /* 0x000fc80008000000 */
[----:B------:R0:W-:Y:S01]  /*77310*/  @P2 STG.E.U8 desc[UR20][R68.64], R0 ;  /* 0x0000000044002986 */ /* 0x0001e2000c101114 */
[CC--:B------:R-:W-:Y:S01]  /*77320*/  IADD3 R70, P2, PT, R71.reuse, R3.reuse, RZ ;  /* 0x0000000347467210 */ /* 0x0c0fe20007f5e0ff */
[----:B0-----:R-:W-:Y:S02]  /*77330*/  IMAD.MOV.U32 R69, RZ, RZ, R72 ;  /* 0x000000ffff457224 */ /* 0x001fe400078e0048 */
[C---:B------:R-:W-:Y:S01]  /*77340*/  VIADD R0, R71.reuse, UR68 ;  /* 0x0000004447007c36 */ /* 0x040fe20008000000 */
[-C--:B------:R-:W-:Y:S02]  /*77350*/  LEA.HI.X.SX32 R71, R71, R2.reuse, 0x1, P2 ;  /* 0x0000000247477211 */ /* 0x080fe400010f0eff */
[----:B------:R-:W-:Y:S02]  /*77360*/  SHF.R.S32.HI R69, RZ, 0x8, R69 ;  /* 0x00000008ff457819 */ /* 0x000fe40000011445 */
[----:B------:R-:W-:Y:S02]  /*77370*/  IADD3 R68, P2, PT, R0, R3, RZ ;  /* 0x0000000300447210 */ /* 0x000fe40007f5e0ff */
[----:B--2---:R-:W-:Y:S01]  /*77380*/  ISETP.LT.AND P3, PT, R8, UR40, !P1 ;  /* 0x0000002808007c0c */ /* 0x004fe2000cf61270 */
[----:B------:R0:W-:Y:S01]  /*77390*/  @P0 STG.E.U8 desc[UR20][R70.64], R69 ;  /* 0x0000004546000986 */ /* 0x0001e2000c101114 */
[----:B------:R-:W-:Y:S01]  /*773a0*/  ISETP.LT.AND P4, PT, R10, UR38, !P1 ;  /* 0x000000260a007c0c */ /* 0x000fe2000cf81270 */
[----:B------:R-:W2:Y:S02]  /*773b0*/  LDCU UR40, c[0x0][0x3b8] ;  /* 0x00007700ff2877ac */ /* 0x000ea40008000800 */
[----:B------:R-:W2:Y:S01]  /*773c0*/  LDL.LU R8, [R1+0x22c0] ;  /* 0x0022c00001087983 */ /* 0x000ea20000300800 */
[----:B0-----:R-:W-:-:S03]  /*773d0*/  LEA.HI.X.SX32 R69, R0, R2, 0x1, P2 ;  /* 0x0000000200457211 */ /* 0x001fc600010f0eff */
[----:B------:R-:W4:Y:S01]  /*773e0*/  LDL.LU R10, [R1+0x22d0] ;  /* 0x0022d000010a7983 */ /* 0x000f220000300800 */
[----:B------:R-:W-:Y:S01]  /*773f0*/  F2FP.SATFINITE.E5M2.F32.PACK_AB_MERGE_C R72, R7, R6, RZ ;  /* 0x000000060748723e */ /* 0x000fe200048060ff */
[----:B------:R-:W-:Y:S01]  /*77400*/  VIADD R71, R0, UR68 ;  /* 0x0000004400477c36 */ /* 0x000fe20008000000 */
[----:B------:R-:W-:Y:S01]  /*77410*/  ISETP.LT.AND P0, PT, R5, UR41, !P1 ;  /* 0x0000002905007c0c */ /* 0x000fe2000cf01270 */
[----:B------:R-:W0:Y:S01]  /*77420*/  LDCU UR41, c[0x0][0x3b8] ;  /* 0x00007700ff2977ac */ /* 0x000e220008000800 */
[----:B------:R-:W0:Y:S01]  /*77430*/  LDCU UR38, c[0x0][0x3b8] ;  /* 0x00007700ff2677ac */ /* 0x000e220008000800 */
[----:B---3--:R-:W-:Y:S01]  /*77440*/  ISETP.LT.AND P2, PT, R4, UR42, !P1 ;  /* 0x0000002a04007c0c */ /* 0x008fe2000cf41270 */
[----:B------:R3:W-:Y:S01]  /*77450*/  @P4 STG.E.U8 desc[UR20][R68.64], R72 ;  /* 0x0000004844004986 */ /* 0x0007e2000c101114 */
[----:B------:R-:W-:Y:S01]  /*77460*/  PRMT R70, R72, 0x9910, RZ ;  /* 0x0000991048467816 */ /* 0x000fe200000000ff */
[----:B------:R-:W0:Y:S02]  /*77470*/  LDCU UR42, c[0x0][0x39c] ;  /* 0x00007380ff2a77ac */ /* 0x000e240008000800 */
[----:B------:R-:W4:Y:S02]  /*77480*/  LDL.LU R4, [R1+0x22d8] ;  /* 0x0022d80001047983 */ /* 0x000f240000300800 */
[----:B------:R-:W-:-:S02]  /*77490*/  IMAD.MOV.U32 R0, RZ, RZ, R70 ;  /* 0x000000ffff007224 */ /* 0x000fc400078e0046 */
[----:B------:R-:W4:Y:S01]  /*774a0*/  LDL.LU R6, [R1+0x3e0] ;  /* 0x0003e00001067983 */ /* 0x000f220000300800 */
[----:B---3--:R-:W-:-:S03]  /*774b0*/  IADD3 R68, P4, PT, R71, R3, RZ ;  /* 0x0000000347447210 */ /* 0x008fc60007f9e0ff */
[----:B------:R-:W3:Y:S01]  /*774c0*/  LDL.LU R7, [R1+0x3e4] ;  /* 0x0003e40001077983 */ /* 0x000ee20000300800 */
[----:B------:R-:W-:Y:S02]  /*774d0*/  SHF.R.S32.HI R0, RZ, 0x8, R0 ;  /* 0x00000008ff007819 */ /* 0x000fe40000011400 */
[C---:B------:R-:W-:Y:S01]  /*774e0*/  LEA.HI.X.SX32 R69, R71.reuse, R2, 0x1, P4 ;  /* 0x0000000247457211 */ /* 0x040fe200020f0eff */
[----:B------:R-:W-:Y:S01]  /*774f0*/  VIADD R71, R71, UR68 ;  /* 0x0000004447477c36 */ /* 0x000fe20008000000 */
[----:B-----5:R-:W-:Y:S01]  /*77500*/  F2FP.SATFINITE.E5M2.F32.PACK_AB_MERGE_C R72, R9, R11, RZ ;  /* 0x0000000b0948723e */ /* 0x020fe200048060ff */
[----:B------:R-:W5:Y:S03]  /*77510*/  LDL.LU R5, [R1+0x22e4] ;  /* 0x0022e40001057983 */ /* 0x000f660000300800 */
[----:B------:R-:W-:Y:S01]  /*77520*/  IADD3 R70, P4, PT, R71, R3, RZ ;  /* 0x0000000347467210 */ /* 0x000fe20007f9e0ff */
[----:B------:R0:W-:Y:S01]  /*77530*/  @P5 STG.E.U8 desc[UR20][R68.64], R0 ;  /* 0x0000000044005986 */ /* 0x0001e2000c101114 */
[----:B------:R-:W-:-:S03]  /*77540*/  PRMT R73, R72, 0x9910, RZ ;  /* 0x0000991048497816 */ /* 0x000fc600000000ff */
[----:B------:R-:W5:Y:S04]  /*77550*/  LDL.LU R11, [R1+0x3e8] ;  /* 0x0003e800010b7983 */ /* 0x000f680000300800 */
[----:B------:R-:W5:Y:S01]  /*77560*/  LDL.LU R9, [R1+0x3ec] ;  /* 0x0003ec0001097983 */ /* 0x000f620000300800 */
[C---:B0-----:R-:W-:Y:S01]  /*77570*/  VIADD R0, R71.reuse, UR68 ;  /* 0x0000004447007c36 */ /* 0x041fe20008000000 */
[----:B------:R-:W-:-:S04]  /*77580*/  LEA.HI.X.SX32 R71, R71, R2, 0x1, P4 ;  /* 0x0000000247477211 */ /* 0x000fc800020f0eff */
[C---:B------:R-:W-:Y:S01]  /*77590*/  IADD3 R68, P5, PT, R0.reuse, R3, RZ ;  /* 0x0000000300447210 */ /* 0x040fe20007fbe0ff */
[----:B------:R0:W-:Y:S03]  /*775a0*/  @P3 STG.E.U8 desc[UR20][R70.64], R72 ;  /* 0x0000004846003986 */ /* 0x0001e6000c101114 */
[----:B------:R-:W-:Y:S02]  /*775b0*/  LEA.HI.X.SX32 R69, R0, R2, 0x1, P5 ;  /* 0x0000000200457211 */ /* 0x000fe400028f0eff */
[----:B0-----:R-:W-:-:S05]  /*775c0*/  SHF.R.S32.HI R70, RZ, 0x8, R73 ;  /* 0x00000008ff467819 */ /* 0x001fca0000011449 */
[----:B------:R0:W-:Y:S01]  /*775d0*/  @P0 STG.E.U8 desc[UR20][R68.64], R70 ;  /* 0x0000004644000986 */ /* 0x0001e2000c101114 */
[----:B--2---:R-:W-:Y:S01]  /*775e0*/  ISETP.LT.AND P4, PT, R8, UR43, !P1 ;  /* 0x0000002b08007c0c */ /* 0x004fe2000cf81270 */
[----:B------:R-:W-:Y:S01]  /*775f0*/  VIADD R71, R0, UR68 ;  /* 0x0000004400477c36 */ /* 0x000fe20008000000 */
[----:B------:R-:W2:Y:S01]  /*77600*/  LDCU UR43, c[0x0][0x3b8] ;  /* 0x00007700ff2b77ac */ /* 0x000ea20008000800 */
[----:B------:R-:W2:Y:S01]  /*77610*/  LDL.LU R8, [R1+0x22b4] ;  /* 0x0022b40001087983 */ /* 0x000ea20000300800 */
[----:B----4-:R-:W-:Y:S01]  /*77620*/  ISETP.LT.AND P0, PT, R4, UR45, !P1 ;  /* 0x0000002d04007c0c */ /* 0x010fe2000cf01270 */
[----:B------:R-:W4:Y:S02]  /*77630*/  LDCU UR45, c[0x0][0x3b8] ;  /* 0x00007700ff2d77ac */ /* 0x000f240008000800 */
[----:B------:R-:W2:Y:S01]  /*77640*/  LDL.LU R4, [R1+0x22c8] ;  /* 0x0022c80001047983 */ /* 0x000ea20000300800 */
[----:B0-----:R-:W-:Y:S02]  /*77650*/  IADD3 R68, P5, PT, R71, R3, RZ ;  /* 0x0000000347447210 */ /* 0x001fe40007fbe0ff */
[----:B---3--:R-:W-:-:S02]  /*77660*/  F2FP.SATFINITE.E5M2.F32.PACK_AB_MERGE_C R0, R7, R6, RZ ;  /* 0x000000060700723e */ /* 0x008fc400048060ff */
[C---:B------:R-:W-:Y:S01]  /*77670*/  LEA.HI.X.SX32 R69, R71.reuse, R2, 0x1, P5 ;  /* 0x0000000247457211 */ /* 0x040fe200028f0eff */
[----:B------:R-:W-:Y:S01]  /*77680*/  VIADD R71, R71, UR68 ;  /* 0x0000004447477c36 */ /* 0x000fe20008000000 */
[----:B------:R-:W-:Y:S01]  /*77690*/  PRMT R72, R0, 0x9910, RZ ;  /* 0x0000991000487816 */ /* 0x000fe200000000ff */
[----:B------:R-:W3:Y:S04]  /*776a0*/  LDL.LU R6, [R1+0x3f0] ;  /* 0x0003f00001067983 */ /* 0x000ee80000300800 */
[----:B------:R0:W-:Y:S01]  /*776b0*/  @P2 STG.E.U8 desc[UR20][R68.64], R0 ;  /* 0x0000000044002986 */ /* 0x0001e2000c101114 */
[----:B------:R-:W-:Y:S02]  /*776c0*/  IADD3 R70, P2, PT, R71, R3, RZ ;  /* 0x0000000347467210 */ /* 0x000fe40007f5e0ff */
[----:B------:R-:W-:Y:S01]  /*776d0*/  ISETP.LT.AND P3, PT, R10, UR44, !P1 ;  /* 0x0000002c0a007c0c */ /* 0x000fe2000cf61270 */
[----:B------:R-:W3:Y:S01]  /*776e0*/  LDL.LU R7, [R1+0x3f4] ;  /* 0x0003f40001077983 */ /* 0x000ee20000300800 */
[----:B-----5:R-:W-:Y:S01]  /*776f0*/  ISETP.LT.AND P5, PT, R5, UR47, !P1 ;  /* 0x0000002f05007c0c */ /* 0x020fe2000cfa1270 */
[----:B------:R-:W5:Y:S02]  /*77700*/  LDCU UR47, c[0x0][0x39c] ;  /* 0x00007380ff2f77ac */ /* 0x000f640008000800 */
[----:B------:R-:W4:Y:S01]  /*77710*/  LDL.LU R5, [R1+0x22ec] ;  /* 0x0022ec0001057983 */ /* 0x000f220000300800 */
[----:B------:R-:W1:Y:S01]  /*77720*/  LDCU UR44, c[0x0][0x39c] ;  /* 0x00007380ff2c77ac */ /* 0x000e620008000800 */
[----:B0-----:R-:W-:-:S02]  /*77730*/  IMAD.MOV.U32 R69, RZ, RZ, R72 ;  /* 0x000000ffff457224 */ /* 0x001fc400078e0048 */
[----:B------:R-:W4:Y:S01]  /*77740*/  LDL.LU R10, [R1+0x22f8] ;  /* 0x0022f800010a7983 */ /* 0x000f220000300800 */
        /* <DEDUP_REMOVED lines=12> */
[----:B------:R-:W1:Y:S02]  /*77810*/  LDCU UR26, c[0x0][0x39c] ;  /* 0x00007380ff1a77ac */ /* 0x000e640008000800 */
[----:B------:R-:W5:Y:S01]  /*77820*/  LDL.LU R11, [R1+0x3f8] ;  /* 0x0003f800010b7983 */ /* 0x000f620000300800 */
[----:B0-----:R-:W-:Y:S01]  /*77830*/  IADD3 R68, P4, PT, R71, R3, RZ ;  /* 0x0000000347447210 */ /* 0x001fe20007f9e0ff */
[----:B------:R-:W-:-:S02]  /*77840*/  IMAD.MOV.U32 R0, RZ, RZ, R70 ;  /* 0x000000ffff007224 */ /* 0x000fc400078e0046 */
[----:B------:R-:W5:Y:S01]  /*77850*/  LDL.LU R9, [R1+0x3fc] ;  /* 0x0003fc0001097983 */ /* 0x000f620000300800 */
[C---:B------:R-:W-:Y:S01]  /*77860*/  LEA.HI.X.SX32 R69, R71.reuse, R2, 0x1, P4 ;  /* 0x0000000247457211 */ /* 0x040fe200020f0eff */
[----:B------:R-:W-:Y:S01]  /*77870*/  VIADD R71, R71, UR68 ;  /* 0x0000004447477c36 */ /* 0x000fe20008000000 */
[----:B------:R-:W-:-:S05]  /*77880*/  SHF.R.S32.HI R0, RZ, 0x8, R0 ;  /* 0x00000008ff007819 */ /* 0x000fca0000011400 */
[----:B------:R0:W-:Y:S01]  /*77890*/  @P0 STG.E.U8 desc[UR20][R68.64], R0 ;  /* 0x0000000044000986 */ /* 0x0001e2000c101114 */
[----:B------:R-:W-:Y:S02]  /*778a0*/  IADD3 R70, P0, PT, R71, R3, RZ ;  /* 0x0000000347467210 */ /* 0x000fe40007f1e0ff */
[----:B---3--:R-:W-:Y:S02]  /*778b0*/  F2FP.SATFINITE.E5M2.F32.PACK_AB_MERGE_C R72, R7, R6, RZ ;  /* 0x000000060748723e */ /* 0x008fe400048060ff */
[----:B------:R-:W-:Y:S01]  /*778c0*/  ISETP.LT.AND P2, PT, R8, UR27, !P1 ;  /* 0x0000001b08007c0c */ /* 0x000fe2000cf41270 */
[----:B------:R-:W3:Y:S01]  /*778d0*/  LDCU UR27, c[0x0][0x3b8] ;  /* 0x00007700ff1b77ac */ /* 0x000ee20008000800 */
[----:B------:R-:W3:Y:S04]  /*778e0*/  LDL.LU R8, [R1+0x22b0] ;  /* 0x0022b00001087983 */ /* 0x000ee80000300800 */
[----:B------:R-:W3:Y:S01]  /*778f0*/  LDL.LU R6, [R1+0x200] ;  /* 0x0002000001067983 */ /* 0x000ee20000300800 */
[C---:B0-----:R-:W-:Y:S01]  /*77900*/  VIADD R0, R71.reuse, UR68 ;  /* 0x0000004447007c36 */ /* 0x041fe20008000000 */
[----:B------:R-:W-:-:S02]  /*77910*/  LEA.HI.X.SX32 R71, R71, R2, 0x1, P0 ;  /* 0x0000000247477211 */ /* 0x000fc400000f0eff */
[----:B----4-:R-:W-:Y:S01]  /*77920*/  ISETP.LT.AND P0, PT, R5, UR25, !P1 ;  /* 0x0000001905007c0c */ /* 0x010fe2000cf01270 */
[----:B------:R-:W4:Y:S01]  /*77930*/  LDL.LU R7, [R1+0x204] ;  /* 0x0002040001077983 */ /* 0x000f220000300800 */
[----:B------:R-:W-:Y:S01]  /*77940*/  PRMT R73, R72, 0x9910, RZ ;  /* 0x0000991048497816 */ /* 0x000fe200000000ff */
[----:B------:R-:W0:Y:S02]  /*77950*/  LDCU UR25, c[0x0][0x39c] ;  /* 0x00007380ff1977ac */ /* 0x000e240008000800 */
[----:B------:R0:W-:Y:S04]  /*77960*/  @P5 STG.E.U8 desc[UR20][R70.64], R72 ;  /* 0x0000004846005986 */ /* 0x0001e8000c101114 */
[----:B------:R-:W3:Y:S01]  /*77970*/  LDL.LU R5, [R1+0x22e0] ;  /* 0x0022e00001057983 */ /* 0x000ee20000300800 */
[----:B--2---:R-:W-:-:S02]  /*77980*/  ISETP.LT.AND P5, PT, R4, UR22, !P1 ;  /* 0x0000001604007c0c */ /* 0x004fc4000cfa1270 */
[C---:B------:R-:W-:Y:S01]  /*77990*/  IADD3 R68, P4, PT, R0.reuse, R3, RZ ;  /* 0x0000000300447210 */ /* 0x040fe20007f9e0ff */
[----:B------:R-:W2:Y:S01]  /*779a0*/  LDL.LU R4, [R1+0x22f0] ;  /* 0x0022f00001047983 */ /* 0x000ea20000300800 */
[----:B0-----:R-:W-:Y:S01]  /*779b0*/  SHF.R.S32.HI R70, RZ, 0x8, R73 ;  /* 0x00000008ff467819 */ /* 0x001fe20000011449 */
[C---:B------:R-:W-:Y:S01]  /*779c0*/  VIADD R71, R0.reuse, UR68 ;  /* 0x0000004400477c36 */ /* 0x040fe20008000000 */
[----:B------:R-:W-:Y:S01]  /*779d0*/  LEA.HI.X.SX32 R69, R0, R2, 0x1, P4 ;  /* 0x0000000200457211 */ /* 0x000fe200020f0eff */
[----:B------:R-:W0:Y:S01]  /*779e0*/  LDCU UR22, c[0x0][0x39c] ;  /* 0x00007380ff1677ac */ /* 0x000e220008000800 */
        /* <DEDUP_REMOVED lines=20> */
[----:B----4-:R-:W-:Y:S01]  /*77b30*/  F2FP.SATFINITE.E5M2.F32.PACK_AB_MERGE_C R72, R7, R6, RZ ;  /* 0x000000060748723e */ /* 0x010fe200048060ff */
[----:B------:R-:W4:Y:S02]  /*77b40*/  LDCU UR23, c[0x0][0x3b8] ;  /* 0x00007700ff1777ac */ /* 0x000f240008000800 */
[----:B------:R-:W4:Y:S01]  /*77b50*/  LDL.LU R10, [R1+0x2320] ;  /* 0x00232000010a7983 */ /* 0x000f220000300800 */
[----:B0-----:R-:W-:-:S02]  /*77b60*/  LEA.HI.X.SX32 R69, R0, R2, 0x1, P3 ;  /* 0x0000000200457211 */ /* 0x001fc400018f0eff */
[----:B--2---:R-:W-:Y:S01]  /*77b70*/  ISETP.LT.AND P3, PT, R4, UR18, !P1 ;  /* 0x0000001204007c0c */ /* 0x004fe2000cf61270 */
[----:B------:R-:W-:Y:S01]  /*77b80*/  VIADD R71, R0, UR68 ;  /* 0x0000004400477c36 */ /* 0x000fe20008000000 */
[----:B------:R-:W2:Y:S01]  /*77b90*/  LDL.LU R4, [R1+0x22d4] ;  /* 0x0022d40001047983 */ /* 0x000ea20000300800 */
[----:B------:R-:W-:Y:S01]  /*77ba0*/  PRMT R70, R72, 0x9910, RZ ;  /* 0x0000991048467816 */ /* 0x000fe200000000ff */
[----:B------:R-:W0:Y:S02]  /*77bb0*/  LDCU UR18, c[0x0][0x3b8] ;  /* 0x00007700ff1277ac */ /* 0x000e240008000800 */
[----:B------:R1:W-:Y:S02]  /*77bc0*/  @P4 STG.E.U8 desc[UR20][R68.64], R72 ;  /* 0x0000004844004986 */ /* 0x0003e4000c101114 */
[----:B------:R-:W-:Y:S02]  /*77bd0*/  IMAD.MOV.U32 R0, RZ, RZ, R70 ;  /* 0x000000ffff007224 */ /* 0x000fe400078e0046 */
[----:B------:R-:W2:Y:S04]  /*77be0*/  LDL.LU R6, [R1+0x210] ;  /* 0x0002100001067983 */ /* 0x000ea80000300800 */
[----:B------:R-:W2:Y:S01]  /*77bf0*/  LDL.LU R7, [R1+0x214] ;  /* 0x0002140001077983 */ /* 0x000ea20000300800 */
[----:B-1----:R-:W-:-:S02]  /*77c00*/  IADD3 R68, P4, PT, R71, R3, RZ ;  /* 0x0000000347447210 */ /* 0x002fc40007f9e0ff */
[----:B------:R-:W-:Y:S02]  /*77c10*/  SHF.R.S32.HI R0, RZ, 0x8, R0 ;  /* 0x00000008ff007819 */ /* 0x000fe40000011400 */
[CC--:B------:R-:W-:Y:S01]  /*77c20*/  LEA.HI.X.SX32 R69, R71.reuse, R2.reuse, 0x1, P4 ;  /* 0x0000000247457211 */ /* 0x0c0fe200020f0eff */
[----:B------:R-:W-:Y:S01]  /*77c30*/  VIADD R71, R71, UR68 ;  /* 0x0000004447477c36 */ /* 0x000fe20008000000 */
[----:B------:R-:W-:Y:S01]  /*77c40*/  ISETP.LT.AND P0, PT, R5, UR19, !P1 ;  /* 0x0000001305007c0c */ /* 0x000fe2000cf01270 */
[----:B------:R-:W1:Y:S01]  /*77c50*/  LDCU UR19, c[0x0][0x3b8] ;  /* 0x00007700ff1377ac */ /* 0x000e620008000800 */
[----:B-----5:R-:W-:Y:S01]  /*77c60*/  F2FP.SATFINITE.E5M2.F32.PACK_AB_MERGE_C R72, R9, R11, RZ ;  /* 0x0000000b0948723e */ /* 0x020fe200048060ff */
[----:B------:R5:W-:Y:S01]  /*77c70*/  @P5 STG.E.U8 desc[UR20][R68.64], R0 ;  /* 0x0000000044005986 */ /* 0x000be2000c101114 */
[C---:B------:R-:W-:Y:S02]  /*77c80*/  IADD3 R70, P4, PT, R71.reuse, R3, RZ ;  /* 0x0000000347467210 */ /* 0x040fe40007f9e0ff */
[----:B------:R-:W-:Y:S01]  /*77c90*/  PRMT R73, R72, 0x9910, RZ ;  /* 0x0000991048497816 */ /* 0x000fe200000000ff */
[----:B------:R-:W2:Y:S04]  /*77ca0*/  LDL.LU R5, [R1+0x22dc] ;  /* 0x0022dc0001057983 */ /* 0x000ea80000300800 */
[----:B------:R-:W2:Y:S01]  /*77cb0*/  LDL.LU R11, [R1+0x218] ;  /* 0x00021800010b7983 */ /* 0x000ea20000300800 */
[C---:B-----5:R-:W-:Y:S01]  /*77cc0*/  VIADD R0, R71.reuse, UR68 ;  /* 0x0000004447007c36 */ /* 0x060fe20008000000 */
[----:B------:R-:W-:-:S02]  /*77cd0*/  LEA.HI.X.SX32 R71, R71, R2, 0x1, P4 ;  /* 0x0000000247477211 */ /* 0x000fc400020f0eff */
[----:B------:R-:W5:Y:S02]  /*77ce0*/  LDL.LU R9, [R1+0x21c] ;  /* 0x00021c0001097983 */ /* 0x000f640000300800 */
[CC--:B------:R-:W-:Y:S02]  /*77cf0*/  IADD3 R68, P5, PT, R0.reuse, R3.reuse, RZ ;  /* 0x0000000300447210 */ /* 0x0c0fe40007fbe0ff */
[----:B------:R0:W-:Y:S02]  /*77d00*/  @P2 STG.E.U8 desc[UR20][R70.64], R72 ;  /* 0x0000004846002986 */ /* 0x0001e4000c101114 */
[----:B------:R-:W-:Y:S02]  /*77d10*/  LEA.HI.X.SX32 R69, R0, R2, 0x1, P5 ;  /* 0x0000000200457211 */ /* 0x000fe400028f0eff */
[----:B0-----:R-:W-:Y:S02]  /*77d20*/  SHF.R.S32.HI R70, RZ, 0x8, R73 ;  /* 0x00000008ff467819 */ /* 0x001fe40000011449 */
[----:B---3--:R-:W-:Y:S01]  /*77d30*/  ISETP.LT.AND P4, PT, R8, UR17, !P1 ;  /* 0x0000001108007c0c */ /* 0x008fe2000cf81270 */
[----:B------:R-:W-:Y:S01]  /*77d40*/  VIADD R71, R0, UR68 ;  /* 0x0000004400477c36 */ /* 0x000fe20008000000 */
[----:B------:R-:W3:Y:S01]  /*77d50*/  LDL.LU R8, [R1+0x2308] ;  /* 0x0023080001087983 */ /* 0x000ee20000300800 */
[----:B----4-:R-:W-:Y:S01]  /*77d60*/  ISETP.LT.AND P2, PT, R10, UR16, !P1 ;  /* 0x000000100a007c0c */ /* 0x010fe2000cf41270 */
[----:B------:R-:W0:Y:S02]  /*77d70*/  LDCU UR17, c[0x0][0x39c] ;  /* 0x00007380ff1177ac */ /* 0x000e240008000800 */
[----:B------:R4:W-:Y:S01]  /*77d80*/  @P0 STG.E.U8 desc[UR20][R68.64], R70 ;  /* 0x0000004644000986 */ /* 0x0009e2000c101114 */
[----:B------:R-:W0:Y:S01]  /*77d90*/  LDCU UR16, c[0x0][0x3b8] ;  /* 0x00007700ff1077ac */ /* 0x000e220008000800 */
[----:B--2---:R-:W-:Y:S01]  /*77da0*/  ISETP.LT.AND P0, PT, R4, UR15, !P1 ;  /* 0x0000000f04007c0c */ /* 0x004fe2000cf01270 */
[----:B------:R-:W2:Y:S01]  /*77db0*/  LDCU UR15, c[0x0][0x3b8] ;  /* 0x00007700ff0f77ac */ /* 0x000ea20008000800 */
[----:B------:R-:W2:Y:S01]  /*77dc0*/  LDL.LU R4, [R1+0x2318] ;  /* 0x0023180001047983 */ /* 0x000ea20000300800 */
[----:B----4-:R-:W-:-:S04]  /*77dd0*/  IADD3 R68, P5, PT, R71, R3, RZ ;  /* 0x0000000347447210 */ /* 0x010fc80007fbe0ff */
[----:B------:R-:W-:Y:S02]  /*77de0*/  LEA.HI.X.SX32 R69, R71, R2, 0x1, P5 ;  /* 0x0000000247457211 */ /* 0x000fe400028f0eff */
[----:B------:R-:W-:Y:S01]  /*77df0*/  F2FP.SATFINITE.E5M2.F32.PACK_AB_MERGE_C R0, R7, R6, RZ ;  /* 0x000000060700723e */ /* 0x000fe200048060ff */
[----:B------:R-:W-:Y:S01]  /*77e00*/  VIADD R71, R71, UR68 ;  /* 0x0000004447477c36 */ /* 0x000fe20008000000 */
[----:B------:R-:W4:Y:S02]  /*77e10*/  LDL.LU R6, [R1+0x220] ;  /* 0x0002200001067983 */ /* 0x000f240000300800 */
[----:B------:R-:W-:Y:S02]  /*77e20*/  PRMT R72, R0, 0x9910, RZ ;  /* 0x0000991000487816 */ /* 0x000fe400000000ff */
[----:B------:R0:W-:Y:S01]  /*77e30*/  @P3 STG.E.U8 desc[UR20][R68.64], R0 ;  /* 0x0000000044003986 */ /* 0x0001e2000c101114 */
[----:B------:R-:W-:-:S03]  /*77e40*/  IADD3 R70, P3, PT, R71, R3, RZ ;  /* 0x0000000347467210 */ /* 0x000fc60007f7e0ff */
[----:B------:R-:W4:Y:S01]  /*77e50*/  LDL.LU R7, [R1+0x224] ;  /* 0x0002240001077983 */ /* 0x000f220000300800 */
[----:B0-----:R-:W-:Y:S02]  /*77e60*/  IMAD.MOV.U32 R69, RZ, RZ, R72 ;  /* 0x000000ffff457224 */ /* 0x001fe400078e0048 */
[C---:B------:R-:W-:Y:S01]  /*77e70*/  VIADD R0, R71.reuse, UR68 ;  /* 0x0000004447007c36 */ /* 0x040fe20008000000 */
[-C--:B------:R-:W-:Y:S02]  /*77e80*/  LEA.HI.X.SX32 R71, R71, R2.reuse, 0x1, P3 ;  /* 0x0000000247477211 */ /* 0x080fe400018f0eff */
[----:B------:R-:W-:Y:S02]  /*77e90*/  SHF.R.S32.HI R69, RZ, 0x8, R69 ;  /* 0x00000008ff457819 */ /* 0x000fe40000011445 */
[C---:B------:R-:W-:Y:S02]  /*77ea0*/  IADD3 R68, P3, PT, R0.reuse, R3, RZ ;  /* 0x0000000300447210 */ /* 0x040fe40007f7e0ff */
[----:B-----5:R-:W-:Y:S01]  /*77eb0*/  F2FP.SATFINITE.E5M2.F32.PACK_AB_MERGE_C R72, R9, R11, RZ ;  /* 0x0000000b0948723e */ /* 0x020fe200048060ff */
[----:B------:R0:W-:Y:S01]  /*77ec0*/  @P4 STG.E.U8 desc[UR20][R70.64], R69 ;  /* 0x0000004546004986 */ /* 0x0001e2000c101114 */
[----:B------:R-:W-:Y:S01]  /*77ed0*/  ISETP.LT.AND P5, PT, R5, UR14, !P1 ;  /* 0x0000000e05007c0c */ /* 0x000fe2000cfa1270 */
[----:B------:R-:W5:Y:S02]  /*77ee0*/  LDCU UR14, c[0x0][0x39c] ;  /* 0x00007380ff0e77ac */ /* 0x000f640008000800 */
[----:B------:R-:W5:Y:S04]  /*77ef0*/  LDL.LU R5, [R1+0x233c] ;  /* 0x00233c0001057983 */ /* 0x000f680000300800 */
[----:B------:R-:W5:Y:S01]  /*77f00*/  LDL.LU R10, [R1+0x22f4] ;  /* 0x0022f400010a7983 */ /* 0x000f620000300800 */
[----:B0-----:R-:W-:-:S05]  /*77f10*/  LEA.HI.X.SX32 R69, R0, R2, 0x1, P3 ;  /* 0x0000000200457211 */ /* 0x001fca00018f0eff */
[----:B------:R0:W-:Y:S01]  /*77f20*/  @P2 STG.E.U8 desc[UR20][R68.64], R72 ;  /* 0x0000004844002986 */ /* 0x0001e2000c101114 */
[----:B--2---:R-:W-:Y:S01]  /*77f30*/  ISETP.LT.AND P2, PT, R4, UR12, !P1 ;  /* 0x0000000c04007c0c */ /* 0x004fe2000cf41270 */
[----:B------:R-:W-:Y:S02]  /*77f40*/  VIADD R71, R0, UR68 ;  /* 0x0000004400477c36 */ /* 0x000fe40008000000 */
[----:B------:R-:W2:Y:S01]  /*77f50*/  LDL.LU R4, [R1+0x22fc] ;  /* 0x0022fc0001047983 */ /* 0x000ea20000300800 */
[----:B------:R-:W-:Y:S01]  /*77f60*/  PRMT R70, R72, 0x9910, RZ ;  /* 0x0000991048467816 */ /* 0x000fe200000000ff */
[----:B------:R-:W1:Y:S02]  /*77f70*/  LDCU UR12, c[0x0][0x3b8] ;  /* 0x00007700ff0c77ac */ /* 0x000e640008000800 */
[----:B------:R-:W2:Y:S01]  /*77f80*/  LDL.LU R11, [R1+0x228] ;  /* 0x00022800010b7983 */ /* 0x000ea20000300800 */
[----:B0-----:R-:W-:Y:S01]  /*77f90*/  IADD3 R68, P4, PT, R71, R3, RZ ;  /* 0x0000000347447210 */ /* 0x001fe20007f9e0ff */
[----:B------:R-:W-:-:S02]  /*77fa0*/  IMAD.MOV.U32 R0, RZ, RZ, R70 ;  /* 0x000000ffff007224 */ /* 0x000fc400078e0046 */
[----:B------:R-:W2:Y:S01]  /*77fb0*/  LDL.LU R9, [R1+0x22c] ;  /* 0x00022c0001097983 */ /* 0x000ea20000300800 */
[C---:B------:R-:W-:Y:S01]  /*77fc0*/  LEA.HI.X.SX32 R69, R71.reuse, R2, 0x1, P4 ;  /* 0x0000000247457211 */ /* 0x040fe200020f0eff */
[----:B------:R-:W-:Y:S01]  /*77fd0*/  VIADD R71, R71, UR68 ;  /* 0x0000004447477c36 */ /* 0x000fe20008000000 */
[----:B------:R-:W-:-:S05]  /*77fe0*/  SHF.R.S32.HI R0, RZ, 0x8, R0 ;  /* 0x00000008ff007819 */ /* 0x000fca0000011400 */
[----:B------:R0:W-:Y:S01]  /*77ff0*/  @P0 STG.E.U8 desc[UR20][R68.64], R0 ;  /* 0x0000000044000986 */ /* 0x0001e2000c101114 */
[----:B------:R-:W-:Y:S02]  /*78000*/  IADD3 R70, P0, PT, R71, R3, RZ ;  /* 0x0000000347467210 */ /* 0x000fe40007f1e0ff */
[----:B----4-:R-:W-:Y:S02]  /*78010*/  F2FP.SATFINITE.E5M2.F32.PACK_AB_MERGE_C R72, R7, R6, RZ ;  /* 0x000000060748723e */ /* 0x010fe400048060ff */
[----:B---3--:R-:W-:Y:S01]  /*78020*/  ISETP.LT.AND P3, PT, R8, UR13, !P1 ;  /* 0x0000000d08007c0c */ /* 0x008fe2000cf61270 */
[----:B------:R-:W3:Y:S01]  /*78030*/  LDCU UR13, c[0x0][0x3b8] ;  /* 0x00007700ff0d77ac */ /* 0x000ee20008000800 */
[----:B------:R-:W4:Y:S04]  /*78040*/  LDL.LU R8, [R1+0x2304] ;  /* 0x0023040001087983 */ /* 0x000f280000300800 */
[----:B------:R-:W3:Y:S01]  /*78050*/  LDL.LU R6, [R1+0x230] ;  /* 0x0002300001067983 */ /* 0x000ee20000300800 */
[C---:B0-----:R-:W-:Y:S01]  /*78060*/  VIADD R0, R71.reuse, UR68 ;  /* 0x0000004447007c36 */ /* 0x041fe20008000000 */
[----:B------:R-:W-:-:S02]  /*78070*/  LEA.HI.X.SX32 R71, R71, R2, 0x1, P0 ;  /* 0x0000000247477211 */ /* 0x000fc400000f0eff */
[----:B------:R-:W3:Y:S04]  /*78080*/  LDL.LU R7, [R1+0x234] ;  /* 0x0002340001077983 */ /* 0x000ee80000300800 */
[----:B------:R0:W-:Y:S01]  /*78090*/  @P5 STG.E.U8 desc[UR20][R70.64], R72 ;  /* 0x0000004846005986 */ /* 0x0001e2000c101114 */
[----:B-----5:R-:W-:Y:S01]  /*780a0*/  ISETP.LT.AND P0, PT, R5, UR11, !P1 ;  /* 0x0000000b05007c0c */ /* 0x020fe2000cf01270 */
[----:B------:R-:W5:Y:S02]  /*780b0*/  LDCU UR11, c[0x0][0x39c] ;  /* 0x00007380ff0b77ac */ /* 0x000f640008000800 */
[----:B------:R-:W3:Y:S01]  /*780c0*/  LDL.LU R5, [R1+0x2334] ;  /* 0x0023340001057983 */ /* 0x000ee20000300800 */
[----:B--2---:R-:W-:Y:S02]  /*780d0*/  ISETP.LT.AND P5, PT, R4, UR9, !P1 ;  /* 0x0000000904007c0c */ /* 0x004fe4000cfa1270 */
[----:B------:R-:W-:Y:S01]  /*780e0*/  PRMT R73, R72, 0x9910, RZ ;  /* 0x0000991048497816 */ /* 0x000fe200000000ff */
[----:B------:R-:W2:Y:S01]  /*780f0*/  LDL.LU R4, [R1+0x2344] ;  /* 0x0023440001047983 */ /* 0x000ea20000300800 */
[C---:B------:R-:W-:Y:S01]  /*78100*/  IADD3 R68, P4, PT, R0.reuse, R3, RZ ;  /* 0x0000000300447210 */ /* 0x040fe20007f9e0ff */
[C---:B0-----:R-:W-:Y:S01]  /*78110*/  VIADD R71, R0.reuse, UR68 ;  /* 0x0000004400477c36 */ /* 0x041fe20008000000 */
[----:B------:R-:W-:Y:S01]  /*78120*/  SHF.R.S32.HI R70, RZ, 0x8, R73 ;  /* 0x00000008ff467819 */ /* 0x000fe20000011449 */
[----:B------:R-:W0:Y:S01]  /*78130*/  LDCU UR9, c[0x0][0x3b8] ;  /* 0x00007700ff0977ac */ /* 0x000e220008000800 */
[----:B------:R-:W-:-:S02]  /*78140*/  LEA.HI.X.SX32 R69, R0, R2, 0x1, P4 ;  /* 0x0000000200457211 */ /* 0x000fc400020f0eff */
[----:B------:R-:W-:Y:S02]  /*78150*/  F2FP.SATFINITE.E5M2.F32.PACK_AB_MERGE_C R0, R9, R11, RZ ;  /* 0x0000000b0900723e */ /* 0x000fe400048060ff */
        /* <DEDUP_REMOVED lines=14> */
[----:B----4-:R-:W-:Y:S01]  /*78240*/  ISETP.LT.AND P3, PT, R8, UR8, !P1 ;  /* 0x0000000808007c0c */ /* 0x010fe2000cf61270 */
[----:B------:R0:W-:Y:S01]  /*78250*/  @P0 STG.E.U8 desc[UR20][R70.64], R69 ;  /* 0x0000004546000986 */ /* 0x0001e2000c101114 */
[----:B------:R-:W-:Y:S01]  /*78260*/  ISETP.LT.AND P4, PT, R10, UR10, !P1 ;  /* 0x0000000a0a007c0c */ /* 0x000fe2000cf81270 */
[----:B------:R-:W4:Y:S02]  /*78270*/  LDCU UR10, c[0x0][0x3b8] ;  /* 0x00007700ff0a77ac */ /* 0x000f240008000800 */
[----:B------:R-:W4:Y:S01]  /*78280*/  LDL.LU R8, [R1+0x230c] ;  /* 0x00230c0001087983 */ /* 0x000f220000300800 */
[----:B---3--:R-:W-:Y:S01]  /*78290*/  F2FP.SATFINITE.E5M2.F32.PACK_AB_MERGE_C R72, R7, R6, RZ ;  /* 0x000000060748723e */ /* 0x008fe200048060ff */
[----:B------:R-:W3:Y:S02]  /*782a0*/  LDCU UR8, c[0x0][0x3b8] ;  /* 0x00007700ff0877ac */ /* 0x000ee40008000800 */
[----:B------:R-:W3:Y:S01]  /*782b0*/  LDL.LU R10, [R1+0x231c] ;  /* 0x00231c00010a7983 */ /* 0x000ee20000300800 */
        /* <DEDUP_REMOVED lines=25> */
[C---:B------:R-:W-:Y:S02]  /*78450*/  IADD3 R68, P5, PT, R0.reuse, R3, RZ ;  /* 0x0000000300447210 */ /* 0x040fe40007fbe0ff */
[----:B------:R0:W-:Y:S02]  /*78460*/  @P3 STG.E.U8 desc[UR20][R70.64], R72 ;  /* 0x0000004846003986 */ /* 0x0001e4000c101114 */
[----:B------:R-:W-:Y:S02]  /*78470*/  LEA.HI.X.SX32 R69, R0, R2, 0x1, P5 ;  /* 0x0000000200457211 */ /* 0x000fe400028f0eff */
[----:B0-----:R-:W-:Y:S02]  /*78480*/  SHF.R.S32.HI R70, RZ, 0x8, R73 ;  /* 0x00000008ff467819 */ /* 0x001fe40000011449 */
[----:B----4-:R-:W-:Y:S01]  /*78490*/  ISETP.LT.AND P4, PT, R8, UR4, !P1 ;  /* 0x0000000408007c0c */ /* 0x010fe2000cf81270 */
[----:B------:R-:W-:-:S02]  /*784a0*/  VIADD R71, R0, UR68 ;  /* 0x0000004400477c36 */ /* 0x000fc40008000000 */
[----:B------:R0:W-:Y:S01]  /*784b0*/  @P0 STG.E.U8 desc[UR20][R68.64], R70 ;  /* 0x0000004644000986 */ /* 0x0001e2000c101114 */
[----:B------:R-:W4:Y:S03]  /*784c0*/  LDCU UR4, c[0x0][0x39c] ;  /* 0x00007380ff0477ac */ /* 0x000f260008000800 */
[----:B------:R-:W4:Y:S01]  /*784d0*/  LDL.LU R8, [R1+0x2360] ;  /* 0x0023600001087983 */ /* 0x000f220000300800 */
[----:B---3--:R-:W-:Y:S01]  /*784e0*/  ISETP.LT.AND P3, PT, R10, UR74, !P1 ;  /* 0x0000004a0a007c0c */ /* 0x008fe2000cf61270 */
[----:B------:R-:W3:Y:S01]  /*784f0*/  LDCU UR74, c[0x0][0x39c] ;  /* 0x00007380ff4a77ac */ /* 0x000ee20008000800 */
[----:B------:R-:W0:Y:S01]  /*78500*/  LDCU UR68, c[0x0][0x39c] ;  /* 0x00007380ff4477ac */ /* 0x000e220008000800 */
[----:B--2---:R-:W-:Y:S01]  /*78510*/  ISETP.LT.AND P0, PT, R4, UR73, !P1 ;  /* 0x0000004904007c0c */ /* 0x004fe2000cf01270 */
[----:B------:R-:W2:Y:S01]  /*78520*/  LDCU UR73, c[0x0][0x3b8] ;  /* 0x00007700ff4977ac */ /* 0x000ea20008000800 */
[----:B------:R-:W2:Y:S01]  /*78530*/  LDL.LU R4, [R1+0x2314] ;  /* 0x0023140001047983 */ /* 0x000ea20000300800 */
[----:B0-----:R-:W-:-:S04]  /*78540*/  IADD3 R68, P5, PT, R71, R3, RZ ;  /* 0x0000000347447210 */ /* 0x001fc80007fbe0ff */
[----:B------:R-:W-:Y:S02]  /*78550*/  LEA.HI.X.SX32 R69, R71, R2, 0x1, P5 ;  /* 0x0000000247457211 */ /* 0x000fe400028f0eff */
[----:B------:R-:W-:Y:S01]  /*78560*/  F2FP.SATFINITE.E5M2.F32.PACK_AB_MERGE_C R0, R7, R6, RZ ;  /* 0x000000060700723e */ /* 0x000fe200048060ff */
[----:B------:R-:W-:Y:S01]  /*78570*/  VIADD R71, R71, UR71 ;  /* 0x0000004747477c36 */ /* 0x000fe20008000000 */
[----:B------:R-:W3:Y:S01]  /*78580*/  LDL.LU R6, [R1+0x250] ;  /* 0x0002500001067983 */ /* 0x000ee20000300800 */
[----:B------:R-:W0:Y:S01]  /*78590*/  LDCU UR71, c[0x0][0x3b8] ;  /* 0x00007700ff4777ac */ /* 0x000e220008000800 */
[----:B------:R-:W-:Y:S02]  /*785a0*/  PRMT R72, R0, 0x9910, RZ ;  /* 0x0000991000487816 */ /* 0x000fe400000000ff */
[----:B------:R1:W-:Y:S01]  /*785b0*/  @P2 STG.E.U8 desc[UR20][R68.64], R0 ;  /* 0x0000000044002986 */ /* 0x0003e2000c101114 */
[----:B------:R-:W-:-:S03]  /*785c0*/  IADD3 R70, P2, PT, R71, R3, RZ ;  /* 0x0000000347467210 */ /* 0x000fc60007f5e0ff */
[----:B------:R-:W3:Y:S01]  /*785d0*/  LDL.LU R7, [R1+0x254] ;  /* 0x0002540001077983 */ /* 0x000ee20000300800 */
[----:B-1----:R-:W-:Y:S02]  /*785e0*/  IMAD.MOV.U32 R69, RZ, RZ, R72 ;  /* 0x000000ffff457224 */ /* 0x002fe400078e0048 */
[C---:B------:R-:W-:Y:S01]  /*785f0*/  VIADD R0, R71.reuse, UR70 ;  /* 0x0000004647007c36 */ /* 0x040fe20008000000 */
[-C--:B------:R-:W-:Y:S01]  /*78600*/  LEA.HI.X.SX32 R71, R71, R2.reuse, 0x1, P2 ;  /* 0x0000000247477211 */ /* 0x080fe200010f0eff */
[----:B------:R-:W1:Y:S01]  /*78610*/  LDCU UR70, c[0x0][0x39c] ;  /* 0x00007380ff4677ac */ /* 0x000e620008000800 */
[----:B------:R-:W-:Y:S02]  /*78620*/  SHF.R.S32.HI R69, RZ, 0x8, R69 ;  /* 0x00000008ff457819 */ /* 0x000fe40000011445 */
[C---:B------:R-:W-:Y:S02]  /*78630*/  IADD3 R68, P2, PT, R0.reuse, R3, RZ ;  /* 0x0000000300447210 */ /* 0x040fe40007f5e0ff */
[----:B-----5:R-:W-:Y:S01]  /*78640*/  F2FP.SATFINITE.E5M2.F32.PACK_AB_MERGE_C R72, R9, R11, RZ ;  /* 0x0000000b0948723e */ /* 0x020fe200048060ff */
[----:B------:R5:W-:Y:S01]  /*78650*/  @P4 STG.E.U8 desc[UR20][R70.64], R69 ;  /* 0x0000004546004986 */ /* 0x000be2000c101114 */
[----:B------:R-:W-:Y:S01]  /*78660*/  ISETP.LT.AND P5, PT, R5, UR72, !P1 ;  /* 0x0000004805007c0c */ /* 0x000fe2000cfa1270 */
[----:B------:R-:W0:Y:S02]  /*78670*/  LDCU UR72, c[0x0][0x39c] ;  /* 0x00007380ff4877ac */ /* 0x000e240008000800 */
[----:B------:R-:W3:Y:S04]  /*78680*/  LDL.LU R5, [R1+0x2338] ;  /* 0x0023380001057983 */ /* 0x000ee80000300800 */
[----:B------:R-:W3:Y:S01]  /*78690*/  LDL.LU R10, [R1+0x2348] ;  /* 0x00234800010a7983 */ /* 0x000ee20000300800 */
[----:B-----5:R-:W-:-:S05]  /*786a0*/  LEA.HI.X.SX32 R69, R0, R2, 0x1, P2 ;  /* 0x0000000200457211 */ /* 0x020fca00010f0eff */
[----:B------:R5:W-:Y:S01]  /*786b0*/  @P3 STG.E.U8 desc[UR20][R68.64], R72 ;  /* 0x0000004844003986 */ /* 0x000be2000c101114 */
[----:B--2---:R-:W-:Y:S01]  /*786c0*/  ISETP.LT.AND P3, PT, R4, UR66, !P1 ;  /* 0x0000004204007c0c */ /* 0x004fe2000cf61270 */
[----:B------:R-:W-:Y:S02]  /*786d0*/  VIADD R71, R0, UR67 ;  /* 0x0000004300477c36 */ /* 0x000fe40008000000 */
[----:B------:R-:W2:Y:S01]  /*786e0*/  LDL.LU R4, [R1+0x2350] ;  /* 0x0023500001047983 */ /* 0x000ea20000300800 */
[----:B------:R-:W-:Y:S01]  /*786f0*/  PRMT R70, R72, 0x9910, RZ ;  /* 0x0000991048467816 */ /* 0x000fe200000000ff */
[----:B------:R-:W0:Y:S02]  /*78700*/  LDCU UR67, c[0x0][0x3b8] ;  /* 0x00007700ff4377ac */ /* 0x000e240008000800 */
[----:B------:R-:W2:Y:S01]  /*78710*/  LDL.LU R11, [R1+0x258] ;  /* 0x00025800010b7983 */ /* 0x000ea20000300800 */
[CC--:B-----5:R-:W-:Y:S01]  /*78720*/  IADD3 R68, P4, PT, R71.reuse, R3.reuse, RZ ;  /* 0x0000000347447210 */ /* 0x0e0fe20007f9e0ff */
[----:B------:R-:W-:Y:S01]  /*78730*/  IMAD.MOV.U32 R0, RZ, RZ, R70 ;  /* 0x000000ffff007224 */ /* 0x000fe200078e0046 */
[----:B----4-:R-:W-:Y:S01]  /*78740*/  ISETP.LT.AND P2, PT, R8, UR69, !P1 ;  /* 0x0000004508007c0c */ /* 0x010fe2000cf41270 */
[----:B------:R-:W4:Y:S01]  /*78750*/  LDL.LU R9, [R1+0x25c] ;  /* 0x00025c0001097983 */ /* 0x000f220000300800 */
[C---:B------:R-:W-:Y:S01]  /*78760*/  LEA.HI.X.SX32 R69, R71.reuse, R2, 0x1, P4 ;  /* 0x0000000247457211 */ /* 0x040fe200020f0eff */
[----:B------:R-:W-:Y:S01]  /*78770*/  VIADD R71, R71, UR65 ;  /* 0x0000004147477c36 */ /* 0x000fe20008000000 */
[----:B------:R-:W-:Y:S01]  /*78780*/  SHF.R.S32.HI R0, RZ, 0x8, R0 ;  /* 0x00000008ff007819 */ /* 0x000fe20000011400 */
[----:B------:R-:W5:Y:S01]  /*78790*/  LDL.LU R8, [R1+0x235c] ;  /* 0x00235c0001087983 */ /* 0x000f620000300800 */
[----:B------:R-:W0:Y:S03]  /*787a0*/  LDCU UR69, c[0x0][0x3b8] ;  /* 0x00007700ff4577ac */ /* 0x000e260008000800 */
[----:B------:R1:W-:Y:S01]  /*787b0*/  @P0 STG.E.U8 desc[UR20][R68.64], R0 ;  /* 0x0000000044000986 */ /* 0x0003e2000c101114 */
[----:B------:R-:W-:Y:S01]  /*787c0*/  IADD3 R70, P0, PT, R71, R3, RZ ;  /* 0x0000000347467210 */ /* 0x000fe20007f1e0ff */
[----:B------:R-:W0:Y:S01]  /*787d0*/  LDCU UR65, c[0x0][0x3b8] ;  /* 0x00007700ff4177ac */ /* 0x000e220008000800 */
[----:B---3--:R-:W-:-:S02]  /*787e0*/  F2FP.SATFINITE.E5M2.F32.PACK_AB_MERGE_C R72, R7, R6, RZ ;  /* 0x000000060748723e */ /* 0x008fc400048060ff */
[----:B------:R-:W3:Y:S01]  /*787f0*/  LDL.LU R6, [R1+0x260] ;  /* 0x0002600001067983 */ /* 0x000ee20000300800 */
[----:B------:R-:W0:Y:S03]  /*78800*/  LDCU UR66, c[0x0][0x39c] ;  /* 0x00007380ff4277ac */ /* 0x000e260008000800 */
[----:B------:R-:W3:Y:S01]  /*78810*/  LDL.LU R7, [R1+0x264] ;  /* 0x0002640001077983 */ /* 0x000ee20000300800 */
[C---:B-1----:R-:W-:Y:S01]  /*78820*/  VIADD R0, R71.reuse, UR64 ;  /* 0x0000004047007c36 */ /* 0x042fe20008000000 */
[----:B------:R-:W-:Y:S01]  /*78830*/  LEA.HI.X.SX32 R71, R71, R2, 0x1, P0 ;  /* 0x0000000247477211 */ /* 0x000fe200000f0eff */
[----:B------:R-:W1:Y:S04]  /*78840*/  LDCU UR64, c[0x0][0x3b8] ;  /* 0x00007700ff4077ac */ /* 0x000e680008000800 */
[----:B------:R0:W-:Y:S01]  /*78850*/  @P5 STG.E.U8 desc[UR20][R70.64], R72 ;  /* 0x0000004846005986 */ /* 0x0001e2000c101114 */
[----:B------:R-:W-:Y:S01]  /*78860*/  ISETP.LT.AND P0, PT, R5, UR63, !P1 ;  /* 0x0000003f05007c0c */ /* 0x000fe2000cf01270 */
[----:B------:R-:W0:Y:S02]  /*78870*/  LDCU UR63, c[0x0][0x3b8] ;  /* 0x00007700ff3f77ac */ /* 0x000e240008000800 */
[----:B------:R-:W3:Y:S01]  /*78880*/  LDL.LU R5, [R1+0x232c] ;  /* 0x00232c0001057983 */ /* 0x000ee20000300800 */
[----:B--2---:R-:W-:-:S02]  /*78890*/  ISETP.LT.AND P5, PT, R4, UR60, !P1 ;  /* 0x0000003c04007c0c */ /* 0x004fc4000cfa1270 */
[----:B------:R-:W-:Y:S01]  /*788a0*/  PRMT R73, R72, 0x9910, RZ ;  /* 0x0000991048497816 */ /* 0x000fe200000000ff */
[----:B------:R-:W2:Y:S01]  /*788b0*/  LDL.LU R4, [R1+0x2340] ;  /* 0x0023400001047983 */ /* 0x000ea20000300800 */
[C---:B------:R-:W-:Y:S01]  /*788c0*/  IADD3 R68, P4, PT, R0.reuse, R3, RZ ;  /* 0x0000000300447210 */ /* 0x040fe20007f9e0ff */
[C---:B0-----:R-:W-:Y:S01]  /*788d0*/  VIADD R71, R0.reuse, UR61 ;  /* 0x0000003d00477c36 */ /* 0x041fe20008000000 */
[----:B------:R-:W-:Y:S01]  /*788e0*/  SHF.R.S32.HI R70, RZ, 0x8, R73 ;  /* 0x00000008ff467819 */ /* 0x000fe20000011449 */
[----:B------:R-:W0:Y:S01]  /*788f0*/  LDCU UR61, c[0x0][0x3b8] ;  /* 0x00007700ff3d77ac */ /* 0x000e220008000800 */
[----:B------:R-:W-:Y:S02]  /*78900*/  LEA.HI.X.SX32 R69, R0, R2, 0x1, P4 ;  /* 0x0000000200457211 */ /* 0x000fe400020f0eff */
[----:B----4-:R-:W-:Y:S01]  /*78910*/  F2FP.SATFINITE.E5M2.F32.PACK_AB_MERGE_C R0, R9, R11, RZ ;  /* 0x0000000b0900723e */ /* 0x010fe200048060ff */
[----:B------:R-:W4:Y:S01]  /*78920*/  LDCU UR60, c[0x0][0x3b8] ;  /* 0x00007700ff3c77ac */ /* 0x000f220008000800 */
[----:B------:R-:W4:Y:S04]  /*78930*/  LDL.LU R11, [R1+0x268] ;  /* 0x00026800010b7983 */ /* 0x000f280000300800 */
[----:B------:R0:W-:Y:S01]  /*78940*/  @P2 STG.E.U8 desc[UR20][R68.64], R70 ;  /* 0x0000004644002986 */ /* 0x0001e2000c101114 */
[----:B------:R-:W-:-:S03]  /*78950*/  PRMT R72, R0, 0x9910, RZ ;  /* 0x0000991000487816 */ /* 0x000fc600000000ff */
[----:B------:R-:W4:Y:S01]  /*78960*/  LDL.LU R9, [R1+0x26c] ;  /* 0x00026c0001097983 */ /* 0x000f220000300800 */
[----:B0-----:R-:W-:-:S04]  /*78970*/  IADD3 R68, P2, PT, R71, R3, RZ ;  /* 0x0000000347447210 */ /* 0x001fc80007f5e0ff */
[C---:B------:R-:W-:Y:S01]  /*78980*/  LEA.HI.X.SX32 R69, R71.reuse, R2, 0x1, P2 ;  /* 0x0000000247457211 */ /* 0x040fe200010f0eff */
[----:B------:R-:W-:Y:S01]  /*78990*/  VIADD R71, R71, UR58 ;  /* 0x0000003a47477c36 */ /* 0x000fe20008000000 */
[----:B-----5:R-:W-:Y:S01]  /*789a0*/  ISETP.LT.AND P2, PT, R8, UR59, !P1 ;  /* 0x0000003b08007c0c */ /* 0x020fe2000cf41270 */
[----:B------:R-:W0:Y:S01]  /*789b0*/  LDCU UR59, c[0x0][0x3b8] ;  /* 0x00007700ff3b77ac */ /* 0x000e220008000800 */
[----:B------:R-:W-:Y:S01]  /*789c0*/  ISETP.LT.AND P4, PT, R10, UR62, !P1 ;  /* 0x0000003e0a007c0c */ /* 0x000fe2000cf81270 */
[----:B------:R5:W-:Y:S01]  /*789d0*/  @P3 STG.E.U8 desc[UR20][R68.64], R0 ;  /* 0x0000000044003986 */ /* 0x000be2000c101114 */
[----:B------:R-:W-:Y:S01]  /*789e0*/  IADD3 R70, P3, PT, R71, R3, RZ ;  /* 0x0000000347467210 */ /* 0x000fe20007f7e0ff */
[----:B------:R-:W0:Y:S02]  /*789f0*/  LDCU UR62, c[0x0][0x3b8] ;  /* 0x00007700ff3e77ac */ /* 0x000e240008000800 */
[----:B------:R-:W4:Y:S01]  /*78a00*/  LDL.LU R8, [R1+0x2364] ;  /* 0x0023640001087983 */ /* 0x000f220000300800 */
[----:B------:R-:W0:Y:S03]  /*78a10*/  LDCU UR58, c[0x0][0x3b8] ;  /* 0x00007700ff3a77ac */ /* 0x000e260008000800 */
[----:B------:R-:W4:Y:S01]  /*78a20*/  LDL.LU R10, [R1+0x2370] ;  /* 0x00237000010a7983 */ /* 0x000f220000300800 */
[----:B-----5:R-:W-:-:S02]  /*78a30*/  IMAD.MOV.U32 R69, RZ, RZ, R72 ;  /* 0x000000ffff457224 */ /* 0x020fc400078e0048 */
[C---:B------:R-:W-:Y:S01]  /*78a40*/  VIADD R0, R71.reuse, UR57 ;  /* 0x0000003947007c36 */ /* 0x040fe20008000000 */
[----:B------:R-:W-:Y:S01]  /*78a50*/  LEA.HI.X.SX32 R71, R71, R2, 0x1, P3 ;  /* 0x0000000247477211 */ /* 0x000fe200018f0eff */
[----:B------:R-:W5:Y:S01]  /*78a60*/  LDCU UR57, c[0x0][0x3b8] ;  /* 0x00007700ff3977ac */ /* 0x000f620008000800 */
[----:B------:R-:W-:Y:S02]  /*78a70*/  SHF.R.S32.HI R69, RZ, 0x8, R69 ;  /* 0x00000008ff457819 */ /* 0x000fe40000011445 */
[----:B------:R-:W-:-:S03]  /*78a80*/  IADD3 R68, P3, PT, R0, R3, RZ ;  /* 0x0000000300447210 */ /* 0x000fc60007f7e0ff */
[----:B------:R0:W-:Y:S02]  /*78a90*/  @P0 STG.E.U8 desc[UR20][R70.64], R69 ;  /* 0x0000004546000986 */ /* 0x0001e4000c101114 */
[----:B0-----:R-:W-:Y:S02]  /*78aa0*/  LEA.HI.X.SX32 R69, R0, R2, 0x1, P3 ;  /* 0x0000000200457211 */ /* 0x001fe400018f0eff */
[----:B--2---:R-:W-:Y:S02]  /*78ab0*/  ISETP.LT.AND P3, PT, R4, UR54, !P1 ;  /* 0x0000003604007c0c */ /* 0x004fe4000cf61270 */
[----:B---3--:R-:W-:Y:S01]  /*78ac0*/  F2FP.SATFINITE.E5M2.F32.PACK_AB_MERGE_C R72, R7, R6, RZ ;  /* 0x000000060748723e */ /* 0x008fe200048060ff */
[----:B------:R-:W2:Y:S01]  /*78ad0*/  LDL.LU R4, [R1+0x2380] ;  /* 0x0023800001047983 */ /* 0x000ea20000300800 */
[----:B------:R-:W-:Y:S01]  /*78ae0*/  VIADD R71, R0, UR55 ;  /* 0x0000003700477c36 */ /* 0x000fe20008000000 */
[----:B------:R-:W-:Y:S01]  /*78af0*/  ISETP.LT.AND P0, PT, R5, UR56, !P1 ;  /* 0x0000003805007c0c */ /* 0x000fe2000cf01270 */
[----:B------:R-:W0:Y:S01]  /*78b00*/  LDCU UR56, c[0x0][0x3b8] ;  /* 0x00007700ff3877ac */ /* 0x000e220008000800 */
[----:B------:R-:W-:Y:S01]  /*78b10*/  PRMT R70, R72, 0x9910, RZ ;  /* 0x0000991048467816 */ /* 0x000fe200000000ff */
[----:B------:R3:W-:Y:S01]  /*78b20*/  @P4 STG.E.U8 desc[UR20][R68.64], R72 ;  /* 0x0000004844004986 */ /* 0x0007e2000c101114 */
[----:B------:R-:W0:Y:S03]  /*78b30*/  LDCU UR55, c[0x0][0x3b8] ;  /* 0x00007700ff3777ac */ /* 0x000e260008000800 */
[----:B------:R-:W-:Y:S01]  /*78b40*/  IMAD.MOV.U32 R0, RZ, RZ, R70 ;  /* 0x000000ffff007224 */ /* 0x000fe200078e0046 */
[----:B------:R-:W5:Y:S01]  /*78b50*/  LDL.LU R6, [R1+0x270] ;  /* 0x0002700001067983 */ /* 0x000f620000300800 */
[----:B------:R-:W0:Y:S03]  /*78b60*/  LDCU UR54, c[0x0][0x3b8] ;  /* 0x00007700ff3677ac */ /* 0x000e260008000800 */
[----:B------:R-:W5:Y:S01]  /*78b70*/  LDL.LU R7, [R1+0x274] ;  /* 0x0002740001077983 */ /* 0x000f620000300800 */
[----:B---3--:R-:W-:-:S03]  /*78b80*/  IADD3 R68, P4, PT, R71, R3, RZ ;  /* 0x0000000347447210 */ /* 0x008fc60007f9e0ff */
[----:B------:R-:W3:Y:S01]  /*78b90*/  LDL.LU R5, [R1+0x2328] ;  /* 0x0023280001057983 */ /* 0x000ee20000300800 */
[----:B------:R-:W-:Y:S02]  /*78ba0*/  SHF.R.S32.HI R0, RZ, 0x8, R0 ;  /* 0x00000008ff007819 */ /* 0x000fe40000011400 */
[C---:B------:R-:W-:Y:S01]  /*78bb0*/  LEA.HI.X.SX32 R69, R71.reuse, R2, 0x1, P4 ;  /* 0x0000000247457211 */ /* 0x040fe200020f0eff */
[----:B------:R-:W-:Y:S01]  /*78bc0*/  VIADD R71, R71, UR53 ;  /* 0x0000003547477c36 */ /* 0x000fe20008000000 */
[----:B----4-:R-:W-:Y:S01]  /*78bd0*/  F2FP.SATFINITE.E5M2.F32.PACK_AB_MERGE_C R72, R9, R11, RZ ;  /* 0x0000000b0948723e */ /* 0x010fe200048060ff */
[----:B------:R-:W4:Y:S01]  /*78be0*/  LDCU UR53, c[0x0][0x3b8] ;  /* 0x00007700ff3577ac */ /* 0x000f220008000800 */
[----:B------:R-:W3:Y:S02]  /*78bf0*/  LDL.LU R11, [R1+0x278] ;  /* 0x00027800010b7983 */ /* 0x000ee40000300800 */
[----:B------:R-:W-:Y:S02]  /*78c00*/  IADD3 R70, P4, PT, R71, R3, RZ ;  /* 0x0000000347467210 */ /* 0x000fe40007f9e0ff */
[----:B------:R0:W-:Y:S01]  /*78c10*/  @P5 STG.E.U8 desc[UR20][R68.64], R0 ;  /* 0x0000000044005986 */ /* 0x0001e2000c101114 */
[----:B------:R-:W-:-:S03]  /*78c20*/  PRMT R73, R72, 0x9910, RZ ;  /* 0x0000991048497816 */ /* 0x000fc600000000ff */
[----:B------:R-:W3:Y:S01]  /*78c30*/  LDL.LU R9, [R1+0x27c] ;  /* 0x00027c0001097983 */ /* 0x000ee20000300800 */
[C---:B0-----:R-:W-:Y:S01]  /*78c40*/  VIADD R0, R71.reuse, UR52 ;  /* 0x0000003447007c36 */ /* 0x041fe20008000000 */
[-C--:B------:R-:W-:Y:S01]  /*78c50*/  LEA.HI.X.SX32 R71, R71, R2.reuse, 0x1, P4 ;  /* 0x0000000247477211 */ /* 0x080fe200020f0eff */
[----:B------:R-:W0:Y:S03]  /*78c60*/  LDCU UR52, c[0x0][0x3b8] ;  /* 0x00007700ff3477ac */ /* 0x000e260008000800 */
[C---:B------:R-:W-:Y:S01]  /*78c70*/  IADD3 R68, P5, PT, R0.reuse, R3, RZ ;  /* 0x0000000300447210 */ /* 0x040fe20007fbe0ff */
[----:B------:R1:W-:Y:S03]  /*78c80*/  @P2 STG.E.U8 desc[UR20][R70.64], R72 ;  /* 0x0000004846002986 */ /* 0x0003e6000c101114 */
[----:B------:R-:W-:-:S02]  /*78c90*/  LEA.HI.X.SX32 R69, R0, R2, 0x1, P5 ;  /* 0x0000000200457211 */ /* 0x000fc400028f0eff */
[----:B------:R-:W-:Y:S01]  /*78ca0*/  ISETP.LT.AND P4, PT, R8, UR51, !P1 ;  /* 0x0000003308007c0c */ /* 0x000fe2000cf81270 */
[----:B------:R-:W0:Y:S01]  /*78cb0*/  LDCU UR51, c[0x0][0x3b8] ;  /* 0x00007700ff3377ac */ /* 0x000e220008000800 */
[----:B------:R-:W4:Y:S01]  /*78cc0*/  LDL.LU R8, [R1+0x2358] ;  /* 0x0023580001087983 */ /* 0x000f220000300800 */
[----:B-1----:R-:W-:-:S05]  /*78cd0*/  SHF.R.S32.HI R70, RZ, 0x8, R73 ;  /* 0x00000008ff467819 */ /* 0x002fca0000011449 */
[----:B------:R1:W-:Y:S01]  /*78ce0*/  @P0 STG.E.U8 desc[UR20][R68.64], R70 ;  /* 0x0000004644000986 */ /* 0x0003e2000c101114 */
[----:B--2---:R-:W-:Y:S01]  /*78cf0*/  ISETP.LT.AND P0, PT, R4, UR48, !P1 ;  /* 0x0000003004007c0c */ /* 0x004fe2000cf01270 */
[----:B------:R-:W-:Y:S02]  /*78d00*/  VIADD R71, R0, UR49 ;  /* 0x0000003100477c36 */ /* 0x000fe40008000000 */
[----:B------:R-:W2:Y:S01]  /*78d10*/  LDL.LU R4, [R1+0x2368] ;  /* 0x0023680001047983 */ /* 0x000ea20000300800 */
[----:B------:R-:W-:Y:S01]  /*78d20*/  ISETP.LT.AND P2, PT, R10, UR50, !P1 ;  /* 0x000000320a007c0c */ /* 0x000fe2000cf41270 */
[----:B------:R-:W0:Y:S01]  /*78d30*/  LDCU UR50, c[0x0][0x3b8] ;  /* 0x00007700ff3277ac */ /* 0x000e220008000800 */
[C---:B-1----:R-:W-:Y:S01]  /*78d40*/  IADD3 R68, P5, PT, R71.reuse, R3, RZ ;  /* 0x0000000347447210 */ /* 0x042fe20007fbe0ff */
[----:B------:R-:W1:Y:S03]  /*78d50*/  LDCU UR49, c[0x0][0x3b8] ;  /* 0x00007700ff3177ac */ /* 0x000e660008000800 */
[----:B------:R-:W-:Y:S01]  /*78d60*/  LEA.HI.X.SX32 R69, R71, R2, 0x1, P5 ;  /* 0x0000000247457211 */ /* 0x000fe200028f0eff */
[----:B------:R-:W0:Y:S01]  /*78d70*/  LDCU UR48, c[0x0][0x3b8] ;  /* 0x00007700ff3077ac */ /* 0x000e220008000800 */
[----:B-----5:R-:W-:Y:S01]  /*78d80*/  F2FP.SATFINITE.E5M2.F32.PACK_AB_MERGE_C R0, R7, R6, RZ ;  /* 0x000000060700723e */ /* 0x020fe200048060ff */
[----:B------:R-:W-:Y:S01]  /*78d90*/  VIADD R71, R71, UR46 ;  /* 0x0000002e47477c36 */ /* 0x000fe20008000000 */
[----:B------:R-:W5:Y:S01]  /*78da0*/  LDL.LU R6, [R1+0x280] ;  /* 0x0002800001067983 */ /* 0x000f620000300800 */
[----:B------:R-:W0:Y:S01]  /*78db0*/  LDCU UR46, c[0x0][0x3b8] ;  /* 0x00007700ff2e77ac */ /* 0x000e220008000800 */
[----:B------:R-:W-:-:S02]  /*78dc0*/  PRMT R72, R0, 0x9910, RZ ;  /* 0x0000991000487816 */ /* 0x000fc400000000ff */
[----:B------:R1:W-:Y:S01]  /*78dd0*/  @P3 STG.E.U8 desc[UR20][R68.64], R0 ;  /* 0x0000000044003986 */ /* 0x0003e2000c101114 */
[----:B------:R-:W-:-:S03]  /*78de0*/  IADD3 R70, P3, PT, R71, R3, RZ ;  /* 0x0000000347467210 */ /* 0x000fc60007f7e0ff */
[----:B------:R-:W5:Y:S01]  /*78df0*/  LDL.LU R7, [R1+0x284] ;  /* 0x0002840001077983 */ /* 0x000f620000300800 */
[----:B-1----:R-:W-:Y:S02]  /*78e00*/  IMAD.MOV.U32 R69, RZ, RZ, R72 ;  /* 0x000000ffff457224 */ /* 0x002fe400078e0048 */
[C---:B------:R-:W-:Y:S01]  /*78e10*/  VIADD R0, R71.reuse, UR45 ;  /* 0x0000002d47007c36 */ /* 0x040fe20008000000 */
[-C--:B------:R-:W-:Y:S01]  /*78e20*/  LEA.HI.X.SX32 R71, R71, R2.reuse, 0x1, P3 ;  /* 0x0000000247477211 */ /* 0x080fe200018f0eff */
[----:B------:R-:W1:Y:S01]  /*78e30*/  LDCU UR45, c[0x0][0x3b8] ;  /* 0x00007700ff2d77ac */ /* 0x000e620008000800 */
[----:B------:R-:W-:Y:S02]  /*78e40*/  SHF.R.S32.HI R69, RZ, 0x8, R69 ;  /* 0x00000008ff457819 */ /* 0x000fe40000011445 */
[C---:B------:R-:W-:Y:S02]  /*78e50*/  IADD3 R68, P3, PT, R0.reuse, R3, RZ ;  /* 0x0000000300447210 */ /* 0x040fe40007f7e0ff */
[----:B---3--:R-:W-:Y:S01]  /*78e60*/  F2FP.SATFINITE.E5M2.F32.PACK_AB_MERGE_C R72, R9, R11, RZ ;  /* 0x0000000b0948723e */ /* 0x008fe200048060ff */
[----:B------:R3:W-:Y:S01]  /*78e70*/  @P4 STG.E.U8 desc[UR20][R70.64], R69 ;  /* 0x0000004546004986 */ /* 0x0007e2000c101114 */
[----:B------:R-:W-:Y:S01]  /*78e80*/  ISETP.LT.AND P5, PT, R5, UR47, !P1 ;  /* 0x0000002f05007c0c */ /* 0x000fe2000cfa1270 */
[----:B------:R-:W0:Y:S02]  /*78e90*/  LDCU UR47, c[0x0][0x3b8] ;  /* 0x00007700ff2f77ac */ /* 0x000e240008000800 */
[----:B------:R-:W5:Y:S04]  /*78ea0*/  LDL.LU R5, [R1+0x2390] ;  /* 0x0023900001057983 */ /* 0x000f680000300800 */
[----:B------:R-:W5:Y:S01]  /*78eb0*/  LDL.LU R10, [R1+0x2398] ;  /* 0x00239800010a7983 */ /* 0x000f620000300800 */
[----:B---3--:R-:W-:-:S05]  /*78ec0*/  LEA.HI.X.SX32 R69, R0, R2, 0x1, P3 ;  /* 0x0000000200457211 */ /* 0x008fca00018f0eff */
[----:B------:R3:W-:Y:S01]  /*78ed0*/  @P2 STG.E.U8 desc[UR20][R68.64], R72 ;  /* 0x0000004844002986 */ /* 0x0007e2000c101114 */
[----:B--2---:R-:W-:Y:S01]  /*78ee0*/  ISETP.LT.AND P2, PT, R4, UR42, !P1 ;  /* 0x0000002a04007c0c */ /* 0x004fe2000cf41270 */
[----:B------:R-:W-:Y:S02]  /*78ef0*/  VIADD R71, R0, UR43 ;  /* 0x0000002b00477c36 */ /* 0x000fe40008000000 */
[----:B------:R-:W2:Y:S01]  /*78f00*/  LDL.LU R4, [R1+0x234c] ;  /* 0x00234c0001047983 */ /* 0x000ea20000300800 */
[----:B------:R-:W-:Y:S01]  /*78f10*/  PRMT R70, R72, 0x9910, RZ ;  /* 0x0000991048467816 */ /* 0x000fe200000000ff */
[----:B------:R-:W0:Y:S02]  /*78f20*/  LDCU UR43, c[0x0][0x3b8] ;  /* 0x00007700ff2b77ac */ /* 0x000e240008000800 */
[----:B------:R-:W2:Y:S01]  /*78f30*/  LDL.LU R11, [R1+0x288] ;  /* 0x00028800010b7983 */ /* 0x000ea20000300800 */
[CC--:B---3--:R-:W-:Y:S01]  /*78f40*/  IADD3 R68, P4, PT, R71.reuse, R3.reuse, RZ ;  /* 0x0000000347447210 */ /* 0x0c8fe20007f9e0ff */
[----:B------:R-:W-:Y:S01]  /*78f50*/  IMAD.MOV.U32 R0, RZ, RZ, R70 ;  /* 0x000000ffff007224 */ /* 0x000fe200078e0046 */
[----:B----4-:R-:W-:Y:S01]  /*78f60*/  ISETP.LT.AND P3, PT, R8, UR44, !P1 ;  /* 0x0000002c08007c0c */ /* 0x010fe2000cf61270 */
[----:B------:R-:W3:Y:S01]  /*78f70*/  LDL.LU R9, [R1+0x28c] ;  /* 0x00028c0001097983 */ /* 0x000ee20000300800 */
[C---:B------:R-:W-:Y:S01]  /*78f80*/  LEA.HI.X.SX32 R69, R71.reuse, R2, 0x1, P4 ;  /* 0x0000000247457211 */ /* 0x040fe200020f0eff */
[----:B------:R-:W-:Y:S01]  /*78f90*/  VIADD R71, R71, UR41 ;  /* 0x0000002947477c36 */ /* 0x000fe20008000000 */
[----:B------:R-:W-:Y:S01]  /*78fa0*/  SHF.R.S32.HI R0, RZ, 0x8, R0 ;  /* 0x00000008ff007819 */ /* 0x000fe20000011400 */
[----:B------:R-:W4:Y:S01]  /*78fb0*/  LDL.LU R8, [R1+0x2354] ;  /* 0x0023540001087983 */ /* 0x000f220000300800 */
[----:B------:R-:W0:Y:S03]  /*78fc0*/  LDCU UR44, c[0x0][0x3b8] ;  /* 0x00007700ff2c77ac */ /* 0x000e260008000800 */
[----:B------:R1:W-:Y:S01]  /*78fd0*/  @P0 STG.E.U8 desc[UR20][R68.64], R0 ;  /* 0x0000000044000986 */ /* 0x0003e2000c101114 */
[----:B------:R-:W-:Y:S01]  /*78fe0*/  IADD3 R70, P0, PT, R71, R3, RZ ;  /* 0x0000000347467210 */ /* 0x000fe20007f1e0ff */
[----:B------:R-:W0:Y:S01]  /*78ff0*/  LDCU UR42, c[0x0][0x3b8] ;  /* 0x00007700ff2a77ac */ /* 0x000e220008000800 */
[----:B-----5:R-:W-:-:S02]  /*79000*/  F2FP.SATFINITE.E5M2.F32.PACK_AB_MERGE_C R72, R7, R6, RZ ;  /* 0x000000060748723e */ /* 0x020fc400048060ff */
[----:B------:R-:W5:Y:S01]  /*79010*/  LDL.LU R6, [R1+0x290] ;  /* 0x0002900001067983 */ /* 0x000f620000300800 */
[----:B------:R-:W0:Y:S03]  /*79020*/  LDCU UR41, c[0x0][0x3b8] ;  /* 0x00007700ff2977ac */ /* 0x000e260008000800 */
[----:B------:R-:W5:Y:S01]  /*79030*/  LDL.LU R7, [R1+0x294] ;  /* 0x0002940001077983 */ /* 0x000f620000300800 */
[C---:B-1----:R-:W-:Y:S01]  /*79040*/  VIADD R0, R71.reuse, UR40 ;  /* 0x0000002847007c36 */ /* 0x042fe20008000000 */
[----:B------:R-:W-:Y:S01]  /*79050*/  LEA.HI.X.SX32 R71, R71, R2, 0x1, P0 ;  /* 0x0000000247477211 */ /* 0x000fe200000f0eff */
[----:B------:R-:W1:Y:S04]  /*79060*/  LDCU UR40, c[0x0][0x3b8] ;  /* 0x00007700ff2877ac */ /* 0x000e680008000800 */
[----:B------:R0:W-:Y:S01]  /*79070*/  @P5 STG.E.U8 desc[UR20][R70.64], R72 ;  /* 0x0000004846005986 */ /* 0x0001e2000c101114 */
[----:B------:R-:W-:Y:S01]  /*79080*/  ISETP.LT.AND P0, PT, R5, UR39, !P1 ;  /* 0x0000002705007c0c */ /* 0x000fe2000cf01270 */
[----:B------:R-:W0:Y:S02]  /*79090*/  LDCU UR39, c[0x0][0x3b8] ;  /* 0x00007700ff2777ac */ /* 0x000e240008000800 */
[----:B------:R-:W5:Y:S01]  /*790a0*/  LDL.LU R5, [R1+0x2388] ;  /* 0x0023880001057983 */ /* 0x000f620000300800 */
        /* <DEDUP_REMOVED lines=8> */
[----:B---3--:R-:W-:Y:S01]  /*79130*/  F2FP.SATFINITE.E5M2.F32.PACK_AB_MERGE_C R0, R9, R11, RZ ;  /* 0x0000000b0900723e */ /* 0x008fe200048060ff */
[----:B------:R-:W3:Y:S02]  /*79140*/  LDCU UR37, c[0x0][0x3b8] ;  /* 0x00007700ff2577ac */ /* 0x000ee40008000800 */
[----:B------:R0:W-:Y:S01]  /*79150*/  @P3 STG.E.U8 desc[UR20][R68.64], R70 ;  /* 0x0000004644003986 */ /* 0x0001e2000c101114 */
[----:B------:R-:W-:Y:S01]  /*79160*/  ISETP.LT.AND P4, PT, R10, UR77, !P1 ;  /* 0x0000004d0a007c0c */ /* 0x000fe2000cf81270 */
[----:B------:R-:W1:Y:S02]  /*79170*/  LDCU UR77, c[0x0][0x3b8] ;  /* 0x00007700ff4d77ac */ /* 0x000e640008000800 */
[----:B------:R-:W3:Y:S01]  /*79180*/  LDL.LU R10, [R1+0x298] ;  /* 0x00029800010a7983 */ /* 0x000ee20000300800 */
[----:B------:R-:W-:-:S03]  /*79190*/  PRMT R72, R0, 0x9910, RZ ;  /* 0x0000991000487816 */ /* 0x000fc600000000ff */
[----:B------:R-:W3:Y:S01]  /*791a0*/  LDL.LU R11, [R1+0x29c] ;  /* 0x00029c00010b7983 */ /* 0x000ee20000300800 */
[----:B0-----:R-:W-:-:S03]  /*791b0*/  IADD3 R68, P3, PT, R71, R3, RZ ;  /* 0x0000000347447210 */ /* 0x001fc60007f7e0ff */
[----:B------:R-:W3:Y:S01]  /*791c0*/  LDL.LU R9, [R1+0x23a4] ;  /* 0x0023a40001097983 */ /* 0x000ee20000300800 */
[C---:B------:R-:W-:Y:S01]  /*791d0*/  LEA.HI.X.SX32 R69, R71.reuse, R2, 0x1, P3 ;  /* 0x0000000247457211 */ /* 0x040fe200018f0eff */
[----:B------:R-:W-:Y:S01]  /*791e0*/  VIADD R71, R71, UR35 ;  /* 0x0000002347477c36 */ /* 0x000fe20008000000 */
[----:B----4-:R-:W-:Y:S01]  /*791f0*/  ISETP.LT.AND P3, PT, R8, UR36, !P1 ;  /* 0x0000002408007c0c */ /* 0x010fe2000cf61270 */
[----:B------:R-:W0:Y:S01]  /*79200*/  LDCU UR36, c[0x0][0x3b8] ;  /* 0x00007700ff2477ac */ /* 0x000e220008000800 */
[----:B------:R-:W4:Y:S01]  /*79210*/  LDL.LU R8, [R1+0x236c] ;  /* 0x00236c0001087983 */ /* 0x000f220000300800 */
[----:B------:R-:W0:Y:S03]  /*79220*/  LDCU UR35, c[0x0][0x3b8] ;  /* 0x00007700ff2377ac */ /* 0x000e260008000800 */
[----:B------:R1:W-:Y:S01]  /*79230*/  @P2 STG.E.U8 desc[UR20][R68.64], R0 ;  /* 0x0000000044002986 */ /* 0x0003e2000c101114 */
[----:B------:R-:W-:Y:S01]  /*79240*/  IADD3 R70, P2, PT, R71, R3, RZ ;  /* 0x0000000347467210 */ /* 0x000fe20007f5e0ff */
[----:B-1----:R-:W-:-:S02]  /*79250*/  IMAD.MOV.U32 R69, RZ, RZ, R72 ;  /* 0x000000ffff457224 */ /* 0x002fc400078e0048 */
[C---:B------:R-:W-:Y:S01]  /*79260*/  VIADD R0, R71.reuse, UR34 ;  /* 0x0000002247007c36 */ /* 0x040fe20008000000 */
[----:B------:R-:W-:Y:S01]  /*79270*/  LEA.HI.X.SX32 R71, R71, R2, 0x1, P2 ;  /* 0x0000000247477211 */ /* 0x000fe200010f0eff */
[----:B------:R-:W1:Y:S01]  /*79280*/  LDCU UR34, c[0x0][0x3b8] ;  /* 0x00007700ff2277ac */ /* 0x000e620008000800 */
[----:B------:R-:W-:Y:S02]  /*79290*/  SHF.R.S32.HI R69, RZ, 0x8, R69 ;  /* 0x00000008ff457819 */ /* 0x000fe40000011445 */
[C---:B------:R-:W-:Y:S02]  /*792a0*/  IADD3 R68, P2, PT, R0.reuse, R3, RZ ;  /* 0x0000000300447210 */ /* 0x040fe40007f5e0ff */
[----:B-----5:R-:W-:Y:S01]  /*792b0*/  F2FP.SATFINITE.E5M2.F32.PACK_AB_MERGE_C R72, R7, R6, RZ ;  /* 0x000000060748723e */ /* 0x020fe200048060ff */
[----:B------:R5:W-:Y:S01]  /*792c0*/  @P0 STG.E.U8 desc[UR20][R70.64], R69 ;  /* 0x0000004546000986 */ /* 0x000be2000c101114 */
[----:B------:R-:W-:Y:S01]  /*792d0*/  ISETP.LT.AND P0, PT, R5, UR33, !P1 ;  /* 0x0000002105007c0c */ /* 0x000fe2000cf01270 */
[----:B------:R-:W0:Y:S02]  /*792e0*/  LDCU UR33, c[0x0][0x3b8] ;  /* 0x00007700ff2177ac */ /* 0x000e240008000800 */
[----:B------:R-:W4:Y:S04]  /*792f0*/  LDL.LU R6, [R1+0x237c] ;  /* 0x00237c0001067983 */ /* 0x000f280000300800 */
[----:B------:R-:W4:Y:S01]  /*79300*/  LDL.LU R7, [R1+0x2a0] ;  /* 0x0002a00001077983 */ /* 0x000f220000300800 */
[----:B-----5:R-:W-:-:S03]  /*79310*/  LEA.HI.X.SX32 R69, R0, R2, 0x1, P2 ;  /* 0x0000000200457211 */ /* 0x020fc600010f0eff */
[----:B------:R-:W5:Y:S01]  /*79320*/  LDL.LU R5, [R1+0x2a4] ;  /* 0x0002a40001057983 */ /* 0x000f620000300800 */
[----:B--2---:R-:W-:Y:S01]  /*79330*/  ISETP.LT.AND P2, PT, R4, UR31, !P1 ;  /* 0x0000001f04007c0c */ /* 0x004fe2000cf41270 */
[----:B------:R-:W-:Y:S02]  /*79340*/  VIADD R71, R0, UR32 ;  /* 0x0000002000477c36 */ /* 0x000fe40008000000 */
[----:B------:R-:W2:Y:S01]  /*79350*/  LDL.LU R4, [R1+0x2384] ;  /* 0x0023840001047983 */ /* 0x000ea20000300800 */
[----:B------:R-:W-:Y:S01]  /*79360*/  PRMT R70, R72, 0x9910, RZ ;  /* 0x0000991048467816 */ /* 0x000fe200000000ff */
[----:B------:R-:W0:Y:S02]  /*79370*/  LDCU UR32, c[0x0][0x3b8] ;  /* 0x00007700ff2077ac */ /* 0x000e240008000800 */
[----:B------:R1:W-:Y:S02]  /*79380*/  @P4 STG.E.U8 desc[UR20][R68.64], R72 ;  /* 0x0000004844004986 */ /* 0x0003e4000c101114 */
[----:B------:R-:W-:Y:S01]  /*79390*/  IMAD.MOV.U32 R0, RZ, RZ, R70 ;  /* 0x000000ffff007224 */ /* 0x000fe200078e0046 */
[----:B------:R-:W0:Y:S01]  /*793a0*/  LDCU UR31, c[0x0][0x3b8] ;  /* 0x00007700ff1f77ac */ /* 0x000e220008000800 */
[----:B------:R-:W2:Y:S03]  /*793b0*/  LDL.LU R12, [R1+0x2a8] ;  /* 0x0002a800010c7983 */ /* 0x000ea60000300800 */
[----:B------:R-:W-:Y:S01]  /*793c0*/  SHF.R.S32.HI R0, RZ, 0x8, R0 ;  /* 0x00000008ff007819 */ /* 0x000fe20000011400 */
[----:B------:R-:W2:Y:S01]  /*793d0*/  LDL.LU R13, [R1+0x2ac] ;  /* 0x0002ac00010d7983 */ /* 0x000ea20000300800 */
[----:B-1----:R-:W-:-:S04]  /*793e0*/  IADD3 R68, P4, PT, R71, R3, RZ ;  /* 0x0000000347447210 */ /* 0x002fc80007f9e0ff */
[C---:B------:R-:W-:Y:S01]  /*793f0*/  LEA.HI.X.SX32 R69, R71.reuse, R2, 0x1, P4 ;  /* 0x0000000247457211 */ /* 0x040fe200020f0eff */
[----:B------:R-:W-:Y:S01]  /*79400*/  VIADD R71, R71, UR30 ;  /* 0x0000001e47477c36 */ /* 0x000fe20008000000 */
[----:B---3--:R-:W-:Y:S01]  /*79410*/  F2FP.SATFINITE.E5M2.F32.PACK_AB_MERGE_C R72, R11, R10, RZ ;  /* 0x0000000a0b48723e */ /* 0x008fe200048060ff */
[----:B------:R-:W1:Y:S01]  /*79420*/  LDCU UR30, c[0x0][0x3b8] ;  /* 0x00007700ff1e77ac */ /* 0x000e620008000800 */
[----:B------:R-:W3:Y:S02]  /*79430*/  LDL.LU R11, [R1+0x239c] ;  /* 0x00239c00010b7983 */ /* 0x000ee40000300800 */
[CC--:B------:R-:W-:Y:S02]  /*79440*/  IADD3 R70, P4, PT, R71.reuse, R3.reuse, RZ ;  /* 0x0000000347467210 */ /* 0x0c0fe40007f9e0ff */
[----:B------:R0:W-:Y:S01]  /*79450*/  @P5 STG.E.U8 desc[UR20][R68.64], R0 ;  /* 0x0000000044005986 */ /* 0x0001e2000c101114 */
[----:B------:R-:W-:Y:S01]  /*79460*/  PRMT R73, R72, 0x9910, RZ ;  /* 0x0000991048497816 */ /* 0x000fe200000000ff */
[C---:B0-----:R-:W-:Y:S01]  /*79470*/  VIADD R0, R71.reuse, UR29 ;  /* 0x0000001d47007c36 */ /* 0x041fe20008000000 */
[-C--:B------:R-:W-:Y:S01]  /*79480*/  LEA.HI.X.SX32 R71, R71, R2.reuse, 0x1, P4 ;  /* 0x0000000247477211 */ /* 0x080fe200020f0eff */
[----:B------:R-:W0:Y:S03]  /*79490*/  LDCU UR29, c[0x0][0x3b8] ;  /* 0x00007700ff1d77ac */ /* 0x000e260008000800 */
[C---:B------:R-:W-:Y:S01]  /*794a0*/  IADD3 R68, P5, PT, R0.reuse, R3, RZ ;  /* 0x0000000300447210 */ /* 0x040fe20007fbe0ff */
[----:B------:R1:W-:Y:S03]  /*794b0*/  @P3 STG.E.U8 desc[UR20][R70.64], R72 ;  /* 0x0000004846003986 */ /* 0x0003e6000c101114 */
[----:B------:R-:W-:-:S02]  /*794c0*/  LEA.HI.X.SX32 R69, R0, R2, 0x1, P5 ;  /* 0x0000000200457211 */ /* 0x000fc400028f0eff */
[----:B-1----:R-:W-:Y:S01]  /*794d0*/  SHF.R.S32.HI R70, RZ, 0x8, R73 ;  /* 0x00000008ff467819 */ /* 0x002fe20000011449 */
[----:B------:R-:W-:Y:S01]  /*794e0*/  VIADD R71, R0, UR27 ;  /* 0x0000001b00477c36 */ /* 0x000fe20008000000 */
[----:B----4-:R-:W-:Y:S01]  /*794f0*/  ISETP.LT.AND P3, PT, R8, UR28, !P1 ;  /* 0x0000001c08007c0c */ /* 0x010fe2000cf61270 */
[----:B------:R-:W1:Y:S02]  /*79500*/  LDCU UR28, c[0x0][0x3b8] ;  /* 0x00007700ff1c77ac */ /* 0x000e640008000800 */
[----:B------:R4:W-:Y:S01]  /*79510*/  @P0 STG.E.U8 desc[UR20][R68.64], R70 ;  /* 0x0000004644000986 */ /* 0x0009e2000c101114 */
[----:B------:R-:W-:Y:S01]  /*79520*/  ISETP.LT.AND P4, PT, R9, UR76, !P1 ;  /* 0x0000004c09007c0c */ /* 0x000fe2000cf81270 */
[----:B------:R-:W0:Y:S01]  /*79530*/  LDCU UR76, c[0x0][0x3b8] ;  /* 0x00007700ff4c77ac */ /* 0x000e220008000800 */
[----:B-----5:R-:W-:Y:S01]  /*79540*/  F2FP.SATFINITE.E5M2.F32.PACK_AB_MERGE_C R0, R5, R7, RZ ;  /* 0x000000070500723e */ /* 0x020fe200048060ff */
[----:B------:R-:W5:Y:S01]  /*79550*/  LDCU UR27, c[0x0][0x3b8] ;  /* 0x00007700ff1b77ac */ /* 0x000f620008000800 */
[----:B----4-:R-:W-:-:S04]  /*79560*/  IADD3 R68, P5, PT, R71, R3, RZ ;  /* 0x0000000347447210 */ /* 0x010fc80007fbe0ff */
[C---:B------:R-:W-:Y:S02]  /*79570*/  LEA.HI.X.SX32 R69, R71.reuse, R2, 0x1, P5 ;  /* 0x0000000247457211 */ /* 0x040fe400028f0eff */
[----:B--2---:R-:W-:Y:S01]  /*79580*/  ISETP.LT.AND P5, PT, R4, UR25, !P1 ;  /* 0x0000001904007c0c */ /* 0x004fe2000cfa1270 */
[----:B------:R-:W-:Y:S01]  /*79590*/  VIADD R71, R71, UR24 ;  /* 0x0000001847477c36 */ /* 0x000fe20008000000 */
[----:B------:R-:W2:Y:S01]  /*795a0*/  LDL.LU R4, [R1+0x23ac] ;  /* 0x0023ac0001047983 */ /* 0x000ea20000300800 */
[----:B------:R-:W-:Y:S01]  /*795b0*/  PRMT R72, R0, 0x9910, RZ ;  /* 0x0000991000487816 */ /* 0x000fe200000000ff */
[----:B------:R-:W4:Y:S02]  /*795c0*/  LDCU UR25, c[0x0][0x3b8] ;  /* 0x00007700ff1977ac */ /* 0x000f240008000800 */
[----:B------:R-:W4:Y:S01]  /*795d0*/  LDL.LU R10, [R1+0x2378] ;  /* 0x00237800010a7983 */ /* 0x000f220000300800 */
[----:B------:R-:W-:Y:S01]  /*795e0*/  ISETP.LT.AND P0, PT, R6, UR26, !P1 ;  /* 0x0000001a06007c0c */ /* 0x000fe2000cf01270 */
[----:B------:R-:W0:Y:S02]  /*795f0*/  LDCU UR26, c[0x0][0x3b8] ;  /* 0x00007700ff1a77ac */ /* 0x000e240008000800 */
[----:B------:R-:W4:Y:S01]  /*79600*/  LDL.LU R5, [R1+0x2374] ;  /* 0x0023740001057983 */ /* 0x000f220000300800 */
[----:B------:R-:W0:Y:S03]  /*79610*/  LDCU UR24, c[0x0][0x3b8] ;  /* 0x00007700ff1877ac */ /* 0x000e260008000800 */
[----:B------:R-:W4:Y:S04]  /*79620*/  LDL.LU R8, [R1+0x2b0] ;  /* 0x0002b00001087983 */ /* 0x000f280000300800 */
[----:B------:R-:W5:Y:S04]  /*79630*/  LDL.LU R9, [R1+0x2b4] ;  /* 0x0002b40001097983 */ /* 0x000f680000300800 */
[----:B------:R-:W5:Y:S04]  /*79640*/  LDL.LU R6, [R1+0x2b8] ;  /* 0x0002b80001067983 */ /* 0x000f680000300800 */
[----:B------:R-:W5:Y:S04]  /*79650*/  LDL.LU R7, [R1+0x2bc] ;  /* 0x0002bc0001077983 */ /* 0x000f680000300800 */
[----:B------:R0:W-:Y:S01]  /*79660*/  @P2 STG.E.U8 desc[UR20][R68.64], R0 ;  /* 0x0000000044002986 */ /* 0x0001e2000c101114 */
[----:B------:R-:W-:Y:S01]  /*79670*/  IADD3 R70, P2, PT, R71, R3, RZ ;  /* 0x0000000347467210 */ /* 0x000fe20007f5e0ff */
[----:B0-----:R-:W-:-:S02]  /*79680*/  IMAD.MOV.U32 R69, RZ, RZ, R72 ;  /* 0x000000ffff457224 */ /* 0x001fc400078e0048 */
[C---:B------:R-:W-:Y:S01]  /*79690*/  VIADD R0, R71.reuse, UR23 ;  /* 0x0000001747007c36 */ /* 0x040fe20008000000 */
[----:B------:R-:W-:Y:S01]  /*796a0*/  LEA.HI.X.SX32 R71, R71, R2, 0x1, P2 ;  /* 0x0000000247477211 */ /* 0x000fe200010f0eff */
[----:B------:R-:W0:Y:S01]  /*796b0*/  LDCU UR23, c[0x0][0x3b8] ;  /* 0x00007700ff1777ac */ /* 0x000e220008000800 */
[----:B------:R-:W-:Y:S02]  /*796c0*/  SHF.R.S32.HI R69, RZ, 0x8, R69 ;  /* 0x00000008ff457819 */ /* 0x000fe40000011445 */
[CC--:B------:R-:W-:Y:S02]  /*796d0*/  IADD3 R68, P2, PT, R0.reuse, R3.reuse, RZ ;  /* 0x0000000300447210 */ /* 0x0c0fe40007f5e0ff */
[----:B------:R-:W-:Y:S01]  /*796e0*/  F2FP.SATFINITE.E5M2.F32.PACK_AB_MERGE_C R72, R13, R12, RZ ;  /* 0x0000000c0d48723e */ /* 0x000fe200048060ff */
[----:B------:R0:W-:Y:S02]  /*796f0*/  @P4 STG.E.U8 desc[UR20][R70.64], R69 ;  /* 0x0000004546004986 */ /* 0x0001e4000c101114 */
[CC--:B0-----:R-:W-:Y:S01]  /*79700*/  LEA.HI.X.SX32 R69, R0.reuse, R2.reuse, 0x1, P2 ;  /* 0x0000000200457211 */ /* 0x0c1fe200010f0eff */
[----:B------:R-:W-:Y:S01]  /*79710*/  VIADD R71, R0, UR19 ;  /* 0x0000001300477c36 */ /* 0x000fe20008000000 */
[----:B------:R-:W-:Y:S01]  /*79720*/  PRMT R73, R72, 0x9910, RZ ;  /* 0x0000991048497816 */ /* 0x000fe200000000ff */
[----:B------:R-:W0:Y:S02]  /*79730*/  LDCU UR19, c[0x0][0x3b8] ;  /* 0x00007700ff1377ac */ /* 0x000e240008000800 */
[----:B------:R0:W-:Y:S01]  /*79740*/  @P3 STG.E.U8 desc[UR20][R68.64], R72 ;  /* 0x0000004844003986 */ /* 0x0001e2000c101114 */
[CC--:B------:R-:W-:Y:S01]  /*79750*/  IADD3 R70, P3, PT, R71.reuse, R3.reuse, RZ ;  /* 0x0000000347467210 */ /* 0x0c0fe20007f7e0ff */
[----:B------:R-:W-:Y:S01]  /*79760*/  VIADD R0, R71, UR18 ;  /* 0x0000001247007c36 */ /* 0x000fe20008000000 */
[----:B---3--:R-:W-:Y:S01]  /*79770*/  ISETP.LT.AND P2, PT, R11, UR22, !P1 ;  /* 0x000000160b007c0c */ /* 0x008fe2000cf41270 */
[----:B------:R-:W3:Y:S01]  /*79780*/  LDCU UR22, c[0x0][0x3b8] ;  /* 0x00007700ff1677ac */ /* 0x000ee20008000800 */
[----:B------:R-:W-:Y:S01]  /*79790*/  LEA.HI.X.SX32 R71, R71, R2, 0x1, P3 ;  /* 0x0000000247477211 */ /* 0x000fe200018f0eff */
[----:B------:R-:W0:Y:S01]  /*797a0*/  LDCU UR18, c[0x0][0x3b8] ;  /* 0x00007700ff1277ac */ /* 0x000e220008000800 */
[----:B--2---:R-:W-:Y:S01]  /*797b0*/  ISETP.LT.AND P3, PT, R4, UR17, !P1 ;  /* 0x0000001104007c0c */ /* 0x004fe2000cf61270 */
[----:B0-----:R-:W-:Y:S01]  /*797c0*/  IMAD.MOV.U32 R69, RZ, RZ, R73 ;  /* 0x000000ffff457224 */ /* 0x001fe200078e0049 */
[----:B------:R-:W2:Y:S01]  /*797d0*/  LDL.LU R4, [R1+0x23a0] ;  /* 0x0023a00001047983 */ /* 0x000ea20000300800 */
[----:B------:R-:W-:Y:S01]  /*797e0*/  IADD3 R68, P4, PT, R0, R3, RZ ;  /* 0x0000000300447210 */ /* 0x000fe20007f9e0ff */
[----:B------:R-:W0:Y:S02]  /*797f0*/  LDCU UR17, c[0x0][0x3b8] ;  /* 0x00007700ff1177ac */ /* 0x000e240008000800 */
[----:B------:R-:W-:-:S05]  /*79800*/  SHF.R.S32.HI R69, RZ, 0x8, R69 ;  /* 0x00000008ff457819 */ /* 0x000fca0000011445 */
[----:B------:R0:W-:Y:S01]  /*79810*/  @P0 STG.E.U8 desc[UR20][R70.64], R69 ;  /* 0x0000004546000986 */ /* 0x0001e2000c101114 */
[----:B----4-:R-:W-:Y:S01]  /*79820*/  ISETP.LT.AND P0, PT, R10, UR14, !P1 ;  /* 0x0000000e0a007c0c */ /* 0x010fe2000cf01270 */
[----:B------:R-:W4:Y:S01]  /*79830*/  LDCU UR14, c[0x0][0x3b8] ;  /* 0x00007700ff0e77ac */ /* 0x000f220008000800 */
[C---:B0-----:R-:W-:Y:S02]  /*79840*/  LEA.HI.X.SX32 R69, R0.reuse, R2, 0x1, P4 ;  /* 0x0000000200457211 */ /* 0x041fe400020f0eff */
[----:B------:R-:W-:Y:S02]  /*79850*/  ISETP.LT.AND P4, PT, R5, UR75, !P1 ;  /* 0x0000004b05007c0c */ /* 0x000fe4000cf81270 */
[----:B-----5:R-:W-:Y:S01]  /*79860*/  F2FP.SATFINITE.E5M2.F32.PACK_AB_MERGE_C R74, R7, R6, RZ ;  /* 0x00000006074a723e */ /* 0x020fe200048060ff */
[----:B------:R-:W5:Y:S01]  /*79870*/  LDL.LU R5, [R1+0x238c] ;  /* 0x00238c0001057983 */ /* 0x000f620000300800 */
[----:B------:R-:W-:Y:S01]  /*79880*/  F2FP.SATFINITE.E5M2.F32.PACK_AB_MERGE_C R70, R9, R8, RZ ;  /* 0x000000080946723e */ /* 0x000fe200048060ff */
[----:B------:R-:W-:Y:S01]  /*79890*/  VIADD R71, R0, UR13 ;  /* 0x0000000d00477c36 */ /* 0x000fe20008000000 */
[----:B------:R-:W0:Y:S01]  /*798a0*/  LDCU UR13, c[0x0][0x3b8] ;  /* 0x00007700ff0d77ac */ /* 0x000e220008000800 */
[----:B------:R-:W3:Y:S01]  /*798b0*/  LDL.LU R10, [R1+0x23b4] ;  /* 0x0023b400010a7983 */ /* 0x000ee20000300800 */
[----:B------:R-:W0:Y:S03]  /*798c0*/  LDCU UR75, c[0x0][0x3b8] ;  /* 0x00007700ff4b77ac */ /* 0x000e260008000800 */
[----:B------:R-:W3:Y:S04]  /*798d0*/  LDL.LU R6, [R1+0x23bc] ;  /* 0x0023bc0001067983 */ /* 0x000ee80000300800 */
[----:B------:R-:W4:Y:S04]  /*798e0*/  LDL.LU R11, [R1+0x2c0] ;  /* 0x0002c000010b7983 */ /* 0x000f280000300800 */
[----:B------:R-:W4:Y:S04]  /*798f0*/  LDL.LU R8, [R1+0x2c4] ;  /* 0x0002c40001087983 */ /* 0x000f280000300800 */
[----:B------:R0:W-:Y:S01]  /*79900*/  @P5 STG.E.U8 desc[UR20][R68.64], R70 ;  /* 0x0000004644005986 */ /* 0x0001e2000c101114 */
[----:B------:R-:W-:Y:S01]  /*79910*/  VIADD R0, R71, UR16 ;  /* 0x0000001047007c36 */ /* 0x000fe20008000000 */
[----:B------:R-:W1:Y:S02]  /*79920*/  LDCU UR16, c[0x0][0x3b8] ;  /* 0x00007700ff1077ac */ /* 0x000e640008000800 */
[----:B------:R-:W5:Y:S01]  /*79930*/  LDL.LU R9, [R1+0x2c8] ;  /* 0x0002c80001097983 */ /* 0x000f620000300800 */
[----:B0-----:R-:W-:-:S02]  /*79940*/  PRMT R69, R70, 0x9910, RZ ;  /* 0x0000991046457816 */ /* 0x001fc400000000ff */
[C---:B------:R-:W-:Y:S02]  /*79950*/  IADD3 R70, P5, PT, R71.reuse, R3, RZ ;  /* 0x0000000347467210 */ /* 0x040fe40007fbe0ff */
[----:B------:R-:W-:Y:S02]  /*79960*/  SHF.R.S32.HI R69, RZ, 0x8, R69 ;  /* 0x00000008ff457819 */ /* 0x000fe40000011445 */
[----:B------:R-:W-:-:S05]  /*79970*/  LEA.HI.X.SX32 R71, R71, R2, 0x1, P5 ;  /* 0x0000000247477211 */ /* 0x000fca00028f0eff */
[----:B------:R0:W-:Y:S01]  /*79980*/  @P2 STG.E.U8 desc[UR20][R70.64], R69 ;  /* 0x0000004546002986 */ /* 0x0001e2000c101114 */
[----:B--2---:R-:W-:Y:S01]  /*79990*/  ISETP.LT.AND P2, PT, R4, UR11, !P1 ;  /* 0x0000000b04007c0c */ /* 0x004fe2000cf41270 */
[C---:B------:R-:W-:Y:S02]  /*799a0*/  VIADD R72, R0.reuse, UR15 ;  /* 0x0000000f00487c36 */ /* 0x040fe40008000000 */
[----:B------:R-:W2:Y:S01]  /*799b0*/  LDL.LU R4, [R1+0x2cc] ;  /* 0x0002cc0001047983 */ /* 0x000ea20000300800 */
[C---:B------:R-:W-:Y:S01]  /*799c0*/  IADD3 R68, P5, PT, R0.reuse, R3, RZ ;  /* 0x0000000300447210 */ /* 0x040fe20007fbe0ff */
[----:B------:R-:W1:Y:S02]  /*799d0*/  LDCU UR15, c[0x0][0x3b8] ;  /* 0x00007700ff0f77ac */ /* 0x000e640008000800 */
[----:B------:R-:W2:Y:S01]  /*799e0*/  LDL.LU R7, [R1+0x23a8] ;  /* 0x0023a80001077983 */ /* 0x000ea20000300800 */
[----:B0-----:R-:W-:Y:S01]  /*799f0*/  LEA.HI.X.SX32 R69, R0, R2, 0x1, P5 ;  /* 0x0000000200457211 */ /* 0x001fe200028f0eff */
[----:B------:R-:W0:Y:S01]  /*79a00*/  LDCU UR11, c[0x0][0x3b8] ;  /* 0x00007700ff0b77ac */ /* 0x000e220008000800 */
[----:B------:R-:W-:-:S03]  /*79a10*/  PRMT R0, R74, 0x9910, RZ ;  /* 0x000099104a007816 */ /* 0x000fc600000000ff */
[----:B------:R1:W-:Y:S01]  /*79a20*/  @P3 STG.E.U8 desc[UR20][R68.64], R74 ;  /* 0x0000004a44003986 */ /* 0x0003e2000c101114 */
[CC--:B------:R-:W-:Y:S02]  /*79a30*/  IADD3 R70, P3, PT, R72.reuse, R3.reuse, RZ ;  /* 0x0000000348467210 */ /* 0x0c0fe40007f7e0ff */
[----:B------:R-:W-:Y:S02]  /*79a40*/  SHF.R.S32.HI R0, RZ, 0x8, R0 ;  /* 0x00000008ff007819 */ /* 0x000fe40000011400 */
[C---:B------:R-:W-:Y:S01]  /*79a50*/  LEA.HI.X.SX32 R71, R72.reuse, R2, 0x1, P3 ;  /* 0x0000000248477211 */ /* 0x040fe200018f0eff */
[----:B------:R-:W-:Y:S01]  /*79a60*/  VIADD R73, R72, UR12 ;  /* 0x0000000c48497c36 */ /* 0x000fe20008000000 */
[----:B------:R-:W0:Y:S03]  /*79a70*/  LDCU UR12, c[0x0][0x3b8] ;  /* 0x00007700ff0c77ac */ /* 0x000e260008000800 */
[----:B------:R4:W-:Y:S01]  /*79a80*/  @P0 STG.E.U8 desc[UR20][R70.64], R0 ;  /* 0x0000000046000986 */ /* 0x0009e2000c101114 */
[----:B-1----:R-:W-:-:S02]  /*79a90*/  IADD3 R68, P5, PT, R73, R3, RZ ;  /* 0x0000000349447210 */ /* 0x002fc40007fbe0ff */
[----:B---3--:R-:W-:Y:S01]  /*79aa0*/  ISETP.LT.AND P0, PT, R6, UR4, !P1 ;  /* 0x0000000406007c0c */ /* 0x008fe2000cf01270 */
[C---:B------:R-:W-:Y:S01]  /*79ab0*/  VIADD R75, R73.reuse, UR10 ;  /* 0x0000000a494b7c36 */ /* 0x040fe20008000000 */
[----:B------:R-:W3:Y:S01]  /*79ac0*/  LDL.LU R6, [R1+0x23b0] ;  /* 0x0023b00001067983 */ /* 0x000ee20000300800 */
[----:B------:R-:W-:Y:S01]  /*79ad0*/  LEA.HI.X.SX32 R69, R73, R2, 0x1, P5 ;  /* 0x0000000249457211 */ /* 0x000fe200028f0eff */
[----:B------:R-:W1:Y:S01]  /*79ae0*/  LDCU UR10, c[0x0][0x3b8] ;  /* 0x00007700ff0a77ac */ /* 0x000e620008000800 */
[----:B----4-:R-:W-:Y:S01]  /*79af0*/  F2FP.SATFINITE.E5M2.F32.PACK_AB_MERGE_C R0, R8, R11, RZ ;  /* 0x0000000b0800723e */ /* 0x010fe200048060ff */
[C---:B------:R-:W-:Y:S01]  /*79b00*/  VIADD R74, R75.reuse, UR9 ;  /* 0x000000094b4a7c36 */ /* 0x040fe20008000000 */
[----:B------:R-:W-:Y:S01]  /*79b10*/  ISETP.LT.AND P3, PT, R10, UR6, !P1 ;  /* 0x000000060a007c0c */ /* 0x000fe2000cf61270 */
[----:B------:R-:W4:Y:S02]  /*79b20*/  LDCU UR9, c[0x0][0x3b8] ;  /* 0x00007700ff0977ac */ /* 0x000f240008000800 */
[----:B------:R0:W-:Y:S01]  /*79b30*/  @P4 STG.E.U8 desc[UR20][R68.64], R0 ;  /* 0x0000000044004986 */ /* 0x0001e2000c101114 */
[----:B------:R-:W-:Y:S01]  /*79b40*/  IADD3 R70, P4, PT, R75, R3, RZ ;  /* 0x000000034b467210 */ /* 0x000fe20007f9e0ff */
[----:B------:R-:W1:Y:S01]  /*79b50*/  LDCU UR4, c[0x0][0x3b8] ;  /* 0x00007700ff0477ac */ /* 0x000e620008000800 */
[----:B------:R-:W-:-:S02]  /*79b60*/  PRMT R73, R0, 0x9910, RZ ;  /* 0x0000991000497816 */ /* 0x000fc400000000ff */
[-C--:B------:R-:W-:Y:S01]  /*79b70*/  LEA.HI.X.SX32 R71, R75, R2.reuse, 0x1, P4 ;  /* 0x000000024b477211 */ /* 0x080fe200020f0eff */
[C---:B------:R-:W-:Y:S01]  /*79b80*/  VIADD R72, R74.reuse, UR8 ;  /* 0x000000084a487c36 */ /* 0x040fe20008000000 */
[----:B------:R-:W-:Y:S01]  /*79b90*/  SHF.R.S32.HI R73, RZ, 0x8, R73 ;  /* 0x00000008ff497819 */ /* 0x000fe20000011449 */
[----:B------:R-:W1:Y:S01]  /*79ba0*/  LDCU UR6, c[0x0][0x3b8] ;  /* 0x00007700ff0677ac */ /* 0x000e620008000800 */
[----:B0-----:R-:W-:Y:S01]  /*79bb0*/  IADD3 R68, P4, PT, R74, R3, RZ ;  /* 0x000000034a447210 */ /* 0x001fe20007f9e0ff */
[----:B------:R-:W-:Y:S01]  /*79bc0*/  VIADD R0, R72, UR5 ;  /* 0x0000000548007c36 */ /* 0x000fe20008000000 */
[----:B-----5:R-:W-:Y:S01]  /*79bd0*/  ISETP.LT.AND P5, PT, R5, UR74, !P1 ;  /* 0x0000004a05007c0c */ /* 0x020fe2000cfa1270 */
[----:B------:R0:W-:Y:S01]  /*79be0*/  @P2 STG.E.U8 desc[UR20][R70.64], R73 ;  /* 0x0000004946002986 */ /* 0x0001e2000c101114 */
[----:B------:R-:W-:Y:S01]  /*79bf0*/  LEA.HI.X.SX32 R69, R74, R2, 0x1, P4 ;  /* 0x000000024a457211 */ /* 0x000fe200020f0eff */
[----:B------:R-:W-:Y:S01]  /*79c00*/  VIADD R18, R0, UR73 ;  /* 0x0000004900127c36 */ /* 0x000fe20008000000 */
[----:B------:R-:W5:Y:S01]  /*79c10*/  LDCU UR8, c[0x0][0x3b8] ;  /* 0x00007700ff0877ac */ /* 0x000f620008000800 */
[----:B------:R-:W4:Y:S01]  /*79c20*/  LDL.LU R5, [R1+0x23b8] ;  /* 0x0023b80001057983 */ /* 0x000f220000300800 */
[----:B------:R-:W0:Y:S01]  /*79c30*/  LDCU UR5, c[0x0][0x3b8] ;  /* 0x00007700ff0577ac */ /* 0x000e220008000800 */
[----:B------:R-:W0:Y:S01]  /*79c40*/  LDCU UR74, c[0x0][0x3b8] ;  /* 0x00007700ff4a77ac */ /* 0x000e220008000800 */
[----:B------:R-:W0:Y:S01]  /*79c50*/  LDCU UR73, c[0x0][0x3b8] ;  /* 0x00007700ff4977ac */ /* 0x000e220008000800 */
[----:B--2---:R-:W-:Y:S01]  /*79c60*/  F2FP.SATFINITE.E5M2.F32.PACK_AB_MERGE_C R76, R4, R9, RZ ;  /* 0x00000009044c723e */ /* 0x004fe200048060ff */
[----:B------:R-:W-:Y:S01]  /*79c70*/  VIADD R9, R18, UR71 ;  /* 0x0000004712097c36 */ /* 0x000fe20008000000 */
[----:B------:R-:W2:Y:S01]  /*79c80*/  LDL.LU R4, [R1+0x23c0] ;  /* 0x0023c00001047983 */ /* 0x000ea20000300800 */
[----:B------:R-:W1:Y:S01]  /*79c90*/  LDCU UR71, c[0x0][0x3b8] ;  /* 0x00007700ff4777ac */ /* 0x000e620008000800 */
[----:B0-----:R-:W-:-:S02]  /*79ca0*/  PRMT R70, R76, 0x9910, RZ ;  /* 0x000099104c467816 */ /* 0x001fc400000000ff */
[----:B------:R0:W-:Y:S02]  /*79cb0*/  @P3 STG.E.U8 desc[UR20][R68.64], R76 ;  /* 0x0000004c44003986 */ /* 0x0001e4000c101114 */
[----:B------:R-:W-:Y:S01]  /*79cc0*/  SHF.R.S32.HI R70, RZ, 0x8, R70 ;  /* 0x00000008ff467819 */ /* 0x000fe20000011446 */
[----:B------:R-:W-:Y:S01]  /*79cd0*/  VIADD R55, R9, UR69 ;  /* 0x0000004509377c36 */ /* 0x000fe20008000000 */
[----:B------:R-:W-:Y:S01]  /*79ce0*/  ISETP.LT.AND P2, PT, R7, UR72, !P1 ;  /* 0x0000004807007c0c */ /* 0x000fe2000cf41270 */
[----:B------:R-:W1:Y:S01]  /*79cf0*/  LDCU UR72, c[0x0][0x3b8] ;  /* 0x00007700ff4877ac */ /* 0x000e620008000800 */
[CC--:B0-----:R-:W-:Y:S01]  /*79d00*/  IADD3 R68, P4, PT, R72.reuse, R3.reuse, RZ ;  /* 0x0000000348447210 */ /* 0x0c1fe20007f9e0ff */
[----:B------:R-:W0:Y:S03]  /*79d10*/  LDCU UR69, c[0x0][0x3b8] ;  /* 0x00007700ff4577ac */ /* 0x000e260008000800 */
[----:B------:R-:W-:Y:S01]  /*79d20*/  LEA.HI.X.SX32 R69, R72, R2, 0x1, P4 ;  /* 0x0000000248457211 */ /* 0x000fe200020f0eff */
[----:B------:R-:W-:Y:S01]  /*79d30*/  VIADD R56, R55, UR67 ;  /* 0x0000004337387c36 */ /* 0x000fe20008000000 */
[----:B------:R-:W0:Y:S03]  /*79d40*/  LDCU UR67, c[0x0][0x3b8] ;  /* 0x00007700ff4377ac */ /* 0x000e260008000800 */
[----:B------:R1:W-:Y:S02]  /*79d50*/  @P0 STG.E.U8 desc[UR20][R68.64], R70 ;  /* 0x0000004644000986 */ /* 0x0003e4000c101114 */
[----:B-1----:R-:W-:-:S04]  /*79d60*/  IADD3 R68, P0, PT, R0, R3, RZ ;  /* 0x0000000300447210 */ /* 0x002fc80007f1e0ff */
[----:B------:R-:W-:Y:S01]  /*79d70*/  LEA.HI.X.SX32 R69, R0, R2, 0x1, P0 ;  /* 0x0000000200457211 */ /* 0x000fe200000f0eff */
[----:B------:R-:W-:Y:S01]  /*79d80*/  VIADD R0, R56, UR65 ;  /* 0x0000004138007c36 */ /* 0x000fe20008000000 */
[----:B---3--:R-:W-:Y:S01]  /*79d90*/  ISETP.LT.AND P3, PT, R6, UR70, !P1 ;  /* 0x0000004606007c0c */ /* 0x008fe2000cf61270 */
[----:B------:R-:W1:Y:S02]  /*79da0*/  LDCU UR70, c[0x0][0x3b8] ;  /* 0x00007700ff4677ac */ /* 0x000e640008000800 */
[----:B------:R-:W-:Y:S01]  /*79db0*/  VIADD R62, R0, UR64 ;  /* 0x00000040003e7c36 */ /* 0x000fe20008000000 */
[----:B------:R3:W-:Y:S01]  /*79dc0*/  STL [R1+0x308], R0 ;  /* 0x0003080001007387 */ /* 0x0007e20000100800 */
[----:B------:R-:W0:Y:S02]  /*79dd0*/  LDCU UR65, c[0x0][0x3b8] ;  /* 0x00007700ff4177ac */ /* 0x000e240008000800 */
[----:B------:R-:W-:Y:S01]  /*79de0*/  VIADD R8, R62, UR63 ;  /* 0x0000003f3e087c36 */ /* 0x000fe20008000000 */
[----:B------:R-:W0:Y:S01]  /*79df0*/  LDCU UR64, c[0x0][0x3b8] ;  /* 0x00007700ff4077ac */ /* 0x000e220008000800 */
[----:B------:R-:W0:Y:S02]  /*79e00*/  LDCU UR63, c[0x0][0x3b8] ;  /* 0x00007700ff3f77ac */ /* 0x000e240008000800 */
[----:B---3--:R-:W-:Y:S01]  /*79e10*/  VIADD R0, R8, UR62 ;  /* 0x0000003e08007c36 */ /* 0x008fe20008000000 */
[----:B------:R-:W3:Y:S04]  /*79e20*/  LDCU UR62, c[0x0][0x3b8] ;  /* 0x00007700ff3e77ac */ /* 0x000ee80008000800 */
[----:B------:R0:W-:Y:S02]  /*79e30*/  STL [R1+0x2cc], R0 ;  /* 0x0002cc0001007387 */ /* 0x0001e40000100800 */
[----:B0-----:R-:W-:Y:S01]  /*79e40*/  VIADD R0, R0, UR61 ;  /* 0x0000003d00007c36 */ /* 0x001fe20008000000 */
[----:B----4-:R-:W-:Y:S01]  /*79e50*/  ISETP.LT.AND P4, PT, R5, UR68, !P1 ;  /* 0x0000004405007c0c */ /* 0x010fe2000cf81270 */
[----:B------:R-:W0:Y:S03]  /*79e60*/  LDCU UR68, c[0x0][0x3b8] ;  /* 0x00007700ff4477ac */ /* 0x000e260008000800 */
[----:B------:R4:W-:Y:S01]  /*79e70*/  STL [R1+0x2c8], R0 ;  /* 0x0002c80001007387 */ /* 0x0009e20000100800 */
[----:B------:R-:W0:Y:S01]  /*79e80*/  LDCU UR61, c[0x0][0x3b8] ;  /* 0x00007700ff3d77ac */ /* 0x000e220008000800 */
[----:B----4-:R-:W-:Y:S01]  /*79e90*/  VIADD R0, R0, UR60 ;  /* 0x0000003c00007c36 */ /* 0x010fe20008000000 */
[----:B------:R-:W4:Y:S04]  /*79ea0*/  LDCU UR60, c[0x0][0x3b8] ;  /* 0x00007700ff3c77ac */ /* 0x000f280008000800 */
[----:B------:R0:W-:Y:S02]  /*79eb0*/  STL [R1+0x2c4], R0 ;  /* 0x0002c40001007387 */ /* 0x0001e40000100800 */
[----:B0-----:R-:W-:Y:S01]  /*79ec0*/  VIADD R0, R0, UR59 ;  /* 0x0000003b00007c36 */ /* 0x001fe20008000000 */
[----:B------:R-:W0:Y:S04]  /*79ed0*/  LDCU UR59, c[0x0][0x3b8] ;  /* 0x00007700ff3b77ac */ /* 0x000e280008000800 */
[----:B------:R1:W-:Y:S02]  /*79ee0*/  STL [R1+0x2c0], R0 ;  /* 0x0002c00001007387 */ /* 0x0003e40000100800 */
[----:B-1----:R-:W-:Y:S01]  /*79ef0*/  VIADD R0, R0, UR58 ;  /* 0x0000003a00007c36 */ /* 0x002fe20008000000 */
[----:B------:R-:W1:Y:S04]  /*79f00*/  LDCU UR58, c[0x0][0x3b8] ;  /* 0x00007700ff3a77ac */ /* 0x000e680008000800 */
        /* <DEDUP_REMOVED lines=14> */
[----:B------:R-:W0:Y:S03]  /*79ff0*/  LDCU UR53, c[0x0][0x3b8] ;  /* 0x00007700ff3577ac */ /* 0x000e260008000800 */
[----:B------:R-:W-:Y:S01]  /*7a000*/  VIADD R10, R0, UR52 ;  /* 0x00000034000a7c36 */ /* 0x000fe20008000000 */
[----:B------:R1:W-:Y:S01]  /*7a010*/  STL [R1+0x2a8], R0 ;  /* 0x0002a80001007387 */ /* 0x0003e20000100800 */
[----:B------:R-:W0:Y:S02]  /*7a020*/  LDCU UR52, c[0x0][0x3b8] ;  /* 0x00007700ff3477ac */ /* 0x000e240008000800 */
        /* <DEDUP_REMOVED lines=22> */
[----:B--2---:R-:W-:Y:S01]  /*7a190*/  ISETP.LT.AND P0, PT, R4, UR66, !P1 ;  /* 0x0000004204007c0c */ /* 0x004fe2000cf01270 */
[----:B------:R-:W0:Y:S03]  /*7a1a0*/  LDCU UR66, c[0x0][0x3b8] ;  /* 0x00007700ff4277ac */ /* 0x000e260008000800 */
[----:B------:R2:W-:Y:S01]  /*7a1b0*/  STL [R1+0x284], R0 ;  /* 0x0002840001007387 */ /* 0x0005e20000100800 */
[----:B------:R-:W0:Y:S01]  /*7a1c0*/  LDCU UR44, c[0x0][0x3b8] ;  /* 0x00007700ff2c77ac */ /* 0x000e220008000800 */
[----:B--2---:R-:W-:Y:S01]  /*7a1d0*/  VIADD R0, R0, UR43 ;  /* 0x0000002b00007c36 */ /* 0x004fe20008000000 */
[----:B------:R-:W2:Y:S04]  /*7a1e0*/  LDCU UR43, c[0x0][0x3b8] ;  /* 0x00007700ff2b77ac */ /* 0x000ea80008000800 */
        /* <DEDUP_REMOVED lines=37> */
[----:B------:R-:W1:Y:S03]  /*7a440*/  LDCU UR30, c[0x0][0x3b8] ;  /* 0x00007700ff1e77ac */ /* 0x000e660008000800 */
[----:B------:R-:W-:Y:S01]  /*7a450*/  VIADD R7, R0, UR29 ;  /* 0x0000001d00077c36 */ /* 0x000fe20008000000 */
[----:B------:R0:W-:Y:S01]  /*7a460*/  STL [R1+0x24c], R0 ;  /* 0x00024c0001007387 */ /* 0x0001e20000100800 */
[----:B------:R-:W1:Y:S02]  /*7a470*/  LDCU UR29, c[0x0][0x3b8] ;  /* 0x00007700ff1d77ac */ /* 0x000e640008000800 */
        /* <DEDUP_REMOVED lines=8> */
[----:B------:R-:W-:Y:S01]  /*7a500*/  VIADD R63, R54, UR27 ;  /* 0x0000001b363f7c36 */ /* 0x000fe20008000000 */
[----:B------:R-:W1:Y:S03]  /*7a510*/  LDCU UR27, c[0x0][0x3b8] ;  /* 0x00007700ff1b77ac */ /* 0x000e660008000800 */
        /* <DEDUP_REMOVED lines=19> */
[----:B------:R-:W-:Y:S01]  /*7a650*/  VIADD R6, R44, UR17 ;  /* 0x000000112c067c36 */ /* 0x000fe20008000000 */
[----:B------:R-:W-:Y:S01]  /*7a660*/  STL [R1+0x2798], R45 ;  /* 0x0027982d01007387 */ /* 0x000fe20000100800 */
[----:B------:R-:W0:Y:S02]  /*7a670*/  LDCU UR17, c[0x0][0x3b8] ;  /* 0x00007700ff1177ac */ /* 0x000e240008000800 */
        /* <DEDUP_REMOVED lines=12> */
[----:B------:R-:W0:Y:S03]  /*7a740*/  LDCU UR75, c[0x0][0x3b8] ;  /* 0x00007700ff4b77ac */ /* 0x000e260008000800 */
[----:B------:R-:W-:Y:S01]  /*7a750*/  VIADD R5, R0, UR12 ;  /* 0x0000000c00057c36 */ /* 0x000fe20008000000 */
[----:B------:R-:W-:Y:S01]  /*7a760*/  STL [R1+0x204], R0 ;  /* 0x0002040001007387 */ /* 0x000fe20000100800 */
[----:B------:R-:W0:Y:S02]  /*7a770*/  LDCU UR12, c[0x0][0x3b8] ;  /* 0x00007700ff0c77ac */ /* 0x000e240008000800 */
[----:B------:R-:W-:Y:S01]  /*7a780*/  VIADD R93, R5, UR11 ;  /* 0x0000000b055d7c36 */ /* 0x000fe20008000000 */
[----:B------:R-:W-:Y:S01]  /*7a790*/  STL [R1+0x2770], R5 ;  /* 0x0027700501007387 */ /* 0x000fe20000100800 */
[----:B------:R-:W0:Y:S02]  /*7a7a0*/  LDCU UR11, c[0x0][0x3b8] ;  /* 0x00007700ff0b77ac */ /* 0x000e240008000800 */
[----:B------:R-:W-:Y:S01]  /*7a7b0*/  VIADD R92, R93, UR10 ;  /* 0x0000000a5d5c7c36 */ /* 0x000fe20008000000 */
[----:B------:R-:W0:Y:S03]  /*7a7c0*/  LDCU UR10, c[0x0][0x3b8] ;  /* 0x00007700ff0a77ac */ /* 0x000e260008000800 */
[----:B------:R-:W-:Y:S01]  /*7a7d0*/  VIADD R91, R92, UR9 ;  /* 0x000000095c5b7c36 */ /* 0x000fe20008000000 */
[----:B------:R1:W-:Y:S01]  /*7a7e0*/  STL.64 [R1+0x2758], R92 ;  /* 0x0027585c01007387 */ /* 0x0003e20000100a00 */
[----:B------:R-:W0:Y:S02]  /*7a7f0*/  LDCU UR9, c[0x0][0x3b8] ;  /* 0x00007700ff0977ac */ /* 0x000e240008000800 */
[----:B------:R-:W-:Y:S01]  /*7a800*/  VIADD R90, R91, UR6 ;  /* 0x000000065b5a7c36 */ /* 0x000fe20008000000 */
[----:B------:R-:W-:Y:S01]  /*7a810*/  STL [R1+0x2760], R91 ;  /* 0x0027605b01007387 */ /* 0x000fe20000100800 */
[----:B------:R-:W0:Y:S02]  /*7a820*/  LDCU UR6, c[0x0][0x3b8] ;  /* 0x00007700ff0677ac */ /* 0x000e240008000800 */
[----:B------:R-:W-:Y:S01]  /*7a830*/  VIADD R89, R90, UR4 ;  /* 0x000000045a597c36 */ /* 0x000fe20008000000 */
[----:B------:R2:W-:Y:S01]  /*7a840*/  STL [R1+0x2780], R90 ;  /* 0x0027805a01007387 */ /* 0x0005e20000100800 */
[----:B------:R-:W0:Y:S02]  /*7a850*/  LDCU UR4, c[0x0][0x3b8] ;  /* 0x00007700ff0477ac */ /* 0x000e240008000800 */
[----:B-----5:R-:W-:-:S02]  /*7a860*/  VIADD R88, R89, UR8 ;  /* 0x0000000859587c36 */ /* 0x020fc40008000000 */
[----:B-1----:R-:W-:Y:S01]  /*7a870*/  IMAD.MOV.U32 R92, RZ, RZ, R7 ;  /* 0x000000ffff5c7224 */ /* 0x002fe200078e0007 */
[----:B------:R-:W1:Y:S01]  /*7a880*/  LDCU UR8, c[0x0][0x3b8] ;  /* 0x00007700ff0877ac */ /* 0x000e620008000800 */
[----:B------:R-:W-:Y:S01]  /*7a890*/  VIADD R87, R88, UR5 ;  /* 0x0000000558577c36 */ /* 0x000fe20008000000 */
[----:B------:R-:W-:Y:S01]  /*7a8a0*/  STL.64 [R1+0x2768], R88 ;  /* 0x0027685801007387 */ /* 0x000fe20000100a00 */
[----:B--2---:R-:W-:Y:S01]  /*7a8b0*/  IMAD.MOV.U32 R90, RZ, RZ, R54 ;  /* 0x000000ffff5a7224 */ /* 0x004fe200078e0036 */
[----:B------:R-:W2:Y:S01]  /*7a8c0*/  LDCU UR5, c[0x0][0x3b8] ;  /* 0x00007700ff0577ac */ /* 0x000ea20008000800 */
[----:B------:R-:W-:Y:S02]  /*7a8d0*/  VIADD R86, R87, UR74 ;  /* 0x0000004a57567c36 */ /* 0x000fe40008000000 */
[----:B------:R-:W-:Y:S01]  /*7a8e0*/  IMAD.MOV.U32 R93, RZ, RZ, R6 ;  /* 0x000000ffff5d7224 */ /* 0x000fe200078e0006 */
[----:B------:R-:W5:Y:S01]  /*7a8f0*/  LDCU UR74, c[0x0][0x3b8] ;  /* 0x00007700ff4a77ac */ /* 0x000f620008000800 */
[----:B------:R-:W-:Y:S01]  /*7a900*/  VIADD R85, R86, UR73 ;  /* 0x0000004956557c36 */ /* 0x000fe20008000000 */
[----:B------:R0:W-:Y:S01]  /*7a910*/  STL.64 [R1+0x2778], R86 ;  /* 0x0027785601007387 */ /* 0x0001e20000100a00 */
[----:B------:R-:W1:Y:S02]  /*7a920*/  LDCU UR73, c[0x0][0x3b8] ;  /* 0x00007700ff4977ac */ /* 0x000e640008000800 */
[----:B------:R-:W-:Y:S01]  /*7a930*/  VIADD R84, R85, UR72 ;  /* 0x0000004855547c36 */ /* 0x000fe20008000000 */
[----:B------:R-:W-:Y:S01]  /*7a940*/  STL [R1+0x2784], R85 ;  /* 0x0027845501007387 */ /* 0x000fe20000100800 */
[----:B------:R-:W1:Y:S02]  /*7a950*/  LDCU UR72, c[0x0][0x3b8] ;  /* 0x00007700ff4877ac */ /* 0x000e640008000800 */
[----:B------:R-:W-:Y:S01]  /*7a960*/  VIADD R83, R84, UR71 ;  /* 0x0000004754537c36 */ /* 0x000fe20008000000 */
[----:B------:R-:W-:Y:S01]  /*7a970*/  STL [R1+0x2788], R84 ;  /* 0x0027885401007387 */ /* 0x000fe20000100800 */
[----:B------:R-:W1:Y:S02]  /*7a980*/  LDCU UR71, c[0x0][0x3b8] ;  /* 0x00007700ff4777ac */ /* 0x000e640008000800 */
[----:B------:R-:W-:-:S02]  /*7a990*/  VIADD R82, R83, UR70 ;  /* 0x0000004653527c36 */ /* 0x000fc40008000000 */
[----:B0-----:R-:W-:Y:S01]  /*7a9a0*/  IMAD.MOV.U32 R87, RZ, RZ, R12 ;  /* 0x000000ffff577224 */ /* 0x001fe200078e000c */
[----:B------:R-:W0:Y:S01]  /*7a9b0*/  LDCU UR70, c[0x0][0x3b8] ;  /* 0x00007700ff4677ac */ /* 0x000e220008000800 */
[----:B------:R-:W-:Y:S01]  /*7a9c0*/  VIADD R81, R82, UR69 ;  /* 0x0000004552517c36 */ /* 0x000fe20008000000 */
[----:B------:R1:W-:Y:S01]  /*7a9d0*/  STL.64 [R1+0x2790], R82 ;  /* 0x0027905201007387 */ /* 0x0003e20000100a00 */
[----:B------:R-:W0:Y:S02]  /*7a9e0*/  LDCU UR69, c[0x0][0x3b8] ;  /* 0x00007700ff4577ac */ /* 0x000e240008000800 */
[----:B------:R-:W-:Y:S01]  /*7a9f0*/  VIADD R80, R81, UR68 ;  /* 0x0000004451507c36 */ /* 0x000fe20008000000 */
[----:B------:R-:W0:Y:S03]  /*7aa00*/  LDCU UR68, c[0x0][0x3b8] ;  /* 0x00007700ff4477ac */ /* 0x000e260008000800 */
[----:B------:R-:W-:Y:S01]  /*7aa10*/  VIADD R79, R80, UR67 ;  /* 0x00000043504f7c36 */ /* 0x000fe20008000000 */
[----:B------:R2:W-:Y:S01]  /*7aa20*/  STL.64 [R1+0x27a0], R80 ;  /* 0x0027a05001007387 */ /* 0x0005e20000100a00 */
[----:B------:R-:W0:Y:S02]  /*7aa30*/  LDCU UR67, c[0x0][0x3b8] ;  /* 0x00007700ff4377ac */ /* 0x000e240008000800 */
[----:B------:R-:W-:-:S02]  /*7aa40*/  VIADD R78, R79, UR66 ;  /* 0x000000424f4e7c36 */ /* 0x000fc40008000000 */
[----:B-1----:R-:W-:Y:S01]  /*7aa50*/  IMAD.MOV.U32 R82, RZ, RZ, R10 ;  /* 0x000000ffff527224 */ /* 0x002fe200078e000a */
[----:B------:R-:W1:Y:S01]  /*7aa60*/  LDCU UR66, c[0x0][0x3b8] ;  /* 0x00007700ff4277ac */ /* 0x000e620008000800 */
[----:B------:R-:W-:Y:S01]  /*7aa70*/  VIADD R77, R78, UR65 ;  /* 0x000000414e4d7c36 */ /* 0x000fe20008000000 */
[----:B------:R-:W-:Y:S01]  /*7aa80*/  STL.64 [R1+0x27a8], R78 ;  /* 0x0027a84e01007387 */ /* 0x000fe20000100a00 */
[----:B------:R-:W0:Y:S02]  /*7aa90*/  LDCU UR65, c[0x0][0x3b8] ;  /* 0x00007700ff4177ac */ /* 0x000e240008000800 */
[----:B------:R-:W-:Y:S02]  /*7aaa0*/  VIADD R76, R77, UR64 ;  /* 0x000000404d4c7c36 */ /* 0x000fe40008000000 */
[----:B--2---:R-:W-:Y:S01]  /*7aab0*/  IMAD.MOV.U32 R80, RZ, RZ, R8 ;  /* 0x000000ffff507224 */ /* 0x004fe200078e0008 */
[----:B------:R-:W2:Y:S02]  /*7aac0*/  LDCU UR64, c[0x0][0x3b8] ;  /* 0x00007700ff4077ac */ /* 0x000ea40008000800 */
[----:B------:R-:W-:Y:S04]  /*7aad0*/  STL.64 [R1+0x27b0], R76 ;  /* 0x0027b04c01007387 */ /* 0x000fe80000100a00 */
[----:B------:R-:W2:Y:S04]  /*7aae0*/  LDL.LU R14, [R1+0x2d0] ;  /* 0x0002d000010e7983 */ /* 0x000ea80000300800 */
[----:B------:R-:W2:Y:S04]  /*7aaf0*/  LDL.LU R15, [R1+0x2d4] ;  /* 0x0002d400010f7983 */ /* 0x000ea80000300800 */
[----:B------:R-:W5:Y:S04]  /*7ab00*/  LDL.LU R60, [R1+0x23c8] ;  /* 0x0023c800013c7983 */ /* 0x000f680000300800 */
[----:B------:R-:W5:Y:S04]  /*7ab10*/  LDL.LU R5, [R1+0x23c4] ;  /* 0x0023c40001057983 */ /* 0x000f680000300800 */
[----:B------:R-:W5:Y:S04]  /*7ab20*/  LDL.LU R58, [R1+0x2d8] ;  /* 0x0002d800013a7983 */ /* 0x000f680000300800 */
[----:B------:R-:W5:Y:S01]  /*7ab30*/  LDL.LU R57, [R1+0x2dc] ;  /* 0x0002dc0001397983 */ /* 0x000f620000300800 */
[----:B------:R-:W-:Y:S01]  /*7ab40*/  VIADD R75, R76, UR63 ;  /* 0x0000003f4c4b7c36 */ /* 0x000fe20008000000 */
[----:B------:R-:W0:Y:S02]  /*7ab50*/  LDCU UR63, c[0x0][0x3b8] ;  /* 0x00007700ff3f77ac */ /* 0x000e240008000800 */
[----:B------:R-:W5:Y:S01]  /*7ab60*/  LDL.LU R13, [R1+0x2e0] ;  /* 0x0002e000010d7983 */ /* 0x000f620000300800 */
[----:B---3--:R-:W-:Y:S01]  /*7ab70*/  VIADD R74, R75, UR62 ;  /* 0x0000003e4b4a7c36 */ /* 0x008fe20008000000 */
[----:B------:R-:W3:Y:S02]  /*7ab80*/  LDCU UR62, c[0x0][0x3b8] ;  /* 0x00007700ff3e77ac */ /* 0x000ee40008000800 */
[----:B------:R-:W3:Y:S01]  /*7ab90*/  LDL.LU R11, [R1+0x2e4] ;  /* 0x0002e400010b7983 */ /* 0x000ee20000300800 */
[----:B------:R-:W-:Y:S01]  /*7aba0*/  VIADD R73, R74, UR61 ;  /* 0x0000003d4a497c36 */ /* 0x000fe20008000000 */
[----:B------:R-:W0:Y:S03]  /*7abb0*/  LDCU UR61, c[0x0][0x3b8] ;  /* 0x00007700ff3d77ac */ /* 0x000e260008000800 */
[----:B----4-:R-:W-:Y:S01]  /*7abc0*/  VIADD R72, R73, UR60 ;  /* 0x0000003c49487c36 */ /* 0x010fe20008000000 */
[----:B------:R-:W4:Y:S03]  /*7abd0*/  LDCU UR60, c[0x0][0x3b8] ;  /* 0x00007700ff3c77ac */ /* 0x000f260008000800 */
[----:B------:R-:W-:Y:S01]  /*7abe0*/  VIADD R0, R72, UR59 ;  /* 0x0000003b48007c36 */ /* 0x000fe20008000000 */
[----:B------:R-:W0:Y:S03]  /*7abf0*/  LDCU UR59, c[0x0][0x3b8] ;  /* 0x00007700ff3b77ac */ /* 0x000e260008000800 */
        /* <DEDUP_REMOVED lines=83> */
[----:B------:R-:W5:Y:S01]  /*7b130*/  LDCU UR17, c[0x0][0x39c] ;  /* 0x00007380ff1177ac */ /* 0x000f620008000800 */
[----:B--2---:R-:W-:-:S05]  /*7b140*/  F2FP.SATFINITE.E5M2.F32.PACK_AB_MERGE_C R70, R15, R14, RZ ;  /* 0x0000000e0f46723e */ /* 0x004fca00048060ff */
[----:B------:R2:W-:Y:S02]  /*7b150*/  @P5 STG.E.U8 desc[UR20][R68.64], R70 ;  /* 0x0000004644005986 */ /* 0x0005e4000c101114 */
[----:B--2---:R-:W-:Y:S02]  /*7b160*/  PRMT R69, R70, 0x9910, RZ ;  /* 0x0000991046457816 */ /* 0x004fe400000000ff */
[CC--:B------:R-:W-:Y:S02]  /*7b170*/  IADD3 R70, P5, PT, R18.reuse, R3.reuse, RZ ;  /* 0x0000000312467210 */ /* 0x0c0fe40007fbe0ff */
[----:B------:R-:W-:Y:S02]  /*7b180*/  SHF.R.S32.HI R69, RZ, 0x8, R69 ;  /* 0x00000008ff457819 */ /* 0x000fe40000011445 */
[----:B------:R-:W-:Y:S02]  /*7b190*/  LEA.HI.X.SX32 R71, R18, R2, 0x1, P5 ;  /* 0x0000000212477211 */ /* 0x000fe400028f0eff */
[----:B------:R-:W-:-:S03]  /*7b1a0*/  IADD3 R68, P5, PT, R9, R3, RZ ;  /* 0x0000000309447210 */ /* 0x000fc60007fbe0ff */
[----:B------:R2:W-:Y:S02]  /*7b1b0*/  @P2 STG.E.U8 desc[UR20][R70.64], R69 ;  /* 0x0000004546002986 */ /* 0x0005e4000c101114 */
[----:B--2---:R-:W-:Y:S02]  /*7b1c0*/  LEA.HI.X.SX32 R69, R9, R2, 0x1, P5 ;  /* 0x0000000209457211 */ /* 0x004fe400028f0eff */
[----:B-----5:R-:W-:Y:S01]  /*7b1d0*/  ISETP.LT.AND P5, PT, R5, UR17, !P1 ;  /* 0x0000001105007c0c */ /* 0x020fe2000cfa1270 */
[----:B------:R-:W-:Y:S01]  /*7b1e0*/  VIADD R15, R19, UR14 ;  /* 0x0000000e130f7c36 */ /* 0x000fe20008000000 */
[----:B------:R-:W-:Y:S01]  /*7b1f0*/  F2FP.SATFINITE.E5M2.F32.PACK_AB_MERGE_C R70, R57, R58, RZ ;  /* 0x0000003a3946723e */ /* 0x000fe200048060ff */
[----:B------:R-:W2:Y:S01]  /*7b200*/  LDL.LU R5, [R1+0x308] ;  /* 0x0003080001057983 */ /* 0x000ea20000300800 */
[----:B0-----:R-:W-:Y:S01]  /*7b210*/  ISETP.LT.AND P2, PT, R60, UR18, !P1 ;  /* 0x000000123c007c0c */ /* 0x001fe2000cf41270 */
[----:B------:R-:W-:Y:S01]  /*7b220*/  VIADD R14, R15, UR13 ;  /* 0x0000000d0f0e7c36 */ /* 0x000fe20008000000 */
[----:B---3--:R-:W-:Y:S01]  /*7b230*/  F2FP.SATFINITE.E5M2.F32.PACK_AB_MERGE_C R58, R11, R13, RZ ;  /* 0x0000000d0b3a723e */ /* 0x008fe200048060ff */
[----:B------:R-:W3:Y:S01]  /*7b240*/  LDL.LU R84, [R1+0x2cc] ;  /* 0x0002cc0001547983 */ /* 0x000ee20000300800 */
[----:B------:R-:W0:Y:S03]  /*7b250*/  LDCU UR14, c[0x0][0x3b8] ;  /* 0x00007700ff0e77ac */ /* 0x000e260008000800 */
[----:B------:R5:W-:Y:S01]  /*7b260*/  @P3 STG.E.U8 desc[UR20][R68.64], R70 ;  /* 0x0000004644003986 */ /* 0x000be2000c101114 */
[----:B------:R-:W0:Y:S03]  /*7b270*/  LDCU UR13, c[0x0][0x3b8] ;  /* 0x00007700ff0d77ac */ /* 0x000e260008000800 */
[----:B------:R-:W4:Y:S01]  /*7b280*/  LDL.LU R85, [R1+0x2c8] ;  /* 0x0002c80001557983 */ /* 0x000f220000300800 */
[----:B------:R-:W0:Y:S03]  /*7b290*/  LDCU UR18, c[0x0][0x3b8] ;  /* 0x00007700ff1277ac */ /* 0x000e260008000800 */
[----:B------:R-:W4:Y:S01]  /*7b2a0*/  LDL.LU R88, [R1+0x2c4] ;  /* 0x0002c40001587983 */ /* 0x000f220000300800 */
[----:B------:R-:W0:Y:S01]  /*7b2b0*/  LDCU UR17, c[0x0][0x3b8] ;  /* 0x00007700ff1177ac */ /* 0x000e220008000800 */
[----:B-----5:R-:W-:-:S02]  /*7b2c0*/  PRMT R69, R70, 0x9910, RZ ;  /* 0x0000991046457816 */ /* 0x020fc400000000ff */
[----:B------:R-:W5:Y:S01]  /*7b2d0*/  LDL.LU R89, [R1+0x2c0] ;  /* 0x0002c00001597983 */ /* 0x000f620000300800 */
[----:B------:R-:W-:-:S04]  /*7b2e0*/  IADD3 R70, P3, PT, R55, R3, RZ ;  /* 0x0000000337467210 */ /* 0x000fc80007f7e0ff */
[----:B------:R-:W-:Y:S02]  /*7b2f0*/  LEA.HI.X.SX32 R71, R55, R2, 0x1, P3 ;  /* 0x0000000237477211 */ /* 0x000fe400018f0eff */
[----:B------:R-:W-:-:S05]  /*7b300*/  SHF.R.S32.HI R55, RZ, 0x8, R69 ;  /* 0x00000008ff377819 */ /* 0x000fca0000011445 */
[----:B------:R0:W-:Y:S04]  /*7b310*/  @P4 STG.E.U8 desc[UR20][R70.64], R55 ;  /* 0x0000003746004986 */ /* 0x0001e8000c101114 */
[----:B0-----:R-:W5:Y:S04]  /*7b320*/  LDL.LU R70, [R1+0x2bc] ;  /* 0x0002bc0001467983 */ /* 0x001f680000300800 */
[----:B------:R-:W5:Y:S04]  /*7b330*/  LDL.LU R81, [R1+0x2b8] ;  /* 0x0002b80001517983 */ /* 0x000f680000300800 */
[----:B------:R-:W5:Y:S04]  /*7b340*/  LDL.LU R86, [R1+0x2b4] ;  /* 0x0002b40001567983 */ /* 0x000f680000300800 */
[----:B------:R-:W5:Y:S04]  /*7b350*/  LDL.LU R91, [R1+0x2b0] ;  /* 0x0002b000015b7983 */ /* 0x000f680000300800 */
[----:B------:R-:W5:Y:S04]  /*7b360*/  LDL.LU R83, [R1+0x2ac] ;  /* 0x0002ac0001537983 */ /* 0x000f680000300800 */
[----:B------:R-:W5:Y:S01]  /*7b370*/  LDL.LU R71, [R1+0x2a8] ;  /* 0x0002a80001477983 */ /* 0x000f620000300800 */
[----:B------:R-:W-:-:S04]  /*7b380*/  IADD3 R68, P3, PT, R56, R3, RZ ;  /* 0x0000000338447210 */ /* 0x000fc80007f7e0ff */
[----:B------:R-:W-:Y:S02]  /*7b390*/  LEA.HI.X.SX32 R69, R56, R2, 0x1, P3 ;  /* 0x0000000238457211 */ /* 0x000fe400018f0eff */
[----:B------:R-:W-:-:S03]  /*7b3a0*/  IADD3 R54, P4, PT, R62, R3, RZ ;  /* 0x000000033e367210 */ /* 0x000fc60007f9e0ff */
[----:B------:R5:W-:Y:S01]  /*7b3b0*/  @P0 STG.E.U8 desc[UR20][R68.64], R58 ;  /* 0x0000003a44000986 */ /* 0x000be2000c101114 */
[-C--:B------:R-:W-:Y:S02]  /*7b3c0*/  IADD3 R60, P0, PT, R80, R3.reuse, RZ ;  /* 0x00000003503c7210 */ /* 0x080fe40007f1e0ff */
[-C--:B------:R-:W-:Y:S02]  /*7b3d0*/  LEA.HI.X.SX32 R55, R62, R2.reuse, 0x1, P4 ;  /* 0x000000023e377211 */ /* 0x080fe400020f0eff */
[----:B------:R-:W-:Y:S01]  /*7b3e0*/  LEA.HI.X.SX32 R61, R80, R2, 0x1, P0 ;  /* 0x00000002503d7211 */ /* 0x000fe200000f0eff */
[----:B------:R-:W-:Y:S02]  /*7b3f0*/  IMAD.MOV.U32 R80, RZ, RZ, R82 ;  /* 0x000000ffff507224 */ /* 0x000fe400078e0052 */
[----:B------:R-:W5:Y:S01]  /*7b400*/  LDL.LU R82, [R1+0x2a0] ;  /* 0x0002a00001527983 */ /* 0x000f620000300800 */
[----:B--2---:R-:W-:-:S04]  /*7b410*/  IADD3 R56, P3, PT, R5, R3, RZ ;  /* 0x0000000305387210 */ /* 0x004fc80007f7e0ff */
[-C--:B------:R-:W-:Y:S02]  /*7b420*/  LEA.HI.X.SX32 R57, R5, R2.reuse, 0x1, P3 ;  /* 0x0000000205397211 */ /* 0x080fe400018f0eff */
[CC--:B---3--:R-:W-:Y:S01]  /*7b430*/  IADD3 R62, P3, PT, R84.reuse, R3.reuse, RZ ;  /* 0x00000003543e7210 */ /* 0x0c8fe20007f7e0ff */
[----:B------:R-:W-:Y:S01]  /*7b440*/  IMAD.MOV.U32 R5, RZ, RZ, R63 ;  /* 0x000000ffff057224 */ /* 0x000fe200078e003f */
[CC--:B----4-:R-:W-:Y:S02]  /*7b450*/  IADD3 R78, P0, PT, R85.reuse, R3.reuse, RZ ;  /* 0x00000003554e7210 */ /* 0x0d0fe40007f1e0ff */
[-C--:B------:R-:W-:Y:S02]  /*7b460*/  LEA.HI.X.SX32 R63, R84, R2.reuse, 0x1, P3 ;  /* 0x00000002543f7211 */ /* 0x080fe400018f0eff */
[----:B------:R-:W-:Y:S01]  /*7b470*/  IADD3 R76, P4, PT, R88, R3, RZ ;  /* 0x00000003584c7210 */ /* 0x000fe20007f9e0ff */
[----:B------:R-:W2:Y:S01]  /*7b480*/  LDL.LU R84, [R1+0x29c] ;  /* 0x00029c0001547983 */ /* 0x000ea20000300800 */
[----:B------:R-:W-:-:S02]  /*7b490*/  LEA.HI.X.SX32 R79, R85, R2, 0x1, P0 ;  /* 0x00000002554f7211 */ /* 0x000fc400000f0eff */
[-C--:B------:R-:W-:Y:S02]  /*7b4a0*/  LEA.HI.X.SX32 R77, R88, R2.reuse, 0x1, P4 ;  /* 0x00000002584d7211 */ /* 0x080fe400020f0eff */
[CC--:B-----5:R-:W-:Y:S01]  /*7b4b0*/  IADD3 R68, P3, PT, R89.reuse, R3.reuse, RZ ;  /* 0x0000000359447210 */ /* 0x0e0fe20007f7e0ff */
[----:B------:R-:W-:Y:S03]  /*7b4c0*/  STL.64 [R1+0x7c0], R78 ;  /* 0x0007c04e01007387 */ /* 0x000fe60000100a00 */
[----:B------:R-:W-:Y:S01]  /*7b4d0*/  LEA.HI.X.SX32 R69, R89, R2, 0x1, P3 ;  /* 0x0000000259457211 */ /* 0x000fe200018f0eff */
[----:B------:R-:W3:Y:S04]  /*7b4e0*/  LDL.LU R85, [R1+0x298] ;  /* 0x0002980001557983 */ /* 0x000ee80000300800 */
[----:B------:R-:W4:Y:S04]  /*7b4f0*/  LDL.LU R88, [R1+0x294] ;  /* 0x0002940001587983 */ /* 0x000f280000300800 */
[----:B------:R0:W-:Y:S04]  /*7b500*/  STL.64 [R1+0x7b8], R76 ;  /* 0x0007b84c01007387 */ /* 0x0001e80000100a00 */
[----:B------:R-:W5:Y:S04]  /*7b510*/  LDL.LU R89, [R1+0x290] ;  /* 0x0002900001597983 */ /* 0x000f680000300800 */
[----:B------:R1:W-:Y:S01]  /*7b520*/  STL.64 [R1+0x7b0], R68 ;  /* 0x0007b04401007387 */ /* 0x0003e20000100a00 */
[----:B0-----:R-:W-:-:S02]  /*7b530*/  IADD3 R76, P0, PT, R70, R3, RZ ;  /* 0x00000003464c7210 */ /* 0x001fc40007f1e0ff */
[CC--:B------:R-:W-:Y:S02]  /*7b540*/  IADD3 R78, P3, PT, R81.reuse, R3.reuse, RZ ;  /* 0x00000003514e7210 */ /* 0x0c0fe40007f7e0ff */
[-C--:B------:R-:W-:Y:S02]  /*7b550*/  LEA.HI.X.SX32 R77, R70, R2.reuse, 0x1, P0 ;  /* 0x00000002464d7211 */ /* 0x080fe400000f0eff */
[CC--:B-1----:R-:W-:Y:S02]  /*7b560*/  IADD3 R68, P4, PT, R86.reuse, R3.reuse, RZ ;  /* 0x0000000356447210 */ /* 0x0c2fe40007f9e0ff */
[-C--:B------:R-:W-:Y:S02]  /*7b570*/  LEA.HI.X.SX32 R79, R81, R2.reuse, 0x1, P3 ;  /* 0x00000002514f7211 */ /* 0x080fe400018f0eff */
[----:B------:R-:W-:Y:S01]  /*7b580*/  LEA.HI.X.SX32 R69, R86, R2, 0x1, P4 ;  /* 0x0000000256457211 */ /* 0x000fe200020f0eff */
[----:B------:R0:W-:Y:S04]  /*7b590*/  STL.64 [R1+0x7a8], R76 ;  /* 0x0007a84c01007387 */ /* 0x0001e80000100a00 */
[----:B------:R-:W5:Y:S04]  /*7b5a0*/  LDL.LU R81, [R1+0x28c] ;  /* 0x00028c0001517983 */ /* 0x000f680000300800 */
[----:B------:R-:W-:Y:S04]  /*7b5b0*/  STL.64 [R1+0x7a0], R78 ;  /* 0x0007a04e01007387 */ /* 0x000fe80000100a00 */
[----:B------:R1:W-:Y:S04]  /*7b5c0*/  STL.64 [R1+0x798], R68 ;  /* 0x0007984401007387 */ /* 0x0003e80000100a00 */
[----:B------:R-:W5:Y:S04]  /*7b5d0*/  LDL.LU R70, [R1+0x288] ;  /* 0x0002880001467983 */ /* 0x000f680000300800 */
[----:B------:R-:W5:Y:S01]  /*7b5e0*/  LDL.LU R86, [R1+0x284] ;  /* 0x0002840001567983 */ /* 0x000f620000300800 */
[----:B0-----:R-:W-:-:S04]  /*7b5f0*/  IADD3 R76, P0, PT, R91, R3, RZ ;  /* 0x000000035b4c7210 */ /* 0x001fc80007f1e0ff */
[----:B------:R-:W-:Y:S02]  /*7b600*/  LEA.HI.X.SX32 R77, R91, R2, 0x1, P0 ;  /* 0x000000025b4d7211 */ /* 0x000fe400000f0eff */
[----:B------:R-:W5:Y:S01]  /*7b610*/  LDL.LU R91, [R1+0x280] ;  /* 0x00028000015b7983 */ /* 0x000f620000300800 */
[----:B-1----:R-:W-:-:S03]  /*7b620*/  IADD3 R68, P3, PT, R83, R3, RZ ;  /* 0x0000000353447210 */ /* 0x002fc60007f7e0ff */
[----:B------:R0:W-:Y:S01]  /*7b630*/  STL.64 [R1+0x790], R76 ;  /* 0x0007904c01007387 */ /* 0x0001e20000100a00 */
[-C--:B------:R-:W-:Y:S02]  /*7b640*/  LEA.HI.X.SX32 R69, R83, R2.reuse, 0x1, P3 ;  /* 0x0000000253457211 */ /* 0x080fe400018f0eff */
[C---:B------:R-:W-:Y:S01]  /*7b650*/  IADD3 R78, P0, PT, R71.reuse, R3, RZ ;  /* 0x00000003474e7210 */ /* 0x040fe20007f1e0ff */
[----:B------:R-:W5:Y:S03]  /*7b660*/  LDL.LU R83, [R1+0x27c] ;  /* 0x00027c0001537983 */ /* 0x000f660000300800 */
[----:B------:R-:W-:Y:S01]  /*7b670*/  LEA.HI.X.SX32 R79, R71, R2, 0x1, P0 ;  /* 0x00000002474f7211 */ /* 0x000fe200000f0eff */
[----:B------:R1:W-:Y:S01]  /*7b680*/  STL.64 [R1+0x788], R68 ;  /* 0x0007884401007387 */ /* 0x0003e20000100a00 */
[----:B------:R-:W-:-:S03]  /*7b690*/  IMAD.MOV.U32 R71, RZ, RZ, R87 ;  /* 0x000000ffff477224 */ /* 0x000fc600078e0057 */
[----:B------:R-:W5:Y:S01]  /*7b6a0*/  LDL.LU R87, [R1+0x274] ;  /* 0x0002740001577983 */ /* 0x000f620000300800 */
[----:B0-----:R-:W-:-:S04]  /*7b6b0*/  IADD3 R76, P4, PT, R80, R3, RZ ;  /* 0x00000003504c7210 */ /* 0x001fc80007f9e0ff */
[----:B------:R-:W-:Y:S01]  /*7b6c0*/  LEA.HI.X.SX32 R77, R80, R2, 0x1, P4 ;  /* 0x00000002504d7211 */ /* 0x000fe200020f0eff */
[----:B------:R-:W-:Y:S01]  /*7b6d0*/  STL.64 [R1+0x780], R78 ;  /* 0x0007804e01007387 */ /* 0x000fe20000100a00 */
[----:B-1----:R-:W-:-:S03]  /*7b6e0*/  IADD3 R68, P3, PT, R82, R3, RZ ;  /* 0x0000000352447210 */ /* 0x002fc60007f7e0ff */
[----:B------:R2:W-:Y:S01]  /*7b6f0*/  STL.64 [R1+0x778], R76 ;  /* 0x0007784c01007387 */ /* 0x0005e20000100a00 */
[----:B------:R-:W-:-:S03]  /*7b700*/  LEA.HI.X.SX32 R69, R82, R2, 0x1, P3 ;  /* 0x0000000252457211 */ /* 0x000fc600018f0eff */
[----:B------:R-:W5:Y:S04]  /*7b710*/  LDL.LU R82, [R1+0x270] ;  /* 0x0002700001527983 */ /* 0x000f680000300800 */
[----:B------:R4:W-:Y:S01]  /*7b720*/  STL.64 [R1+0x770], R68 ;  /* 0x0007704401007387 */ /* 0x0009e20000100a00 */
[----:B--2---:R-:W-:-:S04]  /*7b730*/  IADD3 R76, P0, PT, R84, R3, RZ ;  /* 0x00000003544c7210 */ /* 0x004fc80007f1e0ff */
[----:B------:R-:W-:Y:S02]  /*7b740*/  LEA.HI.X.SX32 R77, R84, R2, 0x1, P0 ;  /* 0x00000002544d7211 */ /* 0x000fe400000f0eff */
[----:B---3--:R-:W-:-:S03]  /*7b750*/  IADD3 R78, P3, PT, R85, R3, RZ ;  /* 0x00000003554e7210 */ /* 0x008fc60007f7e0ff */
[----:B------:R5:W-:Y:S01]  /*7b760*/  STL.64 [R1+0x768], R76 ;  /* 0x0007684c01007387 */ /* 0x000be20000100a00 */
[----:B----4-:R-:W-:-:S03]  /*7b770*/  IADD3 R68, P4, PT, R88, R3, RZ ;  /* 0x0000000358447210 */ /* 0x010fc60007f9e0ff */
[----:B------:R-:W2:Y:S01]  /*7b780*/  LDL.LU R84, [R1+0x26c] ;  /* 0x00026c0001547983 */ /* 0x000ea20000300800 */
[-C--:B------:R-:W-:Y:S02]  /*7b790*/  LEA.HI.X.SX32 R79, R85, R2.reuse, 0x1, P3 ;  /* 0x00000002554f7211 */ /* 0x080fe400018f0eff */
[-C--:B------:R-:W-:Y:S02]  /*7b7a0*/  LEA.HI.X.SX32 R69, R88, R2.reuse, 0x1, P4 ;  /* 0x0000000258457211 */ /* 0x080fe400020f0eff */
[C---:B-----5:R-:W-:Y:S01]  /*7b7b0*/  IADD3 R76, P0, PT, R89.reuse, R3, RZ ;  /* 0x00000003594c7210 */ /* 0x060fe20007f1e0ff */
[----:B------:R-:W-:Y:S01]  /*7b7c0*/  STL.64 [R1+0x760], R78 ;  /* 0x0007604e01007387 */ /* 0x000fe20000100a00 */
[----:B------:R-:W-:Y:S02]  /*7b7d0*/  IMAD.MOV.U32 R88, RZ, RZ, R90 ;  /* 0x000000ffff587224 */ /* 0x000fe400078e005a */
[----:B------:R-:W-:Y:S01]  /*7b7e0*/  LEA.HI.X.SX32 R77, R89, R2, 0x1, P0 ;  /* 0x00000002594d7211 */ /* 0x000fe200000f0eff */
[----:B------:R-:W3:Y:S01]  /*7b7f0*/  LDL.LU R85, [R1+0x268] ;  /* 0x0002680001557983 */ /* 0x000ee20000300800 */
[----:B------:R-:W-:-:S03]  /*7b800*/  IMAD.MOV.U32 R89, RZ, RZ, R5 ;  /* 0x000000ffff597224 */ /* 0x000fc600078e0005 */
[----:B------:R-:W4:Y:S04]  /*7b810*/  LDL.LU R90, [R1+0x264] ;  /* 0x00026400015a7983 */ /* 0x000f280000300800 */
[----:B------:R0:W-:Y:S04]  /*7b820*/  STL.64 [R1+0x758], R68 ;  /* 0x0007584401007387 */ /* 0x0001e80000100a00 */
[----:B------:R-:W5:Y:S04]  /*7b830*/  LDL.LU R5, [R1+0x260] ;  /* 0x0002600001057983 */ /* 0x000f680000300800 */
[----:B------:R1:W-:Y:S01]  /*7b840*/  STL.64 [R1+0x750], R76 ;  /* 0x0007504c01007387 */ /* 0x0003e20000100a00 */
[----:B0-----:R-:W-:-:S04]  /*7b850*/  IADD3 R68, P3, PT, R81, R3, RZ ;  /* 0x0000000351447210 */ /* 0x001fc80007f7e0ff */
[-C--:B------:R-:W-:Y:S02]  /*7b860*/  LEA.HI.X.SX32 R69, R81, R2.reuse, 0x1, P3 ;  /* 0x0000000251457211 */ /* 0x080fe400018f0eff */
[-C--:B-1----:R-:W-:Y:S02]  /*7b870*/  IADD3 R76, P0, PT, R70, R3.reuse, RZ ;  /* 0x00000003464c7210 */ /* 0x082fe40007f1e0ff */
[-C--:B------:R-:W-:Y:S02]  /*7b880*/  IADD3 R78, P4, PT, R86, R3.reuse, RZ ;  /* 0x00000003564e7210 */ /* 0x080fe40007f9e0ff */
[-C--:B------:R-:W-:Y:S01]  /*7b890*/  LEA.HI.X.SX32 R77, R70, R2.reuse, 0x1, P0 ;  /* 0x00000002464d7211 */ /* 0x080fe200000f0eff */
[----:B------:R0:W-:Y:S01]  /*7b8a0*/  STL.64 [R1+0x748], R68 ;  /* 0x0007484401007387 */ /* 0x0001e20000100a00 */
[-C--:B------:R-:W-:Y:S02]  /*7b8b0*/  LEA.HI.X.SX32 R79, R86, R2.reuse, 0x1, P4 ;  /* 0x00000002564f7211 */ /* 0x080fe400020f0eff */
[C---:B------:R-:W-:Y:S01]  /*7b8c0*/  IADD3 R80, P3, PT, R91.reuse, R3, RZ ;  /* 0x000000035b507210 */ /* 0x040fe20007f7e0ff */
[----:B0-----:R-:W5:Y:S04]  /*7b8d0*/  LDL.LU R68, [R1+0x25c] ;  /* 0x00025c0001447983 */ /* 0x001f680000300800 */
[----:B------:R0:W-:Y:S01]  /*7b8e0*/  STL.64 [R1+0x740], R76 ;  /* 0x0007404c01007387 */ /* 0x0001e20000100a00 */
[----:B------:R-:W-:-:S03]  /*7b8f0*/  LEA.HI.X.SX32 R81, R91, R2, 0x1, P3 ;  /* 0x000000025b517211 */ /* 0x000fc600018f0eff */
[----:B0-----:R-:W5:Y:S04]  /*7b900*/  LDL.LU.64 R76, [R1+0x27b0] ;  /* 0x0027b000014c7983 */ /* 0x001f680000300a00 */
[----:B------:R0:W-:Y:S04]  /*7b910*/  STL.64 [R1+0x738], R78 ;  /* 0x0007384e01007387 */ /* 0x0001e80000100a00 */
[----:B------:R-:W5:Y:S04]  /*7b920*/  LDL.LU R69, [R1+0x258] ;  /* 0x0002580001457983 */ /* 0x000f680000300800 */
[----:B------:R-:W5:Y:S04]  /*7b930*/  LDL.LU R91, [R1+0x254] ;  /* 0x00025400015b7983 */ /* 0x000f680000300800 */
[----:B------:R-:W5:Y:S01]  /*7b940*/  LDL.LU R86, [R1+0x250] ;  /* 0x0002500001567983 */ /* 0x000f620000300800 */
[----:B0-----:R-:W-:-:S03]  /*7b950*/  IADD3 R78, P0, PT, R83, R3, RZ ;  /* 0x00000003534e7210 */ /* 0x001fc60007f1e0ff */
[----:B------:R0:W-:Y:S01]  /*7b960*/  STL.64 [R1+0x730], R80 ;  /* 0x0007305001007387 */ /* 0x0001e20000100a00 */
[----:B------:R-:W-:-:S03]  /*7b970*/  LEA.HI.X.SX32 R79, R83, R2, 0x1, P0 ;  /* 0x00000002534f7211 */ /* 0x000fc600000f0eff */
[----:B------:R-:W5:Y:S01]  /*7b980*/  LDL.LU R83, [R1+0x24c] ;  /* 0x00024c0001537983 */ /* 0x000f620000300800 */
[-C--:B------:R-:W-:Y:S01]  /*7b990*/  IADD3 R70, P4, PT, R87, R3.reuse, RZ ;  /* 0x0000000357467210 */ /* 0x080fe20007f9e0ff */
[----:B0-----:R-:W-:Y:S01]  /*7b9a0*/  IMAD.MOV.U32 R81, RZ, RZ, R71 ;  /* 0x000000ffff517224 */ /* 0x001fe200078e0047 */
[----:B------:R-:W-:-:S04]  /*7b9b0*/  IADD3 R80, P3, PT, R71, R3, RZ ;  /* 0x0000000347507210 */ /* 0x000fc80007f7e0ff */
[-C--:B------:R-:W-:Y:S01]  /*7b9c0*/  LEA.HI.X.SX32 R81, R81, R2.reuse, 0x1, P3 ;  /* 0x0000000251517211 */ /* 0x080fe200018f0eff */
[----:B------:R0:W-:Y:S01]  /*7b9d0*/  STL.64 [R1+0x728], R78 ;  /* 0x0007284e01007387 */ /* 0x0001e20000100a00 */
[----:B------:R-:W-:Y:S01]  /*7b9e0*/  LEA.HI.X.SX32 R71, R87, R2, 0x1, P4 ;  /* 0x0000000257477211 */ /* 0x000fe200020f0eff */
[----:B------:R-:W-:Y:S02]  /*7b9f0*/  IMAD.MOV.U32 R87, RZ, RZ, R92 ;  /* 0x000000ffff577224 */ /* 0x000fe400078e005c */
[----:B------:R-:W-:Y:S01]  /*7ba00*/  IMAD.MOV.U32 R92, RZ, RZ, R45 ;  /* 0x000000ffff5c7224 */ /* 0x000fe200078e002d */
[----:B------:R-:W-:Y:S04]  /*7ba10*/  STL.64 [R1+0x720], R80 ;  /* 0x0007205001007387 */ /* 0x000fe80000100a00 */
[----:B------:R-:W5:Y:S01]  /*7ba20*/  LDL.LU R45, [R1+0x244] ;  /* 0x00024400012d7983 */ /* 0x000f620000300800 */
[----:B0-----:R-:W-:-:S03]  /*7ba30*/  IADD3 R78, P0, PT, R82, R3, RZ ;  /* 0x00000003524e7210 */ /* 0x001fc60007f1e0ff */
[----:B------:R2:W-:Y:S01]  /*7ba40*/  STL.64 [R1+0x718], R70 ;  /* 0x0007184601007387 */ /* 0x0005e20000100a00 */
[----:B------:R-:W-:Y:S01]  /*7ba50*/  LEA.HI.X.SX32 R79, R82, R2, 0x1, P0 ;  /* 0x00000002524f7211 */ /* 0x000fe200000f0eff */
[----:B------:R-:W-:Y:S02]  /*7ba60*/  IMAD.MOV.U32 R82, RZ, RZ, R88 ;  /* 0x000000ffff527224 */ /* 0x000fe400078e0058 */
        /* <DEDUP_REMOVED lines=9> */
[----:B------:R-:W-:-:S03]  /*7bb00*/  LEA.HI.X.SX32 R79, R90, R2, 0x1, P4 ;  /* 0x000000025a4f7211 */ /* 0x000fc600020f0eff */
[----:B------:R0:W-:Y:S01]  /*7bb10*/  STL.64 [R1+0x700], R80 ;  /* 0x0007005001007387 */ /* 0x0001e20000100a00 */
[----:B-----5:R-:W-:-:S03]  /*7bb20*/  IADD3 R70, P3, PT, R5, R3, RZ ;  /* 0x0000000305467210 */ /* 0x020fc60007f7e0ff */
[----:B------:R-:W3:Y:S01]  /*7bb30*/  LDL.LU R85, [R1+0x22c] ;  /* 0x00022c0001557983 */ /* 0x000ee20000300800 */
[----:B------:R-:W-:-:S03]  /*7bb40*/  LEA.HI.X.SX32 R71, R5, R2, 0x1, P3 ;  /* 0x0000000205477211 */ /* 0x000fc600018f0eff */
[----:B------:R1:W-:Y:S04]  /*7bb50*/  STL.64 [R1+0x6f8], R78 ;  /* 0x0006f84e01007387 */ /* 0x0003e80000100a00 */
[----:B------:R-:W4:Y:S04]  /*7bb60*/  LDL.LU R90, [R1+0x228] ;  /* 0x00022800015a7983 */ /* 0x000f280000300800 */
[----:B------:R-:W5:Y:S04]  /*7bb70*/  LDL.LU R5, [R1+0x224] ;  /* 0x0002240001057983 */ /* 0x000f680000300800 */
[----:B------:R0:W-:Y:S02]  /*7bb80*/  STL.64 [R1+0x6f0], R70 ;  /* 0x0006f04601007387 */ /* 0x0001e40000100a00 */
[----:B0-----:R-:W-:-:S04]  /*7bb90*/  IADD3 R80, P0, PT, R68, R3, RZ ;  /* 0x0000000344507210 */ /* 0x001fc80007f1e0ff */
[-C--:B------:R-:W-:Y:S02]  /*7bba0*/  LEA.HI.X.SX32 R81, R68, R2.reuse, 0x1, P0 ;  /* 0x0000000244517211 */ /* 0x080fe400000f0eff */
[----:B------:R-:W4:Y:S04]  /*7bbb0*/  LDL.LU R68, [R1+0x220] ;  /* 0x0002200001447983 */ /* 0x000f280000300800 */
[----:B------:R0:W-:Y:S01]  /*7bbc0*/  STL.64 [R1+0x6e8], R80 ;  /* 0x0006e85001007387 */ /* 0x0001e20000100a00 */
[-C--:B-1----:R-:W-:Y:S02]  /*7bbd0*/  IADD3 R78, P3, PT, R69, R3.reuse, RZ ;  /* 0x00000003454e7210 */ /* 0x082fe40007f7e0ff */
[----:B------:R-:W-:Y:S02]  /*7bbe0*/  IADD3 R70, P4, PT, R91, R3, RZ ;  /* 0x000000035b467210 */ /* 0x000fe40007f9e0ff */
[----:B------:R-:W-:-:S02]  /*7bbf0*/  LEA.HI.X.SX32 R79, R69, R2, 0x1, P3 ;  /* 0x00000002454f7211 */ /* 0x000fc400018f0eff */
[CC--:B0-----:R-:W-:Y:S02]  /*7bc00*/  IADD3 R80, P0, PT, R86.reuse, R3.reuse, RZ ;  /* 0x0000000356507210 */ /* 0x0c1fe40007f1e0ff */
[-C--:B------:R-:W-:Y:S01]  /*7bc10*/  LEA.HI.X.SX32 R71, R91, R2.reuse, 0x1, P4 ;  /* 0x000000025b477211 */ /* 0x080fe200020f0eff */
[----:B------:R0:W-:Y:S01]  /*7bc20*/  STL.64 [R1+0x6e0], R78 ;  /* 0x0006e04e01007387 */ /* 0x0001e20000100a00 */
[----:B------:R-:W-:Y:S01]  /*7bc30*/  LEA.HI.X.SX32 R81, R86, R2, 0x1, P0 ;  /* 0x0000000256517211 */ /* 0x000fe200000f0eff */
[----:B------:R-:W-:Y:S02]  /*7bc40*/  IMAD.MOV.U32 R69, RZ, RZ, R93 ;  /* 0x000000ffff457224 */ /* 0x000fe400078e005d */
[----:B0-----:R-:W4:Y:S04]  /*7bc50*/  LDL.LU.64 R78, [R1+0x27a8] ;  /* 0x0027a800014e7983 */ /* 0x001f280000300a00 */
[----:B------:R-:W4:Y:S04]  /*7bc60*/  LDL.LU R91, [R1+0x214] ;  /* 0x00021400015b7983 */ /* 0x000f280000300800 */
[----:B------:R-:W4:Y:S04]  /*7bc70*/  LDL.LU R93, [R1+0x210] ;  /* 0x00021000015d7983 */ /* 0x000f280000300800 */
[----:B------:R0:W-:Y:S04]  /*7bc80*/  STL.64 [R1+0x6d8], R70 ;  /* 0x0006d84601007387 */ /* 0x0001e80000100a00 */
[----:B------:R1:W-:Y:S01]  /*7bc90*/  STL.64 [R1+0x6d0], R80 ;  /* 0x0006d05001007387 */ /* 0x0003e20000100a00 */
[-C--:B0-----:R-:W-:Y:S01]  /*7bca0*/  IADD3 R70, P3, PT, R83, R3.reuse, RZ ;  /* 0x0000000353467210 */ /* 0x081fe20007f7e0ff */
[----:B-1----:R-:W-:Y:S01]  /*7bcb0*/  IMAD.MOV.U32 R81, RZ, RZ, R87 ;  /* 0x000000ffff517224 */ /* 0x002fe200078e0057 */
[----:B------:R-:W-:-:S02]  /*7bcc0*/  IADD3 R80, P0, PT, R87, R3, RZ ;  /* 0x0000000357507210 */ /* 0x000fc40007f1e0ff */
[-C--:B------:R-:W-:Y:S01]  /*7bcd0*/  LEA.HI.X.SX32 R71, R83, R2.reuse, 0x1, P3 ;  /* 0x0000000253477211 */ /* 0x080fe200018f0eff */
[----:B------:R-:W-:Y:S01]  /*7bce0*/  IMAD.MOV.U32 R87, RZ, RZ, R82 ;  /* 0x000000ffff577224 */ /* 0x000fe200078e0052 */
[-C--:B------:R-:W-:Y:S02]  /*7bcf0*/  LEA.HI.X.SX32 R81, R81, R2.reuse, 0x1, P0 ;  /* 0x0000000251517211 */ /* 0x080fe400000f0eff */
[CC--:B------:R-:W-:Y:S01]  /*7bd00*/  IADD3 R86, P4, PT, R45.reuse, R3.reuse, RZ ;  /* 0x000000032d567210 */ /* 0x0c0fe20007f9e0ff */
[----:B------:R0:W-:Y:S01]  /*7bd10*/  STL.64 [R1+0x6c8], R70 ;  /* 0x0006c84601007387 */ /* 0x0001e20000100a00 */
[----:B------:R-:W-:Y:S02]  /*7bd20*/  IMAD.MOV.U32 R83, RZ, RZ, R87 ;  /* 0x000000ffff537224 */ /* 0x000fe400078e0057 */
[----:B------:R-:W-:Y:S01]  /*7bd30*/  LEA.HI.X.SX32 R87, R45, R2, 0x1, P4 ;  /* 0x000000022d577211 */ /* 0x000fe200020f0eff */
[----:B0-----:R-:W4:Y:S04]  /*7bd40*/  LDL.LU R70, [R1+0x208] ;  /* 0x0002080001467983 */ /* 0x001f280000300800 */
[----:B------:R-:W4:Y:S04]  /*7bd50*/  LDL.LU R71, [R1+0x204] ;  /* 0x0002040001477983 */ /* 0x000f280000300800 */
[----:B------:R0:W-:Y:S04]  /*7bd60*/  STL.64 [R1+0x6c0], R80 ;  /* 0x0006c05001007387 */ /* 0x0001e80000100a00 */
[----:B0-----:R-:W4:Y:S04]  /*7bd70*/  LDL.LU.64 R80, [R1+0x27a0] ;  /* 0x0027a00001507983 */ /* 0x001f280000300a00 */
[----:B------:R-:W4:Y:S01]  /*7bd80*/  LDL.LU R45, [R1+0x2798] ;  /* 0x00279800012d7983 */ /* 0x000f220000300800 */
[----:B------:R-:W-:-:S03]  /*7bd90*/  IADD3 R82, P3, PT, R88, R3, RZ ;  /* 0x0000000358527210 */ /* 0x000fc60007f7e0ff */
[----:B------:R0:W-:Y:S02]  /*7bda0*/  STL.64 [R1+0x6b8], R86 ;  /* 0x0006b85601007387 */ /* 0x0001e40000100a00 */
[----:B0-----:R-:W-:Y:S01]  /*7bdb0*/  IADD3 R86, P0, PT, R83, R3, RZ ;  /* 0x0000000353567210 */ /* 0x001fe20007f1e0ff */
[----:B------:R-:W-:Y:S01]  /*7bdc0*/  IMAD.MOV.U32 R87, RZ, RZ, R83 ;  /* 0x000000ffff577224 */ /* 0x000fe200078e0053 */
[----:B------:R-:W-:-:S05]  /*7bdd0*/  LEA.HI.X.SX32 R83, R88, R2, 0x1, P3 ;  /* 0x0000000258537211 */ /* 0x000fca00018f0eff */
[----:B------:R0:W-:Y:S01]  /*7bde0*/  STL.64 [R1+0x6b0], R82 ;  /* 0x0006b05201007387 */ /* 0x0001e20000100a00 */
[----:B------:R-:W-:Y:S01]  /*7bdf0*/  LEA.HI.X.SX32 R87, R87, R2, 0x1, P0 ;  /* 0x0000000257577211 */ /* 0x000fe200000f0eff */
[----:B0-----:R-:W-:Y:S01]  /*7be00*/  IMAD.MOV.U32 R83, RZ, RZ, R89 ;  /* 0x000000ffff537224 */ /* 0x001fe200078e0059 */
[----:B------:R-:W-:-:S04]  /*7be10*/  IADD3 R82, P3, PT, R89, R3, RZ ;  /* 0x0000000359527210 */ /* 0x000fc80007f7e0ff */
[----:B------:R-:W-:Y:S01]  /*7be20*/  LEA.HI.X.SX32 R83, R83, R2, 0x1, P3 ;  /* 0x0000000253537211 */ /* 0x000fe200018f0eff */
[----:B------:R-:W-:Y:S04]  /*7be30*/  STL.64 [R1+0x6a8], R86 ;  /* 0x0006a85601007387 */ /* 0x000fe80000100a00 */
[----:B------:R0:W-:Y:S04]  /*7be40*/  STL.64 [R1+0x6a0], R82 ;  /* 0x0006a05201007387 */ /* 0x0001e80000100a00 */
[----:B0-----:R-:W5:Y:S01]  /*7be50*/  LDL.LU.64 R82, [R1+0x2790] ;  /* 0x0027900001527983 */ /* 0x001f620000300a00 */
[----:B--2---:R-:W-:-:S04]  /*7be60*/  IADD3 R88, P4, PT, R84, R3, RZ ;  /* 0x0000000354587210 */ /* 0x004fc80007f9e0ff */
[----:B------:R-:W-:Y:S02]  /*7be70*/  LEA.HI.X.SX32 R89, R84, R2, 0x1, P4 ;  /* 0x0000000254597211 */ /* 0x000fe400020f0eff */
[----:B------:R-:W2:Y:S04]  /*7be80*/  LDL.LU R84, [R1+0x2788] ;  /* 0x0027880001547983 */ /* 0x000ea80000300800 */
[----:B------:R3:W-:Y:S02]  /*7be90*/  STL.64 [R1+0x698], R88 ;  /* 0x0006985801007387 */ /* 0x0007e40000100a00 */
[----:B---3--:R-:W-:-:S04]  /*7bea0*/  IADD3 R88, P3, PT, R85, R3, RZ ;  /* 0x0000000355587210 */ /* 0x008fc80007f7e0ff */
[----:B------:R-:W-:Y:S02]  /*7beb0*/  LEA.HI.X.SX32 R89, R85, R2, 0x1, P3 ;  /* 0x0000000255597211 */ /* 0x000fe400018f0eff */
[----:B----4-:R-:W-:-:S04]  /*7bec0*/  IADD3 R86, P0, PT, R45, R3, RZ ;  /* 0x000000032d567210 */ /* 0x010fc80007f1e0ff */
[----:B------:R-:W-:-:S05]  /*7bed0*/  LEA.HI.X.SX32 R87, R45, R2, 0x1, P0 ;  /* 0x000000022d577211 */ /* 0x000fca00000f0eff */
[----:B------:R0:W-:Y:S04]  /*7bee0*/  STL.64 [R1+0x690], R86 ;  /* 0x0006905601007387 */ /* 0x0001e80000100a00 */
[----:B------:R-:W3:Y:S04]  /*7bef0*/  LDL.LU R85, [R1+0x2784] ;  /* 0x0027840001557983 */ /* 0x000ee80000300800 */
[----:B------:R1:W-:Y:S01]  /*7bf00*/  STL.64 [R1+0x688], R88 ;  /* 0x0006885801007387 */ /* 0x0003e20000100a00 */
[----:B0-----:R-:W-:Y:S01]  /*7bf10*/  IMAD.MOV.U32 R87, RZ, RZ, R44 ;  /* 0x000000ffff577224 */ /* 0x001fe200078e002c */
[----:B------:R-:W-:-:S02]  /*7bf20*/  IADD3 R86, P0, PT, R90, R3, RZ ;  /* 0x000000035a567210 */ /* 0x000fc40007f1e0ff */
[CC--:B-----5:R-:W-:Y:S01]  /*7bf30*/  IADD3 R44, P4, PT, R5.reuse, R3.reuse, RZ ;  /* 0x00000003052c7210 */ /* 0x0e0fe20007f9e0ff */
[----:B-1----:R-:W-:Y:S01]  /*7bf40*/  IMAD.MOV.U32 R89, RZ, RZ, R87 ;  /* 0x000000ffff597224 */ /* 0x002fe200078e0057 */
[-C--:B------:R-:W-:Y:S02]  /*7bf50*/  LEA.HI.X.SX32 R87, R90, R2.reuse, 0x1, P0 ;  /* 0x000000025a577211 */ /* 0x080fe400000f0eff */
[----:B------:R-:W-:Y:S01]  /*7bf60*/  LEA.HI.X.SX32 R45, R5, R2, 0x1, P4 ;  /* 0x00000002052d7211 */ /* 0x000fe200020f0eff */
[----:B------:R-:W4:Y:S01]  /*7bf70*/  LDL.LU R90, [R1+0x2780] ;  /* 0x00278000015a7983 */ /* 0x000f220000300800 */
[----:B------:R-:W-:-:S03]  /*7bf80*/  IADD3 R88, P3, PT, R68, R3, RZ ;  /* 0x0000000344587210 */ /* 0x000fc60007f7e0ff */
[----:B------:R0:W-:Y:S04]  /*7bf90*/  STL.64 [R1+0x680], R86 ;  /* 0x0006805601007387 */ /* 0x0001e80000100a00 */
[----:B0-----:R-:W5:Y:S04]  /*7bfa0*/  LDL.LU.64 R86, [R1+0x2778] ;  /* 0x0027780001567983 */ /* 0x001f680000300a00 */
[----:B------:R-:W2:Y:S04]  /*7bfb0*/  LDL.LU R5, [R1+0x2770] ;  /* 0x0027700001057983 */ /* 0x000ea80000300800 */
[----:B------:R0:W-:Y:S02]  /*7bfc0*/  STL.64 [R1+0x678], R44 ;  /* 0x0006782c01007387 */ /* 0x0001e40000100a00 */
[----:B0-----:R-:W-:Y:S01]  /*7bfd0*/  IADD3 R44, P0, PT, R89, R3, RZ ;  /* 0x00000003592c7210 */ /* 0x001fe20007f1e0ff */
[----:B------:R-:W-:Y:S01]  /*7bfe0*/  IMAD.MOV.U32 R45, RZ, RZ, R89 ;  /* 0x000000ffff2d7224 */ /* 0x000fe200078e0059 */
[----:B------:R-:W-:-:S05]  /*7bff0*/  LEA.HI.X.SX32 R89, R68, R2, 0x1, P3 ;  /* 0x0000000244597211 */ /* 0x000fca00018f0eff */
[----:B------:R0:W-:Y:S01]  /*7c000*/  STL.64 [R1+0x670], R88 ;  /* 0x0006705801007387 */ /* 0x0001e20000100a00 */
[-C--:B------:R-:W-:Y:S02]  /*7c010*/  IADD3 R68, P3, PT, R91, R3.reuse, RZ ;  /* 0x000000035b447210 */ /* 0x080fe40007f7e0ff */
[----:B------:R-:W-:Y:S01]  /*7c020*/  LEA.HI.X.SX32 R45, R45, R2, 0x1, P0 ;  /* 0x000000022d2d7211 */ /* 0x000fe200000f0eff */
[----:B0-----:R-:W-:Y:S01]  /*7c030*/  IMAD.MOV.U32 R89, RZ, RZ, R69 ;  /* 0x000000ffff597224 */ /* 0x001fe200078e0045 */
[----:B------:R-:W-:-:S04]  /*7c040*/  IADD3 R88, P4, PT, R69, R3, RZ ;  /* 0x0000000345587210 */ /* 0x000fc80007f9e0ff */
[-C--:B------:R-:W-:Y:S01]  /*7c050*/  LEA.HI.X.SX32 R89, R89, R2.reuse, 0x1, P4 ;  /* 0x0000000259597211 */ /* 0x080fe200020f0eff */
[----:B------:R0:W-:Y:S01]  /*7c060*/  STL.64 [R1+0x668], R44 ;  /* 0x0006682c01007387 */ /* 0x0001e20000100a00 */
[----:B------:R-:W-:-:S03]  /*7c070*/  LEA.HI.X.SX32 R69, R91, R2, 0x1, P3 ;  /* 0x000000025b457211 */ /* 0x000fc600018f0eff */
[----:B------:R1:W-:Y:S01]  /*7c080*/  STL.64 [R1+0x660], R88 ;  /* 0x0006605801007387 */ /* 0x0003e20000100a00 */
[----:B0-----:R-:W-:-:S03]  /*7c090*/  IADD3 R44, P0, PT, R93, R3, RZ ;  /* 0x000000035d2c7210 */ /* 0x001fc60007f1e0ff */
[----:B-1----:R-:W3:Y:S04]  /*7c0a0*/  LDL.LU.64 R88, [R1+0x2768] ;  /* 0x0027680001587983 */ /* 0x002ee80000300a00 */
[----:B------:R-:W3:Y:S04]  /*7c0b0*/  LDL.LU R91, [R1+0x2760] ;  /* 0x00276000015b7983 */ /* 0x000ee80000300800 */
[----:B------:R0:W-:Y:S01]  /*7c0c0*/  STL.64 [R1+0x658], R68 ;  /* 0x0006584401007387 */ /* 0x0001e20000100a00 */
[----:B------:R-:W-:Y:S01]  /*7c0d0*/  LEA.HI.X.SX32 R45, R93, R2, 0x1, P0 ;  /* 0x000000025d2d7211 */ /* 0x000fe200000f0eff */
[----:B0-----:R-:W-:Y:S01]  /*7c0e0*/  IMAD.MOV.U32 R69, RZ, RZ, R92 ;  /* 0x000000ffff457224 */ /* 0x001fe200078e005c */
[----:B------:R-:W-:-:S02]  /*7c0f0*/  IADD3 R68, P3, PT, R92, R3, RZ ;  /* 0x000000035c447210 */ /* 0x000fc40007f7e0ff */
[CC--:B------:R-:W-:Y:S02]  /*7c100*/  IADD3 R92, P4, PT, R70.reuse, R3.reuse, RZ ;  /* 0x00000003465c7210 */ /* 0x0c0fe40007f9e0ff */
[-C--:B------:R-:W-:Y:S02]  /*7c110*/  LEA.HI.X.SX32 R69, R69, R2.reuse, 0x1, P3 ;  /* 0x0000000245457211 */ /* 0x080fe400018f0eff */
[----:B------:R-:W-:Y:S01]  /*7c120*/  LEA.HI.X.SX32 R93, R70, R2, 0x1, P4 ;  /* 0x00000002465d7211 */ /* 0x000fe200020f0eff */
[----:B------:R-:W-:Y:S04]  /*7c130*/  STL.64 [R1+0x650], R44 ;  /* 0x0006502c01007387 */ /* 0x000fe80000100a00 */
[----:B------:R-:W-:Y:S04]  /*7c140*/  STL.64 [R1+0x648], R68 ;  /* 0x0006484401007387 */ /* 0x000fe80000100a00 */
[----:B------:R0:W-:Y:S04]  /*7c150*/  STL.64 [R1+0x640], R92 ;  /* 0x0006405c01007387 */ /* 0x0001e80000100a00 */
[----:B0-----:R-:W4:Y:S01]  /*7c160*/  LDL.LU.64 R92, [R1+0x2758] ;  /* 0x00275800015c7983 */ /* 0x001f220000300a00 */
[----:B------:R-:W-:-:S04]  /*7c170*/  IADD3 R44, P0, PT, R71, R3, RZ ;  /* 0x00000003472c7210 */ /* 0x000fc80007f1e0ff */
[----:B------:R-:W-:-:S05]  /*7c180*/  LEA.HI.X.SX32 R45, R71, R2, 0x1, P0 ;  /* 0x00000002472d7211 */ /* 0x000fca00000f0eff */
[----:B------:R-:W-:Y:S01]  /*7c190*/  STL.64 [R1+0x638], R44 ;  /* 0x0006382c01007387 */ /* 0x000fe20000100a00 */
[----:B------:R-:W-:Y:S01]  /*7c1a0*/  VIADD R18, R14, UR16 ;  /* 0x000000100e127c36 */ /* 0x000fe20008000000 */
[----:B------:R-:W0:Y:S03]  /*7c1b0*/  LDCU UR16, c[0x0][0x3b8] ;  /* 0x00007700ff1077ac */ /* 0x000e260008000800 */
[----:B------:R-:W-:Y:S01]  /*7c1c0*/  VIADD R9, R18, UR15 ;  /* 0x0000000f12097c36 */ /* 0x000fe20008000000 */
[----:B------:R-:W1:Y:S03]  /*7c1d0*/  LDCU UR15, c[0x0][0x3b8] ;  /* 0x00007700ff0f77ac */ /* 0x000e660008000800 */
[----:B------:R-:W-:Y:S01]  /*7c1e0*/  VIADD R8, R9, UR75 ;  /* 0x0000004b09087c36 */ /* 0x000fe20008000000 */
[----:B------:R-:W0:Y:S01]  /*7c1f0*/  LDCU UR75, c[0x0][0x3b8] ;  /* 0x00007700ff4b77ac */ /* 0x000e220008000800 */
[----:B--2---:R-:W-:-:S04]  /*7c200*/  IADD3 R68, P3, PT, R5, R3, RZ ;  /* 0x0000000305447210 */ /* 0x004fc80007f7e0ff */
[----:B------:R-:W-:-:S05]  /*7c210*/  LEA.HI.X.SX32 R69, R5, R2, 0x1, P3 ;  /* 0x0000000205457211 */ /* 0x000fca00018f0eff */
[----:B------:R3:W-:Y:S02]  /*7c220*/  STL.64 [R1+0x630], R68 ;  /* 0x0006304401007387 */ /* 0x0007e40000100a00 */
[----:B---3--:R-:W-:-:S04]  /*7c230*/  IADD3 R68, P3, PT, R91, R3, RZ ;  /* 0x000000035b447210 */ /* 0x008fc80007f7e0ff */
[----:B------:R-:W-:Y:S02]  /*7c240*/  LEA.HI.X.SX32 R69, R91, R2, 0x1, P3 ;  /* 0x000000025b457211 */ /* 0x000fe400018f0eff */
[----:B----4-:R-:W-:-:S04]  /*7c250*/  IADD3 R44, P0, PT, R93, R3, RZ ;  /* 0x000000035d2c7210 */ /* 0x010fc80007f1e0ff */
[----:B------:R-:W-:Y:S02]  /*7c260*/  LEA.HI.X.SX32 R45, R93, R2, 0x1, P0 ;  /* 0x000000025d2d7211 */ /* 0x000fe400000f0eff */
[----:B------:R-:W-:-:S03]  /*7c270*/  IADD3 R70, P4, PT, R92, R3, RZ ;  /* 0x000000035c467210 */ /* 0x000fc60007f9e0ff */
[----:B------:R2:W-:Y:S01]  /*7c280*/  STL.64 [R1+0x628], R44 ;  /* 0x0006282c01007387 */ /* 0x0005e20000100a00 */
[----:B------:R-:W-:-:S03]  /*7c290*/  LEA.HI.X.SX32 R71, R92, R2, 0x1, P4 ;  /* 0x000000025c477211 */ /* 0x000fc600020f0eff */
[----:B------:R3:W-:Y:S01]  /*7c2a0*/  STL.64 [R1+0x618], R68 ;  /* 0x0006184401007387 */ /* 0x0007e20000100a00 */
[----:B--2---:R-:W-:-:S04]  /*7c2b0*/  IADD3 R44, P0, PT, R90, R3, RZ ;  /* 0x000000035a2c7210 */ /* 0x004fc80007f1e0ff */
[----:B------:R-:W-:Y:S01]  /*7c2c0*/  LEA.HI.X.SX32 R45, R90, R2, 0x1, P0 ;  /* 0x000000025a2d7211 */ /* 0x000fe200000f0eff */
[----:B------:R-:W-:Y:S01]  /*7c2d0*/  STL.64 [R1+0x620], R70 ;  /* 0x0006204601007387 */ /* 0x000fe20000100a00 */
[----:B---3--:R-:W-:-:S03]  /*7c2e0*/  IADD3 R68, P3, PT, R89, R3, RZ ;  /* 0x0000000359447210 */ /* 0x008fc60007f7e0ff */
[----:B------:R5:W-:Y:S01]  /*7c2f0*/  STL.64 [R1+0x610], R44 ;  /* 0x0006102c01007387 */ /* 0x000be20000100a00 */
[-C--:B------:R-:W-:Y:S02]  /*7c300*/  LEA.HI.X.SX32 R69, R89, R2.reuse, 0x1, P3 ;  /* 0x0000000259457211 */ /* 0x080fe400018f0eff */
[CC--:B-----5:R-:W-:Y:S02]  /*7c310*/  IADD3 R44, P0, PT, R87.reuse, R3.reuse, RZ ;  /* 0x00000003572c7210 */ /* 0x0e0fe40007f1e0ff */
[C---:B------:R-:W-:Y:S02]  /*7c320*/  IADD3 R70, P4, PT, R88.reuse, R3, RZ ;  /* 0x0000000358467210 */ /* 0x040fe40007f9e0ff */
[-C--:B------:R-:W-:Y:S01]  /*7c330*/  LEA.HI.X.SX32 R45, R87, R2.reuse, 0x1, P0 ;  /* 0x00000002572d7211 */ /* 0x080fe200000f0eff */
[----:B------:R2:W-:Y:S01]  /*7c340*/  STL.64 [R1+0x608], R68 ;  /* 0x0006084401007387 */ /* 0x0005e20000100a00 */
[----:B------:R-:W-:-:S03]  /*7c350*/  LEA.HI.X.SX32 R71, R88, R2, 0x1, P4 ;  /* 0x0000000258477211 */ /* 0x000fc600020f0eff */
[----:B------:R3:W-:Y:S01]  /*7c360*/  STL.64 [R1+0x5f8], R44 ;  /* 0x0005f82c01007387 */ /* 0x0007e20000100a00 */
[CC--:B--2---:R-:W-:Y:S02]  /*7c370*/  IADD3 R68, P3, PT, R86.reuse, R3.reuse, RZ ;  /* 0x0000000356447210 */ /* 0x0c4fe40007f7e0ff */
[C---:B---3--:R-:W-:Y:S01]  /*7c380*/  IADD3 R44, P0, PT, R85.reuse, R3, RZ ;  /* 0x00000003552c7210 */ /* 0x048fe20007f1e0ff */
[----:B------:R2:W-:Y:S01]  /*7c390*/  STL.64 [R1+0x600], R70 ;  /* 0x0006004601007387 */ /* 0x0005e20000100a00 */
[-C--:B------:R-:W-:Y:S02]  /*7c3a0*/  LEA.HI.X.SX32 R69, R86, R2.reuse, 0x1, P3 ;  /* 0x0000000256457211 */ /* 0x080fe400018f0eff */
[----:B------:R-:W-:-:S03]  /*7c3b0*/  LEA.HI.X.SX32 R45, R85, R2, 0x1, P0 ;  /* 0x00000002552d7211 */ /* 0x000fc600000f0eff */
[----:B------:R3:W-:Y:S01]  /*7c3c0*/  STL.64 [R1+0x5f0], R68 ;  /* 0x0005f04401007387 */ /* 0x0007e20000100a00 */
[----:B--2---:R-:W-:Y:S01]  /*7c3d0*/  IMAD.MOV.U32 R71, RZ, RZ, R4 ;  /* 0x000000ffff477224 */ /* 0x004fe200078e0004 */
[CC--:B------:R-:W-:Y:S02]  /*7c3e0*/  IADD3 R4, P3, PT, R83.reuse, R3.reuse, RZ ;  /* 0x0000000353047210 */ /* 0x0c0fe40007f7e0ff */
[----:B------:R2:W-:Y:S02]  /*7c3f0*/  STL.64 [R1+0x5e8], R44 ;  /* 0x0005e82c01007387 */ /* 0x0005e40000100a00 */
[----:B------:R-:W-:Y:S02]  /*7c400*/  LEA.HI.X.SX32 R5, R83, R2, 0x1, P3 ;  /* 0x0000000253057211 */ /* 0x000fe400018f0eff */
[----:B---3--:R-:W-:-:S04]  /*7c410*/  IADD3 R68, P4, PT, R84, R3, RZ ;  /* 0x0000000354447210 */ /* 0x008fc80007f9e0ff */
[-C--:B------:R-:W-:Y:S02]  /*7c420*/  LEA.HI.X.SX32 R69, R84, R2.reuse, 0x1, P4 ;  /* 0x0000000254457211 */ /* 0x080fe400020f0eff */
[CC--:B--2---:R-:W-:Y:S01]  /*7c430*/  IADD3 R44, P0, PT, R82.reuse, R3.reuse, RZ ;  /* 0x00000003522c7210 */ /* 0x0c4fe20007f1e0ff */
[----:B------:R2:W-:Y:S03]  /*7c440*/  STL.64 [R1+0x5d8], R4 ;  /* 0x0005d80401007387 */ /* 0x0005e60000100a00 */
[----:B------:R-:W-:Y:S01]  /*7c450*/  LEA.HI.X.SX32 R45, R82, R2, 0x1, P0 ;  /* 0x00000002522d7211 */ /* 0x000fe200000f0eff */
[----:B------:R-:W-:Y:S04]  /*7c460*/  STL.64 [R1+0x5e0], R68 ;  /* 0x0005e04401007387 */ /* 0x000fe80000100a00 */
[----:B------:R3:W-:Y:S01]  /*7c470*/  STL.64 [R1+0x5d0], R44 ;  /* 0x0005d02c01007387 */ /* 0x0007e20000100a00 */
[----:B--2---:R-:W-:-:S04]  /*7c480*/  IADD3 R4, P3, PT, R81, R3, RZ ;  /* 0x0000000351047210 */ /* 0x004fc80007f7e0ff */
[----:B------:R-:W-:Y:S02]  /*7c490*/  LEA.HI.X.SX32 R5, R81, R2, 0x1, P3 ;  /* 0x0000000251057211 */ /* 0x000fe400018f0eff */
[----:B---3--:R-:W-:-:S03]  /*7c4a0*/  IADD3 R44, P0, PT, R79, R3, RZ ;  /* 0x000000034f2c7210 */ /* 0x008fc60007f1e0ff */
[----:B------:R2:W-:Y:S01]  /*7c4b0*/  STL.64 [R1+0x5c8], R4 ;  /* 0x0005c80401007387 */ /* 0x0005e20000100a00 */
[C---:B------:R-:W-:Y:S02]  /*7c4c0*/  IADD3 R68, P4, PT, R80.reuse, R3, RZ ;  /* 0x0000000350447210 */ /* 0x040fe40007f9e0ff */
[-C--:B------:R-:W-:Y:S02]  /*7c4d0*/  LEA.HI.X.SX32 R45, R79, R2.reuse, 0x1, P0 ;  /* 0x000000024f2d7211 */ /* 0x080fe400000f0eff */
[----:B------:R-:W-:-:S03]  /*7c4e0*/  LEA.HI.X.SX32 R69, R80, R2, 0x1, P4 ;  /* 0x0000000250457211 */ /* 0x000fc600020f0eff */
[----:B------:R3:W-:Y:S01]  /*7c4f0*/  STL.64 [R1+0x5b8], R44 ;  /* 0x0005b82c01007387 */ /* 0x0007e20000100a00 */
[----:B--2---:R-:W-:-:S04]  /*7c500*/  IADD3 R4, P3, PT, R78, R3, RZ ;  /* 0x000000034e047210 */ /* 0x004fc80007f7e0ff */
[-C--:B------:R-:W-:Y:S02]  /*7c510*/  LEA.HI.X.SX32 R5, R78, R2.reuse, 0x1, P3 ;  /* 0x000000024e057211 */ /* 0x080fe400018f0eff */
[CC--:B---3--:R-:W-:Y:S01]  /*7c520*/  IADD3 R44, P0, PT, R77.reuse, R3.reuse, RZ ;  /* 0x000000034d2c7210 */ /* 0x0c8fe20007f1e0ff */
[----:B------:R2:W-:Y:S03]  /*7c530*/  STL.64 [R1+0x5c0], R68 ;  /* 0x0005c04401007387 */ /* 0x0005e60000100a00 */
[----:B------:R-:W-:Y:S01]  /*7c540*/  LEA.HI.X.SX32 R45, R77, R2, 0x1, P0 ;  /* 0x000000024d2d7211 */ /* 0x000fe200000f0eff */
[----:B------:R3:W-:Y:S04]  /*7c550*/  STL.64 [R1+0x5b0], R4 ;  /* 0x0005b00401007387 */ /* 0x0007e80000100a00 */
[----:B------:R4:W-:Y:S01]  /*7c560*/  STL.64 [R1+0x5a8], R44 ;  /* 0x0005a82c01007387 */ /* 0x0009e20000100a00 */
[----:B--2---:R-:W-:-:S02]  /*7c570*/  IADD3 R68, P4, PT, R76, R3, RZ ;  /* 0x000000034c447210 */ /* 0x004fc40007f9e0ff */
[CC--:B---3--:R-:W-:Y:S02]  /*7c580*/  IADD3 R4, P3, PT, R75.reuse, R3.reuse, RZ ;  /* 0x000000034b047210 */ /* 0x0c8fe40007f7e0ff */
[----:B----4-:R-:W-:Y:S02]  /*7c590*/  IADD3 R44, P0, PT, R74, R3, RZ ;  /* 0x000000034a2c7210 */ /* 0x010fe40007f1e0ff */
[-C--:B------:R-:W-:Y:S02]  /*7c5a0*/  LEA.HI.X.SX32 R5, R75, R2.reuse, 0x1, P3 ;  /* 0x000000024b057211 */ /* 0x080fe400018f0eff */
[-C--:B------:R-:W-:Y:S02]  /*7c5b0*/  LEA.HI.X.SX32 R69, R76, R2.reuse, 0x1, P4 ;  /* 0x000000024c457211 */ /* 0x080fe400020f0eff */
[----:B------:R-:W-:Y:S01]  /*7c5c0*/  LEA.HI.X.SX32 R45, R74, R2, 0x1, P0 ;  /* 0x000000024a2d7211 */ /* 0x000fe200000f0eff */
[----:B------:R2:W-:Y:S01]  /*7c5d0*/  STL.64 [R1+0x598], R4 ;  /* 0x0005980401007387 */ /* 0x0005e20000100a00 */
[----:B0-----:R-:W-:-:S03]  /*7c5e0*/  VIADD R70, R0, UR75 ;  /* 0x0000004b00467c36 */ /* 0x001fc60008000000 */
[----:B------:R-:W-:Y:S04]  /*7c5f0*/  STL.64 [R1+0x5a0], R68 ;  /* 0x0005a04401007387 */ /* 0x000fe80000100a00 */
[----:B------:R0:W-:Y:S01]  /*7c600*/  STL.64 [R1+0x590], R44 ;  /* 0x0005902c01007387 */ /* 0x0001e20000100a00 */
[----:B--2---:R-:W-:-:S04]  /*7c610*/  IADD3 R4, P3, PT, R73, R3, RZ ;  /* 0x0000000349047210 */ /* 0x004fc80007f7e0ff */
[----:B------:R-:W-:Y:S02]  /*7c620*/  LEA.HI.X.SX32 R5, R73, R2, 0x1, P3 ;  /* 0x0000000249057211 */ /* 0x000fe400018f0eff */
[----:B0-----:R-:W-:-:S03]  /*7c630*/  IADD3 R44, P0, PT, R0, R3, RZ ;  /* 0x00000003002c7210 */ /* 0x001fc60007f1e0ff */
[----:B------:R0:W-:Y:S01]  /*7c640*/  STL.64 [R1+0x588], R4 ;  /* 0x0005880401007387 */ /* 0x0001e20000100a00 */
[----:B------:R-:W-:Y:S02]  /*7c650*/  IADD3 R68, P4, PT, R72, R3, RZ ;  /* 0x0000000348447210 */ /* 0x000fe40007f9e0ff */
[-C--:B------:R-:W-:Y:S02]  /*7c660*/  LEA.HI.X.SX32 R45, R0, R2.reuse, 0x1, P0 ;  /* 0x00000002002d7211 */ /* 0x080fe400000f0eff */
[----:B------:R-:W-:-:S03]  /*7c670*/  LEA.HI.X.SX32 R69, R72, R2, 0x1, P4 ;  /* 0x0000000248457211 */ /* 0x000fc600020f0eff */
[----:B------:R2:W-:Y:S01]  /*7c680*/  STL.64 [R1+0x578], R44 ;  /* 0x0005782c01007387 */ /* 0x0005e20000100a00 */
[----:B0-----:R-:W-:-:S04]  /*7c690*/  IADD3 R4, P3, PT, R70, R3, RZ ;  /* 0x0000000346047210 */ /* 0x001fc80007f7e0ff */
[-C--:B------:R-:W-:Y:S02]  /*7c6a0*/  LEA.HI.X.SX32 R5, R70, R2.reuse, 0x1, P3 ;  /* 0x0000000246057211 */ /* 0x080fe400018f0eff */
[CC--:B--2---:R-:W-:Y:S01]  /*7c6b0*/  IADD3 R44, P0, PT, R71.reuse, R3.reuse, RZ ;  /* 0x00000003472c7210 */ /* 0x0c4fe20007f1e0ff */
[----:B------:R0:W-:Y:S03]  /*7c6c0*/  STL.64 [R1+0x580], R68 ;  /* 0x0005804401007387 */ /* 0x0001e60000100a00 */
[----:B------:R-:W-:Y:S01]  /*7c6d0*/  LEA.HI.X.SX32 R45, R71, R2, 0x1, P0 ;  /* 0x00000002472d7211 */ /* 0x000fe200000f0eff */
[----:B------:R2:W-:Y:S04]  /*7c6e0*/  STL.64 [R1+0x570], R4 ;  /* 0x0005700401007387 */ /* 0x0005e80000100a00 */
[----:B------:R3:W-:Y:S01]  /*7c6f0*/  STL.64 [R1+0x540], R44 ;  /* 0x0005402c01007387 */ /* 0x0007e20000100a00 */
[----:B0-----:R-:W-:-:S02]  /*7c700*/  IADD3 R68, P4, PT, R67, R3, RZ ;  /* 0x0000000343447210 */ /* 0x001fc40007f9e0ff */
[CC--:B--2---:R-:W-:Y:S02]  /*7c710*/  IADD3 R4, P3, PT, R65.reuse, R3.reuse, RZ ;  /* 0x0000000341047210 */ /* 0x0c4fe40007f7e0ff */
[CC--:B---3--:R-:W-:Y:S02]  /*7c720*/  IADD3 R44, P0, PT, R64.reuse, R3.reuse, RZ ;  /* 0x00000003402c7210 */ /* 0x0c8fe40007f1e0ff */
[-C--:B------:R-:W-:Y:S02]  /*7c730*/  LEA.HI.X.SX32 R5, R65, R2.reuse, 0x1, P3 ;  /* 0x0000000241057211 */ /* 0x080fe400018f0eff */
[-C--:B------:R-:W-:Y:S02]  /*7c740*/  LEA.HI.X.SX32 R69, R67, R2.reuse, 0x1, P4 ;  /* 0x0000000243457211 */ /* 0x080fe400020f0eff */
[----:B------:R-:W-:Y:S01]  /*7c750*/  LEA.HI.X.SX32 R45, R64, R2, 0x1, P0 ;  /* 0x00000002402d7211 */ /* 0x000fe200000f0eff */
[----:B------:R0:W-:Y:S04]  /*7c760*/  STL.64 [R1+0x530], R4 ;  /* 0x0005300401007387 */ /* 0x0001e80000100a00 */
[----:B------:R-:W-:Y:S04]  /*7c770*/  STL.64 [R1+0x538], R68 ;  /* 0x0005384401007387 */ /* 0x000fe80000100a00 */
[----:B------:R2:W-:Y:S01]  /*7c780*/  STL.64 [R1+0x528], R44 ;  /* 0x0005282c01007387 */ /* 0x0005e20000100a00 */
[----:B0-----:R-:W-:-:S04]  /*7c790*/  IADD3 R4, P3, PT, R66, R3, RZ ;  /* 0x0000000342047210 */ /* 0x001fc80007f7e0ff */
[----:B------:R-:W-:Y:S02]  /*7c7a0*/  LEA.HI.X.SX32 R5, R66, R2, 0x1, P3 ;  /* 0x0000000242057211 */ /* 0x000fe400018f0eff */
[----:B--2---:R-:W-:-:S03]  /*7c7b0*/  IADD3 R44, P0, PT, R51, R3, RZ ;  /* 0x00000003332c7210 */ /* 0x004fc60007f1e0ff */
        /* <DEDUP_REMOVED lines=8> */
[----:B------:R-:W-:Y:S03]  /*7c840*/  STL.64 [R1+0x518], R64 ;  /* 0x0005184001007387 */ /* 0x000fe60000100a00 */
[----:B------:R-:W-:Y:S01]  /*7c850*/  LEA.HI.X.SX32 R45, R53, R2, 0x1, P0 ;  /* 0x00000002352d7211 */ /* 0x000fe200000f0eff */
[----:B------:R0:W-:Y:S01]  /*7c860*/  STL.64 [R1+0x508], R4 ;  /* 0x0005080401007387 */ /* 0x0001e20000100a00 */
[----:B------:R-:W-:-:S03]  /*7c870*/  IADD3 R50, P4, PT, R52, R3, RZ ;  /* 0x0000000334327210 */ /* 0x000fc60007f9e0ff */
[----:B------:R2:W-:Y:S01]  /*7c880*/  STL.64 [R1+0x500], R44 ;  /* 0x0005002c01007387 */ /* 0x0005e20000100a00 */
[-C--:B------:R-:W-:Y:S02]  /*7c890*/  LEA.HI.X.SX32 R51, R52, R2.reuse, 0x1, P4 ;  /* 0x0000000234337211 */ /* 0x080fe400020f0eff */
[CC--:B0-----:R-:W-:Y:S02]  /*7c8a0*/  IADD3 R4, P3, PT, R47.reuse, R3.reuse, RZ ;  /* 0x000000032f047210 */ /* 0x0c1fe40007f7e0ff */
[C---:B--2---:R-:W-:Y:S02]  /*7c8b0*/  IADD3 R44, P0, PT, R46.reuse, R3, RZ ;  /* 0x000000032e2c7210 */ /* 0x044fe40007f1e0ff */
[-C--:B------:R-:W-:Y:S02]  /*7c8c0*/  LEA.HI.X.SX32 R5, R47, R2.reuse, 0x1, P3 ;  /* 0x000000022f057211 */ /* 0x080fe400018f0eff */
[----:B------:R-:W-:-:S03]  /*7c8d0*/  LEA.HI.X.SX32 R45, R46, R2, 0x1, P0 ;  /* 0x000000022e2d7211 */ /* 0x000fc600000f0eff */
[----:B------:R0:W-:Y:S01]  /*7c8e0*/  STL.64 [R1+0x4f0], R4 ;  /* 0x0004f00401007387 */ /* 0x0001e20000100a00 */
[----:B------:R-:W-:-:S03]  /*7c8f0*/  IADD3 R46, P4, PT, R48, R3, RZ ;  /* 0x00000003302e7210 */ /* 0x000fc60007f9e0ff */
[----:B------:R-:W-:Y:S04]  /*7c900*/  STL.64 [R1+0x4f8], R50 ;  /* 0x0004f83201007387 */ /* 0x000fe80000100a00 */
[----:B------:R2:W-:Y:S01]  /*7c910*/  STL.64 [R1+0x4e8], R44 ;  /* 0x0004e82c01007387 */ /* 0x0005e20000100a00 */
[----:B0-----:R-:W-:-:S04]  /*7c920*/  IADD3 R4, P3, PT, R49, R3, RZ ;  /* 0x0000000331047210 */ /* 0x001fc80007f7e0ff */
[-C--:B------:R-:W-:Y:S02]  /*7c930*/  LEA.HI.X.SX32 R5, R49, R2.reuse, 0x1, P3 ;  /* 0x0000000231057211 */ /* 0x080fe400018f0eff */
[C---:B--2---:R-:W-:Y:S02]  /*7c940*/  IADD3 R44, P0, PT, R41.reuse, R3, RZ ;  /* 0x00000003292c7210 */ /* 0x044fe40007f1e0ff */
[-C--:B------:R-:W-:Y:S01]  /*7c950*/  LEA.HI.X.SX32 R47, R48, R2.reuse, 0x1, P4 ;  /* 0x00000002302f7211 */ /* 0x080fe200020f0eff */
[----:B------:R0:W-:Y:S01]  /*7c960*/  STL.64 [R1+0x4e0], R4 ;  /* 0x0004e00401007387 */ /* 0x0001e20000100a00 */
[----:B------:R-:W-:-:S03]  /*7c970*/  LEA.HI.X.SX32 R45, R41, R2, 0x1, P0 ;  /* 0x00000002292d7211 */ /* 0x000fc600000f0eff */
[----:B------:R-:W-:Y:S04]  /*7c980*/  STL.64 [R1+0x4d8], R46 ;  /* 0x0004d82e01007387 */ /* 0x000fe80000100a00 */
[----:B------:R2:W-:Y:S01]  /*7c990*/  STL.64 [R1+0x4d0], R44 ;  /* 0x0004d02c01007387 */ /* 0x0005e20000100a00 */
[----:B0-----:R-:W-:-:S04]  /*7c9a0*/  IADD3 R4, P3, PT, R40, R3, RZ ;  /* 0x0000000328047210 */ /* 0x001fc80007f7e0ff */
[-C--:B------:R-:W-:Y:S02]  /*7c9b0*/  LEA.HI.X.SX32 R5, R40, R2.reuse, 0x1, P3 ;  /* 0x0000000228057211 */ /* 0x080fe400018f0eff */
[-C--:B------:R-:W-:Y:S02]  /*7c9c0*/  IADD3 R40, P3, PT, R39, R3.reuse, RZ ;  /* 0x0000000327287210 */ /* 0x080fe40007f7e0ff */
[----:B--2---:R-:W-:Y:S01]  /*7c9d0*/  IADD3 R44, P0, PT, R43, R3, RZ ;  /* 0x000000032b2c7210 */ /* 0x004fe20007f1e0ff */
[----:B------:R0:W-:Y:S01]  /*7c9e0*/  STL.64 [R1+0x4c8], R4 ;  /* 0x0004c80401007387 */ /* 0x0001e20000100a00 */
[-C--:B------:R-:W-:Y:S02]  /*7c9f0*/  LEA.HI.X.SX32 R41, R39, R2.reuse, 0x1, P3 ;  /* 0x0000000227297211 */ /* 0x080fe400018f0eff */
[----:B------:R-:W-:-:S05]  /*7ca00*/  LEA.HI.X.SX32 R45, R43, R2, 0x1, P0 ;  /* 0x000000022b2d7211 */ /* 0x000fca00000f0eff */
[----:B------:R-:W-:Y:S01]  /*7ca10*/  STL.64 [R1+0x4c0], R44 ;  /* 0x0004c02c01007387 */ /* 0x000fe20000100a00 */
[----:B0-----:R-:W-:-:S03]  /*7ca20*/  IADD3 R4, P4, PT, R38, R3, RZ ;  /* 0x0000000326047210 */ /* 0x001fc60007f9e0ff */
[----:B------:R0:W-:Y:S01]  /*7ca30*/  STL.64 [R1+0x4b8], R40 ;  /* 0x0004b82801007387 */ /* 0x0001e20000100a00 */
[-C--:B------:R-:W-:Y:S02]  /*7ca40*/  LEA.HI.X.SX32 R5, R38, R2.reuse, 0x1, P4 ;  /* 0x0000000226057211 */ /* 0x080fe400020f0eff */
[CC--:B------:R-:W-:Y:S02]  /*7ca50*/  IADD3 R38, P3, PT, R35.reuse, R3.reuse, RZ ;  /* 0x0000000323267210 */ /* 0x0c0fe40007f7e0ff */
[C---:B0-----:R-:W-:Y:S01]  /*7ca60*/  IADD3 R40, P0, PT, R42.reuse, R3, RZ ;  /* 0x000000032a287210 */ /* 0x041fe20007f1e0ff */
[----:B------:R0:W-:Y:S01]  /*7ca70*/  STL.64 [R1+0x4b0], R4 ;  /* 0x0004b00401007387 */ /* 0x0001e20000100a00 */
[-C--:B------:R-:W-:Y:S02]  /*7ca80*/  LEA.HI.X.SX32 R39, R35, R2.reuse, 0x1, P3 ;  /* 0x0000000223277211 */ /* 0x080fe400018f0eff */
[----:B------:R-:W-:-:S05]  /*7ca90*/  LEA.HI.X.SX32 R41, R42, R2, 0x1, P0 ;  /* 0x000000022a297211 */ /* 0x000fca00000f0eff */
[----:B------:R-:W-:Y:S01]  /*7caa0*/  STL.64 [R1+0x4a8], R40 ;  /* 0x0004a82801007387 */ /* 0x000fe20000100a00 */
[----:B0-----:R-:W-:-:S03]  /*7cab0*/  IADD3 R4, P4, PT, R34, R3, RZ ;  /* 0x0000000322047210 */ /* 0x001fc60007f9e0ff */
[----:B------:R0:W-:Y:S01]  /*7cac0*/  STL.64 [R1+0x4a0], R38 ;  /* 0x0004a02601007387 */ /* 0x0001e20000100a00 */
[-C--:B------:R-:W-:Y:S02]  /*7cad0*/  LEA.HI.X.SX32 R5, R34, R2.reuse, 0x1, P4 ;  /* 0x0000000222057211 */ /* 0x080fe400020f0eff */
[-C--:B------:R-:W-:Y:S02]  /*7cae0*/  IADD3 R34, P3, PT, R33, R3.reuse, RZ ;  /* 0x0000000321227210 */ /* 0x080fe40007f7e0ff */
[----:B0-----:R-:W-:Y:S01]  /*7caf0*/  IADD3 R38, P0, PT, R37, R3, RZ ;  /* 0x0000000325267210 */ /* 0x001fe20007f1e0ff */
        /* <DEDUP_REMOVED lines=24> */
[----:B------:R-:W-:Y:S02]  /*7cc80*/  LEA.HI.X.SX32 R5, R26, R2, 0x1, P4 ;  /* 0x000000021a057211 */ /* 0x000fe400020f0eff */
[----:B------:R-:W-:-:S03]  /*7cc90*/  IADD3 R26, P3, PT, R23, R3, RZ ;  /* 0x00000003171a7210 */ /* 0x000fc60007f7e0ff */
[----:B------:R2:W-:Y:S01]  /*7cca0*/  STL.64 [R1+0x450], R4 ;  /* 0x0004500401007387 */ /* 0x0005e20000100a00 */
[CC--:B0-----:R-:W-:Y:S02]  /*7ccb0*/  IADD3 R28, P0, PT, R30.reuse, R3.reuse, RZ ;  /* 0x000000031e1c7210 */ /* 0x0c1fe40007f1e0ff */
[-C--:B------:R-:W-:Y:S02]  /*7ccc0*/  LEA.HI.X.SX32 R27, R23, R2.reuse, 0x1, P3 ;  /* 0x00000002171b7211 */ /* 0x080fe400018f0eff */
[----:B------:R-:W-:Y:S02]  /*7ccd0*/  LEA.HI.X.SX32 R29, R30, R2, 0x1, P0 ;  /* 0x000000021e1d7211 */ /* 0x000fe400000f0eff */
[----:B--2---:R-:W-:-:S03]  /*7cce0*/  IADD3 R4, P4, PT, R22, R3, RZ ;  /* 0x0000000316047210 */ /* 0x004fc60007f9e0ff */
[----:B------:R-:W-:Y:S01]  /*7ccf0*/  STL.64 [R1+0x448], R28 ;  /* 0x0004481c01007387 */ /* 0x000fe20000100a00 */
[----:B------:R-:W-:-:S03]  /*7cd00*/  LEA.HI.X.SX32 R5, R22, R2, 0x1, P4 ;  /* 0x0000000216057211 */ /* 0x000fc600020f0eff */
[----:B------:R0:W-:Y:S01]  /*7cd10*/  STL.64 [R1+0x440], R26 ;  /* 0x0004401a01007387 */ /* 0x0001e20000100a00 */
[CC--:B------:R-:W-:Y:S01]  /*7cd20*/  IADD3 R22, P3, PT, R21.reuse, R3.reuse, RZ ;  /* 0x0000000315167210 */ /* 0x0c0fe20007f7e0ff */
[----:B------:R-:W-:Y:S01]  /*7cd30*/  VIADD R13, R8, UR12 ;  /* 0x0000000c080d7c36 */ /* 0x000fe20008000000 */
[----:B------:R-:W2:Y:S01]  /*7cd40*/  LDCU UR12, c[0x0][0x3b8] ;  /* 0x00007700ff0c77ac */ /* 0x000ea20008000800 */
[----:B------:R3:W-:Y:S01]  /*7cd50*/  STL.64 [R1+0x438], R4 ;  /* 0x0004380401007387 */ /* 0x0007e20000100a00 */
[-C--:B------:R-:W-:Y:S02]  /*7cd60*/  LEA.HI.X.SX32 R23, R21, R2.reuse, 0x1, P3 ;  /* 0x0000000215177211 */ /* 0x080fe400018f0eff */
[CC--:B0-----:R-:W-:Y:S02]  /*7cd70*/  IADD3 R26, P0, PT, R25.reuse, R3.reuse, RZ ;  /* 0x00000003191a7210 */ /* 0x0c1fe40007f1e0ff */
[CC--:B---3--:R-:W-:Y:S02]  /*7cd80*/  IADD3 R4, P4, PT, R20.reuse, R3.reuse, RZ ;  /* 0x0000000314047210 */ /* 0x0c8fe40007f9e0ff */
[-C--:B------:R-:W-:Y:S01]  /*7cd90*/  LEA.HI.X.SX32 R27, R25, R2.reuse, 0x1, P0 ;  /* 0x00000002191b7211 */ /* 0x080fe200000f0eff */
[----:B------:R-:W-:Y:S01]  /*7cda0*/  VIADD R11, R13, UR11 ;  /* 0x0000000b0d0b7c36 */ /* 0x000fe20008000000 */
[-C--:B------:R-:W-:Y:S01]  /*7cdb0*/  LEA.HI.X.SX32 R5, R20, R2.reuse, 0x1, P4 ;  /* 0x0000000214057211 */ /* 0x080fe200020f0eff */
[----:B------:R-:W0:Y:S02]  /*7cdc0*/  LDCU UR11, c[0x0][0x3b8] ;  /* 0x00007700ff0b77ac */ /* 0x000e240008000800 */
[----:B------:R-:W-:Y:S01]  /*7cdd0*/  STL.64 [R1+0x430], R26 ;  /* 0x0004301a01007387 */ /* 0x000fe20000100a00 */
[----:B------:R-:W-:Y:S01]  /*7cde0*/  VIADD R10, R11, UR10 ;  /* 0x0000000a0b0a7c36 */ /* 0x000fe20008000000 */
[CC--:B------:R-:W-:Y:S01]  /*7cdf0*/  IADD3 R20, P3, PT, R17.reuse, R3.reuse, RZ ;  /* 0x0000000311147210 */ /* 0x0c0fe20007f7e0ff */
[----:B------:R-:W3:Y:S01]  /*7ce00*/  LDCU UR10, c[0x0][0x3b8] ;  /* 0x00007700ff0a77ac */ /* 0x000ee20008000800 */
[----:B------:R4:W-:Y:S01]  /*7ce10*/  STL.64 [R1+0x428], R22 ;  /* 0x0004281601007387 */ /* 0x0009e20000100a00 */
[----:B------:R-:W-:Y:S01]  /*7ce20*/  VIADD R12, R10, UR9 ;  /* 0x000000090a0c7c36 */ /* 0x000fe20008000000 */
[----:B------:R-:W-:Y:S01]  /*7ce30*/  LEA.HI.X.SX32 R21, R17, R2, 0x1, P3 ;  /* 0x0000000211157211 */ /* 0x000fe200018f0eff */
[----:B------:R-:W5:Y:S01]  /*7ce40*/  LDCU UR9, c[0x0][0x3b8] ;  /* 0x00007700ff0977ac */ /* 0x000f620008000800 */
[----:B------:R0:W-:Y:S01]  /*7ce50*/  STL.64 [R1+0x420], R4 ;  /* 0x0004200401007387 */ /* 0x0001e20000100a00 */
[----:B----4-:R-:W-:-:S02]  /*7ce60*/  IADD3 R22, P0, PT, R24, R3, RZ ;  /* 0x0000000318167210 */ /* 0x010fc40007f1e0ff */
[-C--:B0-----:R-:W-:Y:S02]  /*7ce70*/  IADD3 R4, P4, PT, R16, R3.reuse, RZ ;  /* 0x0000000310047210 */ /* 0x081fe40007f9e0ff */
[-C--:B------:R-:W-:Y:S02]  /*7ce80*/  LEA.HI.X.SX32 R23, R24, R2.reuse, 0x1, P0 ;  /* 0x0000000218177211 */ /* 0x080fe400000f0eff */
[-C--:B------:R-:W-:Y:S01]  /*7ce90*/  LEA.HI.X.SX32 R5, R16, R2.reuse, 0x1, P4 ;  /* 0x0000000210057211 */ /* 0x080fe200020f0eff */
[----:B------:R-:W-:Y:S02]  /*7cea0*/  VIADD R7, R12, UR6 ;  /* 0x000000060c077c36 */ /* 0x000fe40008000000 */
[----:B------:R-:W-:Y:S01]  /*7ceb0*/  STL.64 [R1+0x418], R22 ;  /* 0x0004181601007387 */ /* 0x000fe20000100a00 */
[-C--:B------:R-:W-:Y:S01]  /*7cec0*/  IADD3 R16, P3, PT, R15, R3.reuse, RZ ;  /* 0x000000030f107210 */ /* 0x080fe20007f7e0ff */
[----:B------:R-:W0:Y:S02]  /*7ced0*/  LDCU UR6, c[0x0][0x39c] ;  /* 0x00007380ff0677ac */ /* 0x000e240008000800 */
[----:B------:R4:W-:Y:S01]  /*7cee0*/  STL.64 [R1+0x410], R20 ;  /* 0x0004101401007387 */ /* 0x0009e20000100a00 */
[----:B------:R-:W-:Y:S01]  /*7cef0*/  VIADD R6, R7, UR4 ;  /* 0x0000000407067c36 */ /* 0x000fe20008000000 */
[----:B------:R-:W-:Y:S01]  /*7cf00*/  LEA.HI.X.SX32 R17, R15, R2, 0x1, P3 ;  /* 0x000000020f117211 */ /* 0x000fe200018f0eff */
[----:B------:R-:W0:Y:S01]  /*7cf10*/  LDCU UR4, c[0x0][0x39c] ;  /* 0x00007380ff0477ac */ /* 0x000e220008000800 */
[----:B------:R1:W-:Y:S01]  /*7cf20*/  STL.64 [R1+0x408], R4 ;  /* 0x0004080401007387 */ /* 0x0003e20000100a00 */
[----:B------:R-:W-:Y:S01]  /*7cf30*/  VIADD R69, R6, UR8 ;  /* 0x0000000806457c36 */ /* 0x000fe20008000000 */
[----:B------:R-:W0:Y:S01]  /*7cf40*/  LDCU UR8, c[0x0][0x39c] ;  /* 0x00007380ff0877ac */ /* 0x000e220008000800 */
[----:B----4-:R-:W-:-:S02]  /*7cf50*/  IADD3 R20, P0, PT, R19, R3, RZ ;  /* 0x0000000313147210 */ /* 0x010fc40007f1e0ff */
[CC--:B-1----:R-:W-:Y:S02]  /*7cf60*/  IADD3 R4, P4, PT, R14.reuse, R3.reuse, RZ ;  /* 0x000000030e047210 */ /* 0x0c2fe40007f9e0ff */
[-C--:B------:R-:W-:Y:S02]  /*7cf70*/  LEA.HI.X.SX32 R21, R19, R2.reuse, 0x1, P0 ;  /* 0x0000000213157211 */ /* 0x080fe400000f0eff */
[----:B------:R-:W-:Y:S01]  /*7cf80*/  LEA.HI.X.SX32 R5, R14, R2, 0x1, P4 ;  /* 0x000000020e057211 */ /* 0x000fe200020f0eff */
[----:B------:R-:W-:Y:S02]  /*7cf90*/  VIADD R68, R69, UR5 ;  /* 0x0000000545447c36 */ /* 0x000fe40008000000 */
[----:B------:R-:W-:Y:S01]  /*7cfa0*/  STL.64 [R1+0x400], R20 ;  /* 0x0004001401007387 */ /* 0x000fe20000100a00 */
[----:B------:R-:W-:Y:S01]  /*7cfb0*/  IADD3 R14, P3, PT, R9, R3, RZ ;  /* 0x00000003090e7210 */ /* 0x000fe20007f7e0ff */
[----:B------:R-:W1:Y:S02]  /*7cfc0*/  LDCU UR5, c[0x0][0x39c] ;  /* 0x00007380ff0577ac */ /* 0x000e640008000800 */
[----:B------:R4:W-:Y:S01]  /*7cfd0*/  STL.64 [R1+0x3f8], R16 ;  /* 0x0003f81001007387 */ /* 0x0009e20000100a00 */
[----:B------:R-:W-:-:S03]  /*7cfe0*/  VIADD R0, R68, UR74 ;  /* 0x0000004a44007c36 */ /* 0x000fc60008000000 */
[----:B------:R0:W-:Y:S01]  /*7cff0*/  STL.64 [R1+0x3f0], R4 ;  /* 0x0003f00401007387 */ /* 0x0001e20000100a00 */
[-C--:B------:R-:W-:Y:S02]  /*7d000*/  LEA.HI.X.SX32 R15, R9, R2.reuse, 0x1, P3 ;  /* 0x00000002090f7211 */ /* 0x080fe400018f0eff */
[-C--:B----4-:R-:W-:Y:S02]  /*7d010*/  IADD3 R16, P0, PT, R18, R3.reuse, RZ ;  /* 0x0000000312107210 */ /* 0x090fe40007f1e0ff */
[----:B0-----:R-:W-:Y:S02]  /*7d020*/  IADD3 R4, P4, PT, R8, R3, RZ ;  /* 0x0000000308047210 */ /* 0x001fe40007f9e0ff */
[-C--:B------:R-:W-:Y:S02]  /*7d030*/  LEA.HI.X.SX32 R17, R18, R2.reuse, 0x1, P0 ;  /* 0x0000000212117211 */ /* 0x080fe400000f0eff */
[----:B------:R-:W-:Y:S01]  /*7d040*/  LEA.HI.X.SX32 R5, R8, R2, 0x1, P4 ;  /* 0x0000000208057211 */ /* 0x000fe200020f0eff */
[----:B------:R-:W-:-:S02]  /*7d050*/  VIADD R72, R0, UR73 ;  /* 0x0000004900487c36 */ /* 0x000fc40008000000 */
[----:B------:R0:W-:Y:S02]  /*7d060*/  STL.64 [R1+0x3e8], R16 ;  /* 0x0003e81001007387 */ /* 0x0001e40000100a00 */
[----:B------:R-:W-:Y:S02]  /*7d070*/  VIADD R71, R72, UR72 ;  /* 0x0000004848477c36 */ /* 0x000fe40008000000 */
[----:B------:R-:W-:Y:S01]  /*7d080*/  STL.64 [R1+0x2740], R4 ;  /* 0x0027400401007387 */ /* 0x000fe20000100a00 */
[----:B------:R-:W-:-:S03]  /*7d090*/  IADD3 R8, P4, PT, R10, R3, RZ ;  /* 0x000000030a087210 */ /* 0x000fc60007f9e0ff */
[----:B------:R4:W-:Y:S01]  /*7d0a0*/  STL.64 [R1+0x3e0], R14 ;  /* 0x0003e00e01007387 */ /* 0x0009e20000100a00 */
[-C--:B0-----:R-:W-:Y:S01]  /*7d0b0*/  IADD3 R16, P0, PT, R13, R3.reuse, RZ ;  /* 0x000000030d107210 */ /* 0x081fe20007f1e0ff */
[----:B------:R-:W-:Y:S01]  /*7d0c0*/  VIADD R70, R71, UR71 ;  /* 0x0000004747467c36 */ /* 0x000fe20008000000 */
[-C--:B------:R-:W-:Y:S02]  /*7d0d0*/  LEA.HI.X.SX32 R9, R10, R2.reuse, 0x1, P4 ;  /* 0x000000020a097211 */ /* 0x080fe400020f0eff */
[----:B------:R-:W-:Y:S02]  /*7d0e0*/  LEA.HI.X.SX32 R17, R13, R2, 0x1, P0 ;  /* 0x000000020d117211 */ /* 0x000fe400000f0eff */
[----:B----4-:R-:W-:Y:S01]  /*7d0f0*/  IADD3 R14, P3, PT, R11, R3, RZ ;  /* 0x000000030b0e7210 */ /* 0x010fe20007f7e0ff */
[----:B------:R-:W-:-:S03]  /*7d100*/  VIADD R75, R70, UR70 ;  /* 0x00000046464b7c36 */ /* 0x000fc60008000000 */
[-C--:B------:R-:W-:Y:S01]  /*7d110*/  LEA.HI.X.SX32 R15, R11, R2.reuse, 0x1, P3 ;  /* 0x000000020b0f7211 */ /* 0x080fe200018f0eff */
[----:B------:R-:W-:Y:S01]  /*7d120*/  STL.64 [R1+0x3d0], R16 ;  /* 0x0003d01001007387 */ /* 0x000fe20000100a00 */
[-C--:B------:R-:W-:Y:S01]  /*7d130*/  IADD3 R10, P0, PT, R12, R3.reuse, RZ ;  /* 0x000000030c0a7210 */ /* 0x080fe20007f1e0ff */
[----:B------:R-:W-:Y:S02]  /*7d140*/  VIADD R74, R75, UR69 ;  /* 0x000000454b4a7c36 */ /* 0x000fe40008000000 */
[----:B------:R-:W-:Y:S04]  /*7d150*/  STL.64 [R1+0x3c8], R14 ;  /* 0x0003c80e01007387 */ /* 0x000fe80000100a00 */
[----:B------:R0:W-:Y:S01]  /*7d160*/  STL.64 [R1+0x3c0], R8 ;  /* 0x0003c00801007387 */ /* 0x0001e20000100a00 */
[----:B------:R-:W-:Y:S01]  /*7d170*/  IADD3 R4, P4, PT, R6, R3, RZ ;  /* 0x0000000306047210 */ /* 0x000fe20007f9e0ff */
[----:B------:R-:W-:Y:S01]  /*7d180*/  VIADD R73, R74, UR68 ;  /* 0x000000444a497c36 */ /* 0x000fe20008000000 */
[----:B------:R-:W-:-:S02]  /*7d190*/  LEA.HI.X.SX32 R11, R12, R2, 0x1, P0 ;  /* 0x000000020c0b7211 */ /* 0x000fc400000f0eff */
[----:B------:R-:W-:Y:S02]  /*7d1a0*/  LEA.HI.X.SX32 R5, R6, R2, 0x1, P4 ;  /* 0x0000000206057211 */ /* 0x000fe400020f0eff */
[----:B0-----:R-:W-:-:S04]  /*7d1b0*/  IADD3 R8, P3, PT, R7, R3, RZ ;  /* 0x0000000307087210 */ /* 0x001fc80007f7e0ff */
[----:B------:R-:W-:Y:S01]  /*7d1c0*/  LEA.HI.X.SX32 R9, R7, R2, 0x1, P3 ;  /* 0x0000000207097211 */ /* 0x000fe200018f0eff */
[----:B------:R-:W-:Y:S01]  /*7d1d0*/  VIADD R78, R73, UR67 ;  /* 0x00000043494e7c36 */ /* 0x000fe20008000000 */
[----:B------:R-:W-:Y:S01]  /*7d1e0*/  STL.64 [R1+0x3b8], R10 ;  /* 0x0003b80a01007387 */ /* 0x000fe20000100a00 */
[----:B------:R-:W-:-:S03]  /*7d1f0*/  IADD3 R6, P3, PT, R68, R3, RZ ;  /* 0x0000000344067210 */ /* 0x000fc60007f7e0ff */
[----:B------:R0:W-:Y:S01]  /*7d200*/  STL.64 [R1+0x3b0], R8 ;  /* 0x0003b00801007387 */ /* 0x0001e20000100a00 */
[----:B------:R-:W-:-:S03]  /*7d210*/  VIADD R77, R78, UR66 ;  /* 0x000000424e4d7c36 */ /* 0x000fc60008000000 */
[----:B------:R4:W-:Y:S01]  /*7d220*/  STL.64 [R1+0x3a8], R4 ;  /* 0x0003a80401007387 */ /* 0x0009e20000100a00 */
[-C--:B------:R-:W-:Y:S01]  /*7d230*/  LEA.HI.X.SX32 R7, R68, R2.reuse, 0x1, P3 ;  /* 0x0000000244077211 */ /* 0x080fe200018f0eff */
[----:B------:R-:W-:Y:S01]  /*7d240*/  VIADD R76, R77, UR65 ;  /* 0x000000414d4c7c36 */ /* 0x000fe20008000000 */
[CC--:B0-----:R-:W-:Y:S02]  /*7d250*/  IADD3 R8, P0, PT, R69.reuse, R3.reuse, RZ ;  /* 0x0000000345087210 */ /* 0x0c1fe40007f1e0ff */
[C---:B----4-:R-:W-:Y:S02]  /*7d260*/  IADD3 R4, P4, PT, R0.reuse, R3, RZ ;  /* 0x0000000300047210 */ /* 0x050fe40007f9e0ff */
[-C--:B------:R-:W-:Y:S02]  /*7d270*/  LEA.HI.X.SX32 R9, R69, R2.reuse, 0x1, P0 ;  /* 0x0000000245097211 */ /* 0x080fe400000f0eff */
[----:B------:R-:W-:Y:S01]  /*7d280*/  LEA.HI.X.SX32 R5, R0, R2, 0x1, P4 ;  /* 0x0000000200057211 */ /* 0x000fe200020f0eff */
[----:B------:R-:W-:-:S02]  /*7d290*/  VIADD R81, R76, UR64 ;  /* 0x000000404c517c36 */ /* 0x000fc40008000000 */
[----:B------:R0:W-:Y:S04]  /*7d2a0*/  STL.64 [R1+0x3a0], R8 ;  /* 0x0003a00801007387 */ /* 0x0001e80000100a00 */
[----:B------:R4:W-:Y:S01]  /*7d2b0*/  STL.64 [R1+0x398], R6 ;  /* 0x0003980601007387 */ /* 0x0009e20000100a00 */
[----:B------:R-:W-:-:S03]  /*7d2c0*/  VIADD R80, R81, UR63 ;  /* 0x0000003f51507c36 */ /* 0x000fc60008000000 */
[----:B------:R1:W-:Y:S01]  /*7d2d0*/  STL.64 [R1+0x390], R4 ;  /* 0x0003900401007387 */ /* 0x0003e20000100a00 */
[-C--:B0-----:R-:W-:Y:S02]  /*7d2e0*/  IADD3 R8, P4, PT, R70, R3.reuse, RZ ;  /* 0x0000000346087210 */ /* 0x081fe40007f9e0ff */
[CC--:B----4-:R-:W-:Y:S02]  /*7d2f0*/  IADD3 R6, P0, PT, R72.reuse, R3.reuse, RZ ;  /* 0x0000000348067210 */ /* 0x0d0fe40007f1e0ff */
[CC--:B-1----:R-:W-:Y:S02]  /*7d300*/  IADD3 R4, P3, PT, R71.reuse, R3.reuse, RZ ;  /* 0x0000000347047210 */ /* 0x0c2fe40007f7e0ff */
[-C--:B------:R-:W-:Y:S02]  /*7d310*/  LEA.HI.X.SX32 R7, R72, R2.reuse, 0x1, P0 ;  /* 0x0000000248077211 */ /* 0x080fe400000f0eff */
[-C--:B------:R-:W-:Y:S01]  /*7d320*/  LEA.HI.X.SX32 R9, R70, R2.reuse, 0x1, P4 ;  /* 0x0000000246097211 */ /* 0x080fe200020f0eff */
[----:B------:R-:W-:Y:S01]  /*7d330*/  VIADD R79, R80, UR62 ;  /* 0x0000003e504f7c36 */ /* 0x000fe20008000000 */
[----:B------:R-:W-:Y:S01]  /*7d340*/  LEA.HI.X.SX32 R5, R71, R2, 0x1, P3 ;  /* 0x0000000247057211 */ /* 0x000fe200018f0eff */
[----:B------:R-:W-:Y:S01]  /*7d350*/  STL.64 [R1+0x2700], R6 ;  /* 0x0027000601007387 */ /* 0x000fe20000100a00 */
[----:B------:R-:W-:Y:S01]  /*7d360*/  IADD3 R10, P3, PT, R74, R3, RZ ;  /* 0x000000034a0a7210 */ /* 0x000fe20007f7e0ff */
[----:B------:R-:W-:-:S02]  /*7d370*/  VIADD R84, R79, UR61 ;  /* 0x0000003d4f547c36 */ /* 0x000fc40008000000 */
[----:B------:R-:W-:Y:S04]  /*7d380*/  STL.64 [R1+0x26f0], R8 ;  /* 0x0026f00801007387 */ /* 0x000fe80000100a00 */
[----:B------:R0:W-:Y:S01]  /*7d390*/  STL.64 [R1+0x380], R4 ;  /* 0x0003800401007387 */ /* 0x0001e20000100a00 */
[----:B------:R-:W-:Y:S01]  /*7d3a0*/  VIADD R83, R84, UR60 ;  /* 0x0000003c54537c36 */ /* 0x000fe20008000000 */
[----:B------:R-:W-:Y:S02]  /*7d3b0*/  LEA.HI.X.SX32 R11, R74, R2, 0x1, P3 ;  /* 0x000000024a0b7211 */ /* 0x000fe400018f0eff */
[-C--:B------:R-:W-:Y:S01]  /*7d3c0*/  IADD3 R12, P4, PT, R73, R3.reuse, RZ ;  /* 0x00000003490c7210 */ /* 0x080fe20007f9e0ff */
[----:B------:R-:W-:Y:S01]  /*7d3d0*/  VIADD R82, R83, UR59 ;  /* 0x0000003b53527c36 */ /* 0x000fe20008000000 */
[----:B0-----:R-:W-:-:S04]  /*7d3e0*/  IADD3 R4, P0, PT, R75, R3, RZ ;  /* 0x000000034b047210 */ /* 0x001fc80007f1e0ff */
[-C--:B------:R-:W-:Y:S01]  /*7d3f0*/  LEA.HI.X.SX32 R5, R75, R2.reuse, 0x1, P0 ;  /* 0x000000024b057211 */ /* 0x080fe200000f0eff */
[----:B------:R-:W-:Y:S01]  /*7d400*/  STL.64 [R1+0x26e0], R10 ;  /* 0x0026e00a01007387 */ /* 0x000fe20000100a00 */
[-C--:B------:R-:W-:Y:S01]  /*7d410*/  IADD3 R14, P3, PT, R77, R3.reuse, RZ ;  /* 0x000000034d0e7210 */ /* 0x080fe20007f7e0ff */
[----:B------:R-:W-:Y:S02]  /*7d420*/  VIADD R87, R82, UR58 ;  /* 0x0000003a52577c36 */ /* 0x000fe40008000000 */
[----:B------:R0:W-:Y:S01]  /*7d430*/  STL.64 [R1+0x370], R4 ;  /* 0x0003700401007387 */ /* 0x0001e20000100a00 */
[-C--:B------:R-:W-:Y:S02]  /*7d440*/  LEA.HI.X.SX32 R13, R73, R2.reuse, 0x1, P4 ;  /* 0x00000002490d7211 */ /* 0x080fe400020f0eff */
[----:B------:R-:W-:Y:S01]  /*7d450*/  LEA.HI.X.SX32 R15, R77, R2, 0x1, P3 ;  /* 0x000000024d0f7211 */ /* 0x000fe200018f0eff */
[----:B------:R-:W-:Y:S01]  /*7d460*/  VIADD R86, R87, UR57 ;  /* 0x0000003957567c36 */ /* 0x000fe20008000000 */
[----:B------:R-:W-:-:S02]  /*7d470*/  IADD3 R16, P4, PT, R76, R3, RZ ;  /* 0x000000034c107210 */ /* 0x000fc40007f9e0ff */
[CC--:B0-----:R-:W-:Y:S01]  /*7d480*/  IADD3 R4, P0, PT, R78.reuse, R3.reuse, RZ ;  /* 0x000000034e047210 */ /* 0x0c1fe20007f1e0ff */
[----:B------:R-:W-:Y:S03]  /*7d490*/  STL.64 [R1+0x2710], R12 ;  /* 0x0027100c01007387 */ /* 0x000fe60000100a00 */
[-C--:B------:R-:W-:Y:S01]  /*7d4a0*/  LEA.HI.X.SX32 R5, R78, R2.reuse, 0x1, P0 ;  /* 0x000000024e057211 */ /* 0x080fe200000f0eff */
[----:B------:R-:W-:Y:S01]  /*7d4b0*/  STL.64 [R1+0x2718], R14 ;  /* 0x0027180e01007387 */ /* 0x000fe20000100a00 */
[-C--:B------:R-:W-:Y:S01]  /*7d4c0*/  LEA.HI.X.SX32 R17, R76, R2.reuse, 0x1, P4 ;  /* 0x000000024c117211 */ /* 0x080fe200020f0eff */
[----:B------:R-:W-:Y:S01]  /*7d4d0*/  VIADD R85, R86, UR56 ;  /* 0x0000003856557c36 */ /* 0x000fe20008000000 */
[-C--:B------:R-:W-:Y:S01]  /*7d4e0*/  IADD3 R6, P0, PT, R81, R3.reuse, RZ ;  /* 0x0000000351067210 */ /* 0x080fe20007f1e0ff */
[----:B------:R0:W-:Y:S01]  /*7d4f0*/  STL.64 [R1+0x358], R4 ;  /* 0x0003580401007387 */ /* 0x0001e20000100a00 */
[----:B------:R-:W-:Y:S01]  /*7d500*/  IADD3 R18, P4, PT, R79, R3, RZ ;  /* 0x000000034f127210 */ /* 0x000fe20007f9e0ff */
[----:B------:R-:W-:Y:S01]  /*7d510*/  VIADD R90, R85, UR55 ;  /* 0x00000037555a7c36 */ /* 0x000fe20008000000 */
[----:B------:R-:W-:-:S02]  /*7d520*/  LEA.HI.X.SX32 R7, R81, R2, 0x1, P0 ;  /* 0x0000000251077211 */ /* 0x000fc400000f0eff */
[----:B------:R-:W-:Y:S01]  /*7d530*/  LEA.HI.X.SX32 R19, R79, R2, 0x1, P4 ;  /* 0x000000024f137211 */ /* 0x000fe200020f0eff */
[----:B------:R-:W-:Y:S01]  /*7d540*/  STL.64 [R1+0x2720], R16 ;  /* 0x0027201001007387 */ /* 0x000fe20000100a00 */
[----:B0-----:R-:W-:Y:S01]  /*7d550*/  IADD3 R4, P3, PT, R80, R3, RZ ;  /* 0x0000000350047210 */ /* 0x001fe20007f7e0ff */
[----:B------:R-:W-:-:S03]  /*7d560*/  VIADD R89, R90, UR54 ;  /* 0x000000365a597c36 */ /* 0x000fc60008000000 */
[----:B------:R-:W-:Y:S01]  /*7d570*/  LEA.HI.X.SX32 R5, R80, R2, 0x1, P3 ;  /* 0x0000000250057211 */ /* 0x000fe200018f0eff */
[----:B------:R-:W-:Y:S01]  /*7d580*/  STL.64 [R1+0x340], R6 ;  /* 0x0003400601007387 */ /* 0x000fe20000100a00 */
[----:B------:R-:W-:-:S03]  /*7d590*/  IADD3 R20, P3, PT, R83, R3, RZ ;  /* 0x0000000353147210 */ /* 0x000fc60007f7e0ff */
[----:B------:R-:W-:Y:S01]  /*7d5a0*/  STL.64 [R1+0x2730], R18 ;  /* 0x0027301201007387 */ /* 0x000fe20000100a00 */
[----:B------:R-:W-:-:S03]  /*7d5b0*/  VIADD R88, R89, UR53 ;  /* 0x0000003559587c36 */ /* 0x000fc60008000000 */
[----:B------:R0:W-:Y:S01]  /*7d5c0*/  STL.64 [R1+0x338], R4 ;  /* 0x0003380401007387 */ /* 0x0001e20000100a00 */
[-C--:B------:R-:W-:Y:S01]  /*7d5d0*/  LEA.HI.X.SX32 R21, R83, R2.reuse, 0x1, P3 ;  /* 0x0000000253157211 */ /* 0x080fe200018f0eff */
[----:B------:R-:W-:Y:S01]  /*7d5e0*/  VIADD R92, R88, UR52 ;  /* 0x00000034585c7c36 */ /* 0x000fe20008000000 */
[-C--:B------:R-:W-:Y:S02]  /*7d5f0*/  IADD3 R22, P4, PT, R82, R3.reuse, RZ ;  /* 0x0000000352167210 */ /* 0x080fe40007f9e0ff */
[C---:B0-----:R-:W-:Y:S01]  /*7d600*/  IADD3 R4, P0, PT, R84.reuse, R3, RZ ;  /* 0x0000000354047210 */ /* 0x041fe20007f1e0ff */
[----:B------:R-:W-:Y:S03]  /*7d610*/  STL [R1+0x2738], R21 ;  /* 0x0027381501007387 */ /* 0x000fe60000100800 */
[-C--:B------:R-:W-:Y:S01]  /*7d620*/  LEA.HI.X.SX32 R5, R84, R2.reuse, 0x1, P0 ;  /* 0x0000000254057211 */ /* 0x080fe200000f0eff */
[----:B------:R-:W-:Y:S01]  /*7d630*/  STL [R1+0x2748], R20 ;  /* 0x0027481401007387 */ /* 0x000fe20000100800 */
[----:B------:R-:W-:Y:S01]  /*7d640*/  VIADD R91, R92, UR51 ;  /* 0x000000335c5b7c36 */ /* 0x000fe20008000000 */
[----:B------:R-:W-:-:S02]  /*7d650*/  LEA.HI.X.SX32 R23, R82, R2, 0x1, P4 ;  /* 0x0000000252177211 */ /* 0x000fc400020f0eff */
[----:B------:R0:W-:Y:S01]  /*7d660*/  STL.64 [R1+0x328], R4 ;  /* 0x0003280401007387 */ /* 0x0001e20000100a00 */
[----:B------:R-:W-:Y:S01]  /*7d670*/  IADD3 R6, P0, PT, R87, R3, RZ ;  /* 0x0000000357067210 */ /* 0x000fe20007f1e0ff */
[----:B------:R-:W-:-:S03]  /*7d680*/  VIADD R68, R91, UR50 ;  /* 0x000000325b447c36 */ /* 0x000fc60008000000 */
[----:B------:R-:W-:Y:S02]  /*7d690*/  LEA.HI.X.SX32 R7, R87, R2, 0x1, P0 ;  /* 0x0000000257077211 */ /* 0x000fe400000f0eff */
[----:B0-----:R-:W-:Y:S01]  /*7d6a0*/  IADD3 R4, P4, PT, R85, R3, RZ ;  /* 0x0000000355047210 */ /* 0x001fe20007f9e0ff */
[----:B------:R-:W-:-:S03]  /*7d6b0*/  VIADD R93, R68, UR49 ;  /* 0x00000031445d7c36 */ /* 0x000fc60008000000 */
[----:B------:R-:W-:Y:S01]  /*7d6c0*/  LEA.HI.X.SX32 R5, R85, R2, 0x1, P4 ;  /* 0x0000000255057211 */ /* 0x000fe200020f0eff */
[----:B------:R-:W-:Y:S01]  /*7d6d0*/  STL.64 [R1+0x2750], R22 ;  /* 0x0027501601007387 */ /* 0x000fe20000100a00 */
[----:B------:R-:W-:-:S03]  /*7d6e0*/  VIADD R71, R93, UR48 ;  /* 0x000000305d477c36 */ /* 0x000fc60008000000 */
[----:B------:R0:W-:Y:S04]  /*7d6f0*/  STL.64 [R1+0x310], R6 ;  /* 0x0003100601007387 */ /* 0x0001e80000100a00 */
[----:B------:R1:W-:Y:S01]  /*7d700*/  STL.64 [R1+0x300], R4 ;  /* 0x0003000401007387 */ /* 0x0003e20000100a00 */
[-C--:B------:R-:W-:Y:S01]  /*7d710*/  IADD3 R24, P3, PT, R86, R3.reuse, RZ ;  /* 0x0000000356187210 */ /* 0x080fe20007f7e0ff */
[----:B------:R-:W-:Y:S01]  /*7d720*/  VIADD R0, R71, UR47 ;  /* 0x0000002f47007c36 */ /* 0x000fe20008000000 */
[-C--:B0-----:R-:W-:Y:S02]  /*7d730*/  IADD3 R6, P0, PT, R90, R3.reuse, RZ ;  /* 0x000000035a067210 */ /* 0x081fe40007f1e0ff */
[----:B-1----:R-:W-:Y:S02]  /*7d740*/  IADD3 R4, P4, PT, R88, R3, RZ ;  /* 0x0000000358047210 */ /* 0x002fe40007f9e0ff */
[----:B------:R-:W-:-:S02]  /*7d750*/  LEA.HI.X.SX32 R7, R90, R2, 0x1, P0 ;  /* 0x000000025a077211 */ /* 0x000fc400000f0eff */
[-C--:B------:R-:W-:Y:S01]  /*7d760*/  LEA.HI.X.SX32 R5, R88, R2.reuse, 0x1, P4 ;  /* 0x0000000258057211 */ /* 0x080fe200020f0eff */
[----:B------:R-:W-:Y:S01]  /*7d770*/  VIADD R75, R0, UR46 ;  /* 0x0000002e004b7c36 */ /* 0x000fe20008000000 */
[----:B------:R-:W-:Y:S01]  /*7d780*/  LEA.HI.X.SX32 R25, R86, R2, 0x1, P3 ;  /* 0x0000000256197211 */ /* 0x000fe200018f0eff */
[----:B------:R-:W-:Y:S01]  /*7d790*/  STL.64 [R1+0x2e0], R6 ;  /* 0x0002e00601007387 */ /* 0x000fe20000100a00 */
[----:B------:R-:W-:-:S03]  /*7d7a0*/  IADD3 R26, P3, PT, R89, R3, RZ ;  /* 0x00000003591a7210 */ /* 0x000fc60007f7e0ff */
[----:B------:R0:W-:Y:S01]  /*7d7b0*/  STL.64 [R1+0x2d0], R4 ;  /* 0x0002d00401007387 */ /* 0x0001e20000100a00 */
[----:B------:R-:W-:Y:S01]  /*7d7c0*/  VIADD R72, R75, UR45 ;  /* 0x0000002d4b487c36 */ /* 0x000fe20008000000 */
[----:B------:R-:W-:Y:S02]  /*7d7d0*/  LEA.HI.X.SX32 R27, R89, R2, 0x1, P3 ;  /* 0x00000002591b7211 */ /* 0x000fe400018f0eff */
[-C--:B------:R-:W-:Y:S01]  /*7d7e0*/  IADD3 R30, P3, PT, R91, R3.reuse, RZ ;  /* 0x000000035b1e7210 */ /* 0x080fe20007f7e0ff */
[----:B------:R-:W-:Y:S01]  /*7d7f0*/  VIADD R69, R72, UR44 ;  /* 0x0000002c48457c36 */ /* 0x000fe20008000000 */
[----:B0-----:R-:W-:-:S04]  /*7d800*/  IADD3 R4, P4, PT, R68, R3, RZ ;  /* 0x0000000344047210 */ /* 0x001fc80007f9e0ff */
[-C--:B------:R-:W-:Y:S02]  /*7d810*/  LEA.HI.X.SX32 R5, R68, R2.reuse, 0x1, P4 ;  /* 0x0000000244057211 */ /* 0x080fe400020f0eff */
[-C--:B------:R-:W-:Y:S02]  /*7d820*/  LEA.HI.X.SX32 R31, R91, R2.reuse, 0x1, P3 ;  /* 0x000000025b1f7211 */ /* 0x080fe400018f0eff */
[-C--:B------:R-:W-:Y:S01]  /*7d830*/  IADD3 R6, P3, PT, R71, R3.reuse, RZ ;  /* 0x0000000347067210 */ /* 0x080fe20007f7e0ff */
[----:B------:R0:W-:Y:S01]  /*7d840*/  STL.64 [R1+0x2b8], R4 ;  /* 0x0002b80401007387 */ /* 0x0001e20000100a00 */
[----:B------:R-:W-:Y:S02]  /*7d850*/  VIADD R78, R69, UR43 ;  /* 0x0000002b454e7c36 */ /* 0x000fe40008000000 */
[----:B------:R-:W-:Y:S02]  /*7d860*/  LEA.HI.X.SX32 R7, R71, R2, 0x1, P3 ;  /* 0x0000000247077211 */ /* 0x000fe400018f0eff */
[----:B------:R-:W-:Y:S01]  /*7d870*/  VIADD R74, R78, UR42 ;  /* 0x0000002a4e4a7c36 */ /* 0x000fe20008000000 */
[----:B0-----:R-:W-:-:S04]  /*7d880*/  IADD3 R4, P4, PT, R0, R3, RZ ;  /* 0x0000000300047210 */ /* 0x001fc80007f9e0ff */
[-C--:B------:R-:W-:Y:S01]  /*7d890*/  LEA.HI.X.SX32 R5, R0, R2.reuse, 0x1, P4 ;  /* 0x0000000200057211 */ /* 0x080fe200020f0eff */
[----:B------:R-:W-:Y:S01]  /*7d8a0*/  STL.64 [R1+0x2a8], R6 ;  /* 0x0002a80601007387 */ /* 0x000fe20000100a00 */
[----:B------:R-:W-:Y:S01]  /*7d8b0*/  VIADD R70, R74, UR41 ;  /* 0x000000294a467c36 */ /* 0x000fe20008000000 */
[-C--:B------:R-:W-:Y:S02]  /*7d8c0*/  IADD3 R28, P0, PT, R92, R3.reuse, RZ ;  /* 0x000000035c1c7210 */ /* 0x080fe40007f1e0ff */
        /* <DEDUP_REMOVED lines=12> */
[-C--:B------:R-:W-:Y:S01]  /*7d990*/  IADD3 R38, P0, PT, R78, R3.reuse, RZ ;  /* 0x000000034e267210 */ /* 0x080fe20007f1e0ff */
[----:B------:R-:W-:Y:S01]  /*7d9a0*/  VIADD R82, R73, UR37 ;  /* 0x0000002549527c36 */ /* 0x000fe20008000000 */
[----:B0-----:R-:W-:-:S04]  /*7d9b0*/  IADD3 R4, P3, PT, R74, R3, RZ ;  /* 0x000000034a047210 */ /* 0x001fc80007f7e0ff */
[-C--:B------:R-:W-:Y:S01]  /*7d9c0*/  LEA.HI.X.SX32 R5, R74, R2.reuse, 0x1, P3 ;  /* 0x000000024a057211 */ /* 0x080fe200018f0eff */
[----:B------:R-:W-:Y:S01]  /*7d9d0*/  VIADD R79, R82, UR36 ;  /* 0x00000024524f7c36 */ /* 0x000fe20008000000 */
[-C--:B------:R-:W-:Y:S02]  /*7d9e0*/  LEA.HI.X.SX32 R39, R78, R2.reuse, 0x1, P0 ;  /* 0x000000024e277211 */ /* 0x080fe400000f0eff */
[CC--:B------:R-:W-:Y:S01]  /*7d9f0*/  IADD3 R6, P0, PT, R80.reuse, R3.reuse, RZ ;  /* 0x0000000350067210 */ /* 0x0c0fe20007f1e0ff */
[----:B------:R0:W-:Y:S01]  /*7da00*/  STL.64 [R1+0x558], R4 ;  /* 0x0005580401007387 */ /* 0x0001e20000100a00 */
[----:B------:R-:W-:Y:S01]  /*7da10*/  IADD3 R36, P4, PT, R69, R3, RZ ;  /* 0x0000000345247210 */ /* 0x000fe20007f9e0ff */
[----:B------:R-:W-:Y:S01]  /*7da20*/  VIADD R76, R79, UR35 ;  /* 0x000000234f4c7c36 */ /* 0x000fe20008000000 */
[-C--:B------:R-:W-:Y:S02]  /*7da30*/  LEA.HI.X.SX32 R7, R80, R2.reuse, 0x1, P0 ;  /* 0x0000000250077211 */ /* 0x080fe400000f0eff */
[----:B------:R-:W-:-:S02]  /*7da40*/  LEA.HI.X.SX32 R37, R69, R2, 0x1, P4 ;  /* 0x0000000245257211 */ /* 0x000fc400020f0eff */
[-C--:B------:R-:W-:Y:S02]  /*7da50*/  IADD3 R40, P4, PT, R70, R3.reuse, RZ ;  /* 0x0000000346287210 */ /* 0x080fe40007f9e0ff */
[----:B0-----:R-:W-:Y:S01]  /*7da60*/  IADD3 R4, P3, PT, R77, R3, RZ ;  /* 0x000000034d047210 */ /* 0x001fe20007f7e0ff */
[----:B------:R-:W-:-:S03]  /*7da70*/  VIADD R83, R76, UR34 ;  /* 0x000000224c537c36 */ /* 0x000fc60008000000 */
[-C--:B------:R-:W-:Y:S01]  /*7da80*/  LEA.HI.X.SX32 R5, R77, R2.reuse, 0x1, P3 ;  /* 0x000000024d057211 */ /* 0x080fe200018f0eff */
[----:B------:R-:W-:Y:S01]  /*7da90*/  STL.64 [R1+0x568], R6 ;  /* 0x0005680601007387 */ /* 0x000fe20000100a00 */
[-C--:B------:R-:W-:Y:S01]  /*7daa0*/  LEA.HI.X.SX32 R41, R70, R2.reuse, 0x1, P4 ;  /* 0x0000000246297211 */ /* 0x080fe200020f0eff */
[----:B------:R-:W-:Y:S01]  /*7dab0*/  VIADD R81, R83, UR33 ;  /* 0x0000002153517c36 */ /* 0x000fe20008000000 */
[-C--:B------:R-:W-:Y:S01]  /*7dac0*/  IADD3 R42, P4, PT, R73, R3.reuse, RZ ;  /* 0x00000003492a7210 */ /* 0x080fe20007f9e0ff */
[----:B------:R0:W-:Y:S02]  /*7dad0*/  STL.64 [R1+0x560], R4 ;  /* 0x0005600401007387 */ /* 0x0001e40000100a00 */
[----:B------:R-:W-:Y:S01]  /*7dae0*/  VIADD R68, R81, UR32 ;  /* 0x0000002051447c36 */ /* 0x000fe20008000000 */
[----:B------:R-:W-:Y:S02]  /*7daf0*/  LEA.HI.X.SX32 R43, R73, R2, 0x1, P4 ;  /* 0x00000002492b7211 */ /* 0x000fe400020f0eff */
[----:B------:R-:W-:-:S02]  /*7db00*/  IADD3 R46, P4, PT, R76, R3, RZ ;  /* 0x000000034c2e7210 */ /* 0x000fc40007f9e0ff */
[----:B0-----:R-:W-:-:S04]  /*7db10*/  IADD3 R4, P0, PT, R82, R3, RZ ;  /* 0x0000000352047210 */ /* 0x001fc80007f1e0ff */
[-C--:B------:R-:W-:Y:S02]  /*7db20*/  LEA.HI.X.SX32 R5, R82, R2.reuse, 0x1, P0 ;  /* 0x0000000252057211 */ /* 0x080fe400000f0eff */
[-C--:B------:R-:W-:Y:S02]  /*7db30*/  LEA.HI.X.SX32 R47, R76, R2.reuse, 0x1, P4 ;  /* 0x000000024c2f7211 */ /* 0x080fe400020f0eff */
[CC--:B------:R-:W-:Y:S01]  /*7db40*/  IADD3 R6, P0, PT, R83.reuse, R3.reuse, RZ ;  /* 0x0000000353067210 */ /* 0x0c0fe20007f1e0ff */
[----:B------:R0:W-:Y:S01]  /*7db50*/  STL.64 [R1+0x278], R4 ;  /* 0x0002780401007387 */ /* 0x0001e20000100a00 */
[C---:B------:R-:W-:Y:S02]  /*7db60*/  VIADD R84, R68.reuse, UR31 ;  /* 0x0000001f44547c36 */ /* 0x040fe40008000000 */
[----:B------:R-:W-:Y:S02]  /*7db70*/  LEA.HI.X.SX32 R7, R83, R2, 0x1, P0 ;  /* 0x0000000253077211 */ /* 0x000fe400000f0eff */
[----:B0-----:R-:W-:-:S04]  /*7db80*/  IADD3 R4, P4, PT, R68, R3, RZ ;  /* 0x0000000344047210 */ /* 0x001fc80007f9e0ff */
[----:B------:R-:W-:Y:S01]  /*7db90*/  LEA.HI.X.SX32 R5, R68, R2, 0x1, P4 ;  /* 0x0000000244057211 */ /* 0x000fe200020f0eff */
[----:B------:R-:W-:Y:S04]  /*7dba0*/  STL.64 [R1+0x260], R6 ;  /* 0x0002600601007387 */ /* 0x000fe80000100a00 */
[----:B------:R0:W-:Y:S02]  /*7dbb0*/  STL.64 [R1+0x250], R4 ;  /* 0x0002500401007387 */ /* 0x0001e40000100a00 */
[----:B0-----:R-:W-:-:S04]  /*7dbc0*/  IADD3 R4, P0, PT, R84, R3, RZ ;  /* 0x0000000354047210 */ /* 0x001fc80007f1e0ff */
[----:B------:R-:W-:-:S05]  /*7dbd0*/  LEA.HI.X.SX32 R5, R84, R2, 0x1, P0 ;  /* 0x0000000254057211 */ /* 0x000fca00000f0eff */
[----:B------:R0:W-:Y:S04]  /*7dbe0*/  STL.64 [R1+0x248], R4 ;  /* 0x0002480401007387 */ /* 0x0001e80000100a00 */
[----:B0-----:R-:W4:Y:S01]  /*7dbf0*/  LDL.LU R4, [R1+0x25d8] ;  /* 0x0025d80001047983 */ /* 0x001f220000300800 */
[----:B------:R-:W-:Y:S01]  /*7dc00*/  VIADD R71, R84, UR30 ;  /* 0x0000001e54477c36 */ /* 0x000fe20008000000 */
[----:B------:R-:W-:Y:S01]  /*7dc10*/  IADD3 R44, P3, PT, R79, R3, RZ ;  /* 0x000000034f2c7210 */ /* 0x000fe20007f7e0ff */
[----:B------:R-:W-:Y:S01]  /*7dc20*/  IMAD.MOV.U32 R12, RZ, RZ, R56 ;  /* 0x000000ffff0c7224 */ /* 0x000fe200078e0038 */
[----:B------:R-:W3:Y:S01]  /*7dc30*/  LDL.LU R5, [R1+0x25ec] ;  /* 0x0025ec0001057983 */ /* 0x000ee20000300800 */
[----:B------:R-:W-:Y:S01]  /*7dc40*/  VIADD R0, R71, UR29 ;  /* 0x0000001d47007c36 */ /* 0x000fe20008000000 */
[----:B------:R-:W-:Y:S01]  /*7dc50*/  LEA.HI.X.SX32 R45, R79, R2, 0x1, P3 ;  /* 0x000000024f2d7211 */ /* 0x000fe200018f0eff */
[----:B------:R-:W-:Y:S01]  /*7dc60*/  IMAD.MOV.U32 R13, RZ, RZ, R57 ;  /* 0x000000ffff0d7224 */ /* 0x000fe200078e0039 */
[----:B------:R-:W3:Y:S01]  /*7dc70*/  LDL.LU R9, [R1+0x2e8] ;  /* 0x0002e80001097983 */ /* 0x000ee20000300800 */
[----:B------:R-:W-:-:S04]  /*7dc80*/  VIADD R74, R0, UR77 ;  /* 0x0000004d004a7c36 */ /* 0x000fc80008000000 */
[----:B------:R-:W-:-:S04]  /*7dc90*/  VIADD R72, R74, UR76 ;  /* 0x0000004c4a487c36 */ /* 0x000fc80008000000 */
[----:B------:R-:W-:-:S04]  /*7dca0*/  VIADD R69, R72, UR28 ;  /* 0x0000001c48457c36 */ /* 0x000fc80008000000 */
[----:B------:R-:W-:-:S04]  /*7dcb0*/  VIADD R77, R69, UR27 ;  /* 0x0000001b454d7c36 */ /* 0x000fc80008000000 */
[----:B------:R-:W-:-:S04]  /*7dcc0*/  VIADD R73, R77, UR26 ;  /* 0x0000001a4d497c36 */ /* 0x000fc80008000000 */
[----:B------:R-:W-:-:S04]  /*7dcd0*/  VIADD R70, R73, UR25 ;  /* 0x0000001949467c36 */ /* 0x000fc80008000000 */
[----:B------:R-:W-:Y:S01]  /*7dce0*/  VIADD R76, R70, UR24 ;  /* 0x00000018464c7c36 */ /* 0x000fe20008000000 */
[----:B------:R-:W-:-:S03]  /*7dcf0*/  IADD3 R48, P3, PT, R81, R3, RZ ;  /* 0x0000000351307210 */ /* 0x000fc60007f7e0ff */
[----:B------:R-:W-:Y:S01]  /*7dd00*/  VIADD R75, R76, UR23 ;  /* 0x000000174c4b7c36 */ /* 0x000fe20008000000 */
[----:B------:R-:W-:-:S03]  /*7dd10*/  LEA.HI.X.SX32 R49, R81, R2, 0x1, P3 ;  /* 0x0000000251317211 */ /* 0x000fc600018f0eff */
[----:B------:R-:W-:Y:S01]  /*7dd20*/  VIADD R68, R75, UR22 ;  /* 0x000000164b447c36 */ /* 0x000fe20008000000 */
[----:B------:R-:W-:-:S03]  /*7dd30*/  IADD3 R50, P3, PT, R71, R3, RZ ;  /* 0x0000000347327210 */ /* 0x000fc60007f7e0ff */
[----:B------:R-:W-:Y:S01]  /*7dd40*/  VIADD R78, R68, UR19 ;  /* 0x00000013444e7c36 */ /* 0x000fe20008000000 */
[-C--:B------:R-:W-:Y:S02]  /*7dd50*/  IADD3 R52, P4, PT, R0, R3.reuse, RZ ;  /* 0x0000000300347210 */ /* 0x080fe40007f9e0ff */
[-C--:B------:R-:W-:Y:S01]  /*7dd60*/  LEA.HI.X.SX32 R51, R71, R2.reuse, 0x1, P3 ;  /* 0x0000000247337211 */ /* 0x080fe200018f0eff */
[----:B------:R-:W-:Y:S01]  /*7dd70*/  VIADD R71, R78, UR14 ;  /* 0x0000000e4e477c36 */ /* 0x000fe20008000000 */
[-C--:B------:R-:W-:Y:S01]  /*7dd80*/  IADD3 R56, P3, PT, R72, R3.reuse, RZ ;  /* 0x0000000348387210 */ /* 0x080fe20007f7e0ff */
[----:B------:R-:W-:Y:S01]  /*7dd90*/  IMAD.MOV.U32 R6, RZ, RZ, R62 ;  /* 0x000000ffff067224 */ /* 0x000fe200078e003e */
[-C--:B------:R-:W-:Y:S01]  /*7dda0*/  LEA.HI.X.SX32 R53, R0, R2.reuse, 0x1, P4 ;  /* 0x0000000200357211 */ /* 0x080fe200020f0eff */
[----:B------:R-:W-:Y:S01]  /*7ddb0*/  IMAD.MOV.U32 R8, RZ, RZ, R58 ;  /* 0x000000ffff087224 */ /* 0x000fe200078e003a */
[----:B------:R-:W-:Y:S01]  /*7ddc0*/  LEA.HI.X.SX32 R57, R72, R2, 0x1, P3 ;  /* 0x0000000248397211 */ /* 0x000fe200018f0eff */
[----:B------:R-:W-:Y:S01]  /*7ddd0*/  VIADD R0, R71, UR13 ;  /* 0x0000000d47007c36 */ /* 0x000fe20008000000 */
[----:B------:R-:W-:-:S02]  /*7dde0*/  IADD3 R58, P4, PT, R69, R3, RZ ;  /* 0x00000003453a7210 */ /* 0x000fc40007f9e0ff */
[-C--:B------:R-:W-:Y:S01]  /*7ddf0*/  IADD3 R62, P3, PT, R73, R3.reuse, RZ ;  /* 0x00000003493e7210 */ /* 0x080fe20007f7e0ff */
[----:B------:R-:W-:Y:S01]  /*7de00*/  IMAD.MOV.U32 R7, RZ, RZ, R63 ;  /* 0x000000ffff077224 */ /* 0x000fe200078e003f */
[-C--:B------:R-:W-:Y:S01]  /*7de10*/  LEA.HI.X.SX32 R59, R69, R2.reuse, 0x1, P4 ;  /* 0x00000002453b7211 */ /* 0x080fe200020f0eff */
[----:B------:R-:W-:Y:S01]  /*7de20*/  VIADD R72, R0, UR16 ;  /* 0x0000001000487c36 */ /* 0x000fe20008000000 */
[-C--:B------:R-:W-:Y:S01]  /*7de30*/  LEA.HI.X.SX32 R63, R73, R2.reuse, 0x1, P3 ;  /* 0x00000002493f7211 */ /* 0x080fe200018f0eff */
[----:B------:R-:W-:Y:S01]  /*7de40*/  IMAD.MOV.U32 R14, RZ, RZ, R54 ;  /* 0x000000ffff0e7224 */ /* 0x000fe200078e0036 */
[-C--:B------:R-:W-:Y:S02]  /*7de50*/  IADD3 R54, P0, PT, R74, R3.reuse, RZ ;  /* 0x000000034a367210 */ /* 0x080fe40007f1e0ff */
[-C--:B------:R-:W-:Y:S02]  /*7de60*/  IADD3 R64, P4, PT, R70, R3.reuse, RZ ;  /* 0x0000000346407210 */ /* 0x080fe40007f9e0ff */
[CC--:B------:R-:W-:Y:S01]  /*7de70*/  IADD3 R92, P3, PT, R75.reuse, R3.reuse, RZ ;  /* 0x000000034b5c7210 */ /* 0x0c0fe20007f7e0ff */
[----:B------:R-:W-:Y:S01]  /*7de80*/  VIADD R69, R72, UR18 ;  /* 0x0000001248457c36 */ /* 0x000fe20008000000 */
[-C--:B------:R-:W-:Y:S01]  /*7de90*/  LEA.HI.X.SX32 R65, R70, R2.reuse, 0x1, P4 ;  /* 0x0000000246417211 */ /* 0x080fe200020f0eff */
[----:B------:R-:W-:Y:S01]  /*7dea0*/  IMAD.MOV.U32 R15, RZ, RZ, R55 ;  /* 0x000000ffff0f7224 */ /* 0x000fe200078e0037 */
[-C--:B------:R-:W-:Y:S01]  /*7deb0*/  LEA.HI.X.SX32 R55, R74, R2.reuse, 0x1, P0 ;  /* 0x000000024a377211 */ /* 0x080fe200000f0eff */
[----:B------:R-:W-:Y:S01]  /*7dec0*/  IMAD.MOV.U32 R10, RZ, RZ, R60 ;  /* 0x000000ffff0a7224 */ /* 0x000fe200078e003c */
[----:B------:R-:W-:Y:S01]  /*7ded0*/  LEA.HI.X.SX32 R93, R75, R2, 0x1, P3 ;  /* 0x000000024b5d7211 */ /* 0x000fe200018f0eff */
[----:B------:R-:W-:Y:S01]  /*7dee0*/  VIADD R70, R69, UR15 ;  /* 0x0000000f45467c36 */ /* 0x000fe20008000000 */
[----:B------:R-:W-:-:S02]  /*7def0*/  IADD3 R60, P0, PT, R77, R3, RZ ;  /* 0x000000034d3c7210 */ /* 0x000fc40007f1e0ff */
[CC--:B------:R-:W-:Y:S02]  /*7df00*/  IADD3 R90, P4, PT, R68.reuse, R3.reuse, RZ ;  /* 0x00000003445a7210 */ /* 0x0c0fe40007f9e0ff */
[-C--:B------:R-:W-:Y:S01]  /*7df10*/  IADD3 R86, P3, PT, R71, R3.reuse, RZ ;  /* 0x0000000347567210 */ /* 0x080fe20007f7e0ff */
[----:B------:R-:W-:Y:S01]  /*7df20*/  IMAD.MOV.U32 R11, RZ, RZ, R61 ;  /* 0x000000ffff0b7224 */ /* 0x000fe200078e003d */
[-C--:B------:R-:W-:Y:S02]  /*7df30*/  LEA.HI.X.SX32 R61, R77, R2.reuse, 0x1, P0 ;  /* 0x000000024d3d7211 */ /* 0x080fe400000f0eff */
[-C--:B------:R-:W-:Y:S01]  /*7df40*/  LEA.HI.X.SX32 R91, R68, R2.reuse, 0x1, P4 ;  /* 0x00000002445b7211 */ /* 0x080fe200020f0eff */
[----:B------:R-:W-:Y:S01]  /*7df50*/  VIADD R68, R70, UR17 ;  /* 0x0000001146447c36 */ /* 0x000fe20008000000 */
[----:B------:R-:W-:Y:S02]  /*7df60*/  LEA.HI.X.SX32 R87, R71, R2, 0x1, P3 ;  /* 0x0000000247577211 */ /* 0x000fe400018f0eff */
[----:B------:R-:W-:-:S02]  /*7df70*/  IADD3 R66, P0, PT, R76, R3, RZ ;  /* 0x000000034c427210 */ /* 0x000fc40007f1e0ff */
[CC--:B------:R-:W-:Y:S02]  /*7df80*/  IADD3 R80, P3, PT, R69.reuse, R3.reuse, RZ ;  /* 0x0000000345507210 */ /* 0x0c0fe40007f7e0ff */
[-C--:B------:R-:W-:Y:S02]  /*7df90*/  IADD3 R84, P4, PT, R0, R3.reuse, RZ ;  /* 0x0000000300547210 */ /* 0x080fe40007f9e0ff */
[-C--:B------:R-:W-:Y:S02]  /*7dfa0*/  LEA.HI.X.SX32 R67, R76, R2.reuse, 0x1, P0 ;  /* 0x000000024c437211 */ /* 0x080fe400000f0eff */
[-C--:B------:R-:W-:Y:S02]  /*7dfb0*/  LEA.HI.X.SX32 R81, R69, R2.reuse, 0x1, P3 ;  /* 0x0000000245517211 */ /* 0x080fe400018f0eff */
[----:B------:R-:W-:Y:S02]  /*7dfc0*/  IADD3 R76, P3, PT, R68, R3, RZ ;  /* 0x00000003444c7210 */ /* 0x000fe40007f7e0ff */
[-C--:B------:R-:W-:Y:S01]  /*7dfd0*/  LEA.HI.X.SX32 R85, R0, R2.reuse, 0x1, P4 ;  /* 0x0000000200557211 */ /* 0x080fe200020f0eff */
[C---:B--2---:R-:W-:Y:S01]  /*7dfe0*/  VIADD R71, R68.reuse, UR12 ;  /* 0x0000000c44477c36 */ /* 0x044fe20008000000 */
[----:B------:R-:W-:Y:S01]  /*7dff0*/  LEA.HI.X.SX32 R77, R68, R2, 0x1, P3 ;  /* 0x00000002444d7211 */ /* 0x000fe200018f0eff */
[----:B------:R-:W-:Y:S01]  /*7e000*/  IMAD.MOV.U32 R23, RZ, RZ, R13 ;  /* 0x000000ffff177224 */ /* 0x000fe200078e000d */
[----:B------:R-:W-:-:S02]  /*7e010*/  PRMT R68, R8, 0x9910, RZ ;  /* 0x0000991008447816 */ /* 0x000fc400000000ff */
[----:B----4-:R-:W-:Y:S02]  /*7e020*/  ISETP.LT.AND P4, PT, R4, UR6, !P1 ;  /* 0x0000000604007c0c */ /* 0x010fe4000cf81270 */
[C---:B------:R-:W-:Y:S01]  /*7e030*/  IADD3 R88, P0, PT, R78.reuse, R3, RZ ;  /* 0x000000034e587210 */ /* 0x040fe20007f1e0ff */
[----:B------:R-:W2:Y:S01]  /*7e040*/  LDL.LU R4, [R1+0x2ec] ;  /* 0x0002ec0001047983 */ /* 0x000ea20000300800 */
[----:B------:R-:W-:Y:S01]  /*7e050*/  VIADD R73, R71, UR11 ;  /* 0x0000000b47497c36 */ /* 0x000fe20008000000 */
[----:B------:R-:W0:Y:S02]  /*7e060*/  LDCU UR6, c[0x0][0x39c] ;  /* 0x00007380ff0677ac */ /* 0x000e240008000800 */
[----:B------:R-:W4:Y:S04]  /*7e070*/  LDL.LU R21, [R1+0x2f0] ;  /* 0x0002f00001157983 */ /* 0x000f280000300800 */
[----:B------:R-:W4:Y:S04]  /*7e080*/  LDL.LU R13, [R1+0x2f4] ;  /* 0x0002f400010d7983 */ /* 0x000f280000300800 */
[----:B------:R-:W2:Y:S01]  /*7e090*/  LDL.LU R8, [R1+0x25f0] ;  /* 0x0025f00001087983 */ /* 0x000ea20000300800 */
[----:B------:R-:W-:-:S02]  /*7e0a0*/  LEA.HI.X.SX32 R89, R78, R2, 0x1, P0 ;  /* 0x000000024e597211 */ /* 0x000fc400000f0eff */
[----:B------:R-:W-:Y:S01]  /*7e0b0*/  IADD3 R82, P0, PT, R72, R3, RZ ;  /* 0x0000000348527210 */ /* 0x000fe20007f1e0ff */
[----:B---3--:R-:W-:-:S03]  /*7e0c0*/  VIADD R0, R73, UR10 ;  /* 0x0000000a49007c36 */ /* 0x008fc60008000000 */
[-C--:B------:R-:W-:Y:S02]  /*7e0d0*/  LEA.HI.X.SX32 R83, R72, R2.reuse, 0x1, P0 ;  /* 0x0000000248537211 */ /* 0x080fe400000f0eff */
[-C--:B------:R-:W-:Y:S01]  /*7e0e0*/  IADD3 R78, P0, PT, R70, R3.reuse, RZ ;  /* 0x00000003464e7210 */ /* 0x080fe20007f1e0ff */
[----:B-----5:R-:W-:Y:S01]  /*7e0f0*/  VIADD R69, R0, UR9 ;  /* 0x0000000900457c36 */ /* 0x020fe20008000000 */
[----:B------:R-:W1:Y:S02]  /*7e100*/  LDCU UR9, c[0x0][0x39c] ;  /* 0x00007380ff0977ac */ /* 0x000e640008000800 */
[----:B------:R-:W-:Y:S02]  /*7e110*/  LEA.HI.X.SX32 R79, R70, R2, 0x1, P0 ;  /* 0x00000002464f7211 */ /* 0x000fe400000f0eff */
[-C--:B------:R-:W-:Y:S02]  /*7e120*/  IADD3 R74, P0, PT, R71, R3.reuse, RZ ;  /* 0x00000003474a7210 */ /* 0x080fe40007f1e0ff */
[----:B------:R-:W-:-:S02]  /*7e130*/  IADD3 R70, P3, PT, R69, R3, RZ ;  /* 0x0000000345467210 */ /* 0x000fc40007f7e0ff */
[-C--:B------:R-:W-:Y:S02]  /*7e140*/  LEA.HI.X.SX32 R75, R71, R2.reuse, 0x1, P0 ;  /* 0x00000002474b7211 */ /* 0x080fe400000f0eff */
[-C--:B------:R-:W-:Y:S02]  /*7e150*/  IADD3 R72, P0, PT, R73, R3.reuse, RZ ;  /* 0x0000000349487210 */ /* 0x080fe40007f1e0ff */
[-C--:B------:R-:W-:Y:S01]  /*7e160*/  LEA.HI.X.SX32 R71, R69, R2.reuse, 0x1, P3 ;  /* 0x0000000245477211 */ /* 0x080fe200018f0eff */
[----:B------:R-:W-:Y:S01]  /*7e170*/  IMAD.MOV.U32 R69, RZ, RZ, R68 ;  /* 0x000000ffff457224 */ /* 0x000fe200078e0044 */
[----:B------:R-:W-:Y:S01]  /*7e180*/  ISETP.LT.AND P3, PT, R5, UR4, !P1 ;  /* 0x0000000405007c0c */ /* 0x000fe2000cf61270 */
[----:B------:R-:W-:Y:S01]  /*7e190*/  IMAD.MOV.U32 R22, RZ, RZ, R12 ;  /* 0x000000ffff167224 */ /* 0x000fe200078e000c */
[-C--:B------:R-:W-:Y:S01]  /*7e1a0*/  LEA.HI.X.SX32 R73, R73, R2.reuse, 0x1, P0 ;  /* 0x0000000249497211 */ /* 0x080fe200000f0eff */
[----:B------:R-:W0:Y:S01]  /*7e1b0*/  LDL.LU R5, [R1+0x25d4] ;  /* 0x0025d40001057983 */ /* 0x000e220000300800 */
[C---:B------:R-:W-:Y:S01]  /*7e1c0*/  IADD3 R68, P0, PT, R0.reuse, R3, RZ ;  /* 0x0000000300447210 */ /* 0x040fe20007f1e0ff */
[----:B------:R-:W-:Y:S01]  /*7e1d0*/  IMAD.MOV.U32 R16, RZ, RZ, R14 ;  /* 0x000000ffff107224 */ /* 0x000fe200078e000e */
[----:B------:R-:W-:Y:S01]  /*7e1e0*/  SHF.R.S32.HI R3, RZ, 0x8, R69 ;  /* 0x00000008ff037819 */ /* 0x000fe20000011445 */
[----:B------:R-:W3:Y:S01]  /*7e1f0*/  LDL.LU R12, [R1+0x25dc] ;  /* 0x0025dc00010c7983 */ /* 0x000ee20000300800 */
[----:B------:R-:W-:Y:S01]  /*7e200*/  IMAD.MOV.U32 R17, RZ, RZ, R15 ;  /* 0x000000ffff117224 */ /* 0x000fe200078e000f */
[----:B------:R-:W-:Y:S01]  /*7e210*/  LEA.HI.X.SX32 R69, R0, R2, 0x1, P0 ;  /* 0x0000000200457211 */ /* 0x000fe200000f0eff */
[----:B------:R-:W3:Y:S01]  /*7e220*/  LDCU UR4, c[0x0][0x39c] ;  /* 0x00007380ff0477ac */ /* 0x000ee20008000800 */
[----:B------:R-:W5:Y:S04]  /*7e230*/  LDL.LU R14, [R1+0x2f8] ;  /* 0x0002f800010e7983 */ /* 0x000f680000300800 */
[----:B------:R-:W5:Y:S01]  /*7e240*/  LDL.LU R15, [R1+0x2fc] ;  /* 0x0002fc00010f7983 */ /* 0x000f620000300800 */
[----:B--2---:R-:W-:-:S02]  /*7e250*/  ISETP.LT.AND P0, PT, R8, UR5, !P1 ;  /* 0x0000000508007c0c */ /* 0x004fc4000cf01270 */
[----:B------:R-:W-:Y:S01]  /*7e260*/  F2FP.SATFINITE.E5M2.F32.PACK_AB_MERGE_C R4, R4, R9, RZ ;  /* 0x000000090404723e */ /* 0x000fe200048060ff */
[----:B------:R-:W2:Y:S01]  /*7e270*/  LDL.LU R8, [R1+0x25e0] ;  /* 0x0025e00001087983 */ /* 0x000ea20000300800 */
[----:B------:R-:W-:Y:S01]  /*7e280*/  IMAD.MOV.U32 R18, RZ, RZ, R10 ;  /* 0x000000ffff127224 */ /* 0x000fe200078e000a */
[----:B------:R-:W0:Y:S01]  /*7e290*/  LDCU UR5, c[0x0][0x39c] ;  /* 0x00007380ff0577ac */ /* 0x000e220008000800 */
[----:B------:R-:W-:Y:S01]  /*7e2a0*/  PRMT R0, R4, 0x9910, RZ ;  /* 0x0000991004007816 */ /* 0x000fe200000000ff */
[----:B------:R-:W-:Y:S01]  /*7e2b0*/  IMAD.MOV.U32 R19, RZ, RZ, R11 ;  /* 0x000000ffff137224 */ /* 0x000fe200078e000b */
[----:B------:R4:W-:Y:S02]  /*7e2c0*/  @P2 STG.E.U8 desc[UR20][R22.64], R3 ;  /* 0x0000000316002986 */ /* 0x0009e4000c101114 */
[----:B------:R-:W-:Y:S02]  /*7e2d0*/  SHF.R.S32.HI R0, RZ, 0x8, R0 ;  /* 0x00000008ff007819 */ /* 0x000fe40000011400 */
[----:B------:R-:W5:Y:S04]  /*7e2e0*/  LDL.LU.64 R10, [R1+0x7c0] ;  /* 0x0007c000010a7983 */ /* 0x000f680000300a00 */
[----:B------:R-:W5:Y:S04]  /*7e2f0*/  LDL.LU R9, [R1+0x100] ;  /* 0x0001000001097983 */ /* 0x000f680000300800 */
[----:B------:R1:W-:Y:S01]  /*7e300*/  @P5 STG.E.U8 desc[UR20][R16.64], R4 ;  /* 0x0000000410005986 */ /* 0x0003e2000c101114 */
[----:B----4-:R-:W-:-:S02]  /*7e310*/  F2FP.SATFINITE.E5M2.F32.PACK_AB_MERGE_C R3, R13, R21, RZ ;  /* 0x000000150d03723e */ /* 0x010fc400048060ff */
[----:B0-----:R-:W-:Y:S01]  /*7e320*/  ISETP.LT.AND P2, PT, R5, UR6, !P1 ;  /* 0x0000000605007c0c */ /* 0x001fe2000cf41270 */
[----:B------:R0:W-:Y:S01]  /*7e330*/  @P4 STG.E.U8 desc[UR20][R18.64], R0 ;  /* 0x0000000012004986 */ /* 0x0001e2000c101114 */
[----:B---3--:R-:W-:-:S03]  /*7e340*/  ISETP.LT.AND P5, PT, R12, UR4, !P1 ;  /* 0x000000040c007c0c */ /* 0x008fc6000cfa1270 */
[----:B------:R-:W3:Y:S01]  /*7e350*/  LDL.LU R5, [R1+0x104] ;  /* 0x0001040001057983 */ /* 0x000ee20000300800 */
[----:B------:R-:W4:Y:S03]  /*7e360*/  LDCU UR4, c[0x0][0x39c] ;  /* 0x00007380ff0477ac */ /* 0x000f260008000800 */
[----:B-1----:R-:W3:Y:S01]  /*7e370*/  LDL.LU R4, [R1+0x25e4] ;  /* 0x0025e40001047983 */ /* 0x002ee20000300800 */
[----:B------:R-:W-:Y:S01]  /*7e380*/  PRMT R2, R3, 0x9910, RZ ;  /* 0x0000991003027816 */ /* 0x000fe200000000ff */
[----:B------:R-:W1:Y:S02]  /*7e390*/  LDCU UR6, c[0x0][0x39c] ;  /* 0x00007380ff0677ac */ /* 0x000e640008000800 */
[----:B------:R-:W4:Y:S04]  /*7e3a0*/  LDL.LU.64 R16, [R1+0x7b8] ;  /* 0x0007b80001107983 */ /* 0x000f280000300a00 */
[----:B------:R-:W4:Y:S01]  /*7e3b0*/  LDL.LU.64 R12, [R1+0x7b0] ;  /* 0x0007b000010c7983 */ /* 0x000f220000300a00 */
[----:B--2---:R-:W-:Y:S01]  /*7e3c0*/  ISETP.LT.AND P4, PT, R8, UR8, !P1 ;  /* 0x0000000808007c0c */ /* 0x004fe2000cf81270 */
[----:B0-----:R-:W-:-:S02]  /*7e3d0*/  IMAD.MOV.U32 R0, RZ, RZ, R2 ;  /* 0x000000ffff007224 */ /* 0x001fc400078e0002 */
[----:B------:R-:W4:Y:S01]  /*7e3e0*/  LDL.LU R8, [R1+0x25e8] ;  /* 0x0025e80001087983 */ /* 0x000f220000300800 */
[----:B-----5:R-:W-:Y:S01]  /*7e3f0*/  F2FP.SATFINITE.E5M2.F32.PACK_AB_MERGE_C R2, R15, R14, RZ ;  /* 0x0000000e0f02723e */ /* 0x020fe200048060ff */
[----:B------:R-:W0:Y:S01]  /*7e400*/  LDCU UR8, c[0x0][0x39c] ;  /* 0x00007380ff0877ac */ /* 0x000e220008000800 */
[----:B------:R-:W-:Y:S01]  /*7e410*/  SHF.R.S32.HI R0, RZ, 0x8, R0 ;  /* 0x00000008ff007819 */ /* 0x000fe20000011400 */
[----:B------:R2:W-:Y:S04]  /*7e420*/  @P3 STG.E.U8 desc[UR20][R6.64], R3 ;  /* 0x0000000306003986 */ /* 0x0005e8000c101114 */
[----:B------:R-:W5:Y:S04]  /*7e430*/  LDL.LU R23, [R1+0x108] ;  /* 0x0001080001177983 */ /* 0x000f680000300800 */
[----:B------:R-:W5:Y:S01]  /*7e440*/  LDL.LU R15, [R1+0x10c] ;  /* 0x00010c00010f7983 */ /* 0x000f620000300800 */
[----:B--2---:R-:W-:-:S03]  /*7e450*/  PRMT R3, R2, 0x9910, RZ ;  /* 0x0000991002037816 */ /* 0x004fc600000000ff */
[----:B------:R2:W-:Y:S01]  /*7e460*/  @P0 STG.E.U8 desc[UR20][R10.64], R0 ;  /* 0x000000000a000986 */ /* 0x0005e2000c101114 */
[----:B---3--:R-:W-:Y:S01]  /*7e470*/  ISETP.LT.AND P3, PT, R4, UR5, !P1 ;  /* 0x0000000504007c0c */ /* 0x008fe2000cf61270 */
[----:B--2---:R-:W-:Y:S02]  /*7e480*/  IMAD.MOV.U32 R0, RZ, RZ, R3 ;  /* 0x000000ffff007224 */ /* 0x004fe400078e0003 */
[----:B------:R-:W1:Y:S01]  /*7e490*/  LDL.LU R4, [R1+0x25c0] ;  /* 0x0025c00001047983 */ /* 0x000e620000300800 */
[----:B------:R-:W2:Y:S03]  /*7e4a0*/  LDCU UR5, c[0x0][0x39c] ;  /* 0x00007380ff0577ac */ /* 0x000ea60008000800 */
[----:B------:R-:W3:Y:S04]  /*7e4b0*/  LDL.LU.64 R6, [R1+0x7a8] ;  /* 0x0007a80001067983 */ /* 0x000ee80000300a00 */
[----:B------:R-:W2:Y:S01]  /*7e4c0*/  LDL.LU.64 R20, [R1+0x7a0] ;  /* 0x0007a00001147983 */ /* 0x000ea20000300a00 */
[----:B------:R-:W-:-:S03]  /*7e4d0*/  F2FP.SATFINITE.E5M2.F32.PACK_AB_MERGE_C R3, R5, R9, RZ ;  /* 0x000000090503723e */ /* 0x000fc600048060ff */
[----:B------:R-:W2:Y:S04]  /*7e4e0*/  LDL.LU R10, [R1+0x25c4] ;  /* 0x0025c400010a7983 */ /* 0x000ea80000300800 */
[----:B------:R-:W3:Y:S01]  /*7e4f0*/  LDL.LU R11, [R1+0x110] ;  /* 0x00011000010b7983 */ /* 0x000ee20000300800 */
[----:B----4-:R-:W-:-:S03]  /*7e500*/  ISETP.LT.AND P0, PT, R8, UR4, !P1 ;  /* 0x0000000408007c0c */ /* 0x010fc6000cf01270 */
[----:B------:R4:W-:Y:S01]  /*7e510*/  @P2 STG.E.U8 desc[UR20][R16.64], R2 ;  /* 0x0000000210002986 */ /* 0x0009e2000c101114 */
[----:B------:R-:W-:Y:S01]  /*7e520*/  SHF.R.S32.HI R0, RZ, 0x8, R0 ;  /* 0x00000008ff007819 */ /* 0x000fe20000011400 */
[----:B------:R-:W0:Y:S02]  /*7e530*/  LDCU UR4, c[0x0][0x39c] ;  /* 0x00007380ff0477ac */ /* 0x000e240008000800 */
[----:B------:R-:W5:Y:S04]  /*7e540*/  LDL.LU R8, [R1+0x114] ;  /* 0x0001140001087983 */ /* 0x000f680000300800 */
[----:B------:R-:W5:Y:S04]  /*7e550*/  LDL.LU.64 R18, [R1+0x798] ;  /* 0x0007980001127983 */ /* 0x000f680000300a00 */
[----:B------:R-:W0:Y:S04]  /*7e560*/  LDL.LU R5, [R1+0x25c8] ;  /* 0x0025c80001057983 */ /* 0x000e280000300800 */
[----:B----4-:R-:W4:Y:S04]  /*7e570*/  LDL.LU.64 R16, [R1+0x790] ;  /* 0x0007900001107983 */ /* 0x010f280000300a00 */
[----:B------:R1:W-:Y:S02]  /*7e580*/  @P5 STG.E.U8 desc[UR20][R12.64], R0 ;  /* 0x000000000c005986 */ /* 0x0003e4000c101114 */
[----:B-1----:R-:W-:Y:S01]  /*7e590*/  ISETP.LT.AND P2, PT, R4, UR6, !P1 ;  /* 0x0000000604007c0c */ /* 0x002fe2000cf41270 */
[----:B------:R-:W1:Y:S01]  /*7e5a0*/  LDCU UR6, c[0x0][0x39c] ;  /* 0x00007380ff0677ac */ /* 0x000e620008000800 */
[----:B------:R-:W4:Y:S04]  /*7e5b0*/  LDL.LU R4, [R1+0x25cc] ;  /* 0x0025cc0001047983 */ /* 0x000f280000300800 */
[----:B------:R-:W4:Y:S04]  /*7e5c0*/  LDL.LU R14, [R1+0x118] ;  /* 0x00011800010e7983 */ /* 0x000f280000300800 */
[----:B------:R-:W4:Y:S01]  /*7e5d0*/  LDL.LU R9, [R1+0x11c] ;  /* 0x00011c0001097983 */ /* 0x000f220000300800 */
[----:B--2---:R-:W-:Y:S01]  /*7e5e0*/  ISETP.LT.AND P5, PT, R10, UR5, !P1 ;  /* 0x000000050a007c0c */ /* 0x004fe2000cfa1270 */
[----:B------:R-:W2:Y:S02]  /*7e5f0*/  LDCU UR5, c[0x0][0x39c] ;  /* 0x00007380ff0577ac */ /* 0x000ea40008000800 */
[----:B------:R-:W2:Y:S04]  /*7e600*/  LDL.LU.64 R12, [R1+0x788] ;  /* 0x00078800010c7983 */ /* 0x000ea80000300a00 */
[----:B---3--:R3:W-:Y:S04]  /*7e610*/  @P4 STG.E.U8 desc[UR20][R6.64], R3 ;  /* 0x0000000306004986 */ /* 0x0087e8000c101114 */
[----:B------:R-:W1:Y:S01]  /*7e620*/  LDL.LU R10, [R1+0x25d0] ;  /* 0x0025d000010a7983 */ /* 0x000e620000300800 */
[----:B0-----:R-:W-:Y:S01]  /*7e630*/  ISETP.LT.AND P4, PT, R5, UR8, !P1 ;  /* 0x0000000805007c0c */ /* 0x001fe2000cf81270 */
[----:B------:R-:W0:Y:S02]  /*7e640*/  LDCU UR8, c[0x0][0x39c] ;  /* 0x00007380ff0877ac */ /* 0x000e240008000800 */
[----:B------:R-:W2:Y:S01]  /*7e650*/  LDL.LU R5, [R1+0x25ac] ;  /* 0x0025ac0001057983 */ /* 0x000ea20000300800 */
[----:B------:R-:W-:-:S03]  /*7e660*/  PRMT R2, R3, 0x9910, RZ ;  /* 0x0000991003027816 */ /* 0x000fc600000000ff */
[----:B---3--:R-:W3:Y:S02]  /*7e670*/  LDL.LU.64 R6, [R1+0x780] ;  /* 0x0007800001067983 */ /* 0x008ee40000300a00 */
[----:B------:R-:W-:Y:S01]  /*7e680*/  IMAD.MOV.U32 R0, RZ, RZ, R2 ;  /* 0x000000ffff007224 */ /* 0x000fe200078e0002 */
[----:B-----5:R-:W-:Y:S02]  /*7e690*/  F2FP.SATFINITE.E5M2.F32.PACK_AB_MERGE_C R2, R15, R23, RZ ;  /* 0x000000170f02723e */ /* 0x020fe400048060ff */
[----:B------:R-:W5:Y:S02]  /*7e6a0*/  LDL.LU R15, [R1+0x120] ;  /* 0x00012000010f7983 */ /* 0x000f640000300800 */
[----:B------:R-:W-:Y:S02]  /*7e6b0*/  SHF.R.S32.HI R0, RZ, 0x8, R0 ;  /* 0x00000008ff007819 */ /* 0x000fe40000011400 */
[----:B------:R-:W-:-:S03]  /*7e6c0*/  PRMT R3, R2, 0x9910, RZ ;  /* 0x0000991002037816 */ /* 0x000fc600000000ff */
[----:B------:R0:W-:Y:S01]  /*7e6d0*/  @P3 STG.E.U8 desc[UR20][R20.64], R0 ;  /* 0x0000000014003986 */ /* 0x0001e2000c101114 */
[----:B----4-:R-:W-:Y:S01]  /*7e6e0*/  ISETP.LT.AND P3, PT, R4, UR4, !P1 ;  /* 0x0000000404007c0c */ /* 0x010fe2000cf61270 */
[----:B0-----:R-:W-:Y:S02]  /*7e6f0*/  IMAD.MOV.U32 R0, RZ, RZ, R3 ;  /* 0x000000ffff007224 */ /* 0x001fe400078e0003 */
[----:B------:R-:W5:Y:S01]  /*7e700*/  LDL.LU R4, [R1+0x124] ;  /* 0x0001240001047983 */ /* 0x000f620000300800 */
[----:B------:R-:W-:Y:S01]  /*7e710*/  F2FP.SATFINITE.E5M2.F32.PACK_AB_MERGE_C R3, R8, R11, RZ ;  /* 0x0000000b0803723e */ /* 0x000fe200048060ff */
[----:B------:R-:W0:Y:S01]  /*7e720*/  LDCU UR4, c[0x0][0x39c] ;  /* 0x00007380ff0477ac */ /* 0x000e220008000800 */
[----:B------:R-:W-:Y:S01]  /*7e730*/  SHF.R.S32.HI R0, RZ, 0x8, R0 ;  /* 0x00000008ff007819 */ /* 0x000fe20000011400 */
[----:B------:R4:W-:Y:S04]  /*7e740*/  @P0 STG.E.U8 desc[UR20][R18.64], R2 ;  /* 0x0000000212000986 */ /* 0x0009e8000c101114 */
[----:B------:R-:W0:Y:S01]  /*7e750*/  LDL.LU R8, [R1+0x25b0] ;  /* 0x0025b00001087983 */ /* 0x000e220000300800 */
[----:B-1----:R-:W-:-:S03]  /*7e760*/  ISETP.LT.AND P0, PT, R10, UR6, !P1 ;  /* 0x000000060a007c0c */ /* 0x002fc6000cf01270 */
[----:B------:R1:W-:Y:S01]  /*7e770*/  @P2 STG.E.U8 desc[UR20][R16.64], R0 ;  /* 0x0000000010002986 */ /* 0x0003e2000c101114 */
[----:B------:R-:W0:Y:S03]  /*7e780*/  LDCU UR6, c[0x0][0x39c] ;  /* 0x00007380ff0677ac */ /* 0x000e260008000800 */
[----:B----4-:R-:W4:Y:S04]  /*7e790*/  LDL.LU.64 R18, [R1+0x778] ;  /* 0x0007780001127983 */ /* 0x010f280000300a00 */
[----:B------:R-:W4:Y:S01]  /*7e7a0*/  LDL.LU.64 R10, [R1+0x770] ;  /* 0x00077000010a7983 */ /* 0x000f220000300a00 */
[----:B--2---:R-:W-:Y:S02]  /*7e7b0*/  ISETP.LT.AND P2, PT, R5, UR5, !P1 ;  /* 0x0000000505007c0c */ /* 0x004fe4000cf41270 */
[----:B------:R-:W-:Y:S01]  /*7e7c0*/  PRMT R2, R3, 0x9910, RZ ;  /* 0x0000991003027816 */ /* 0x000fe200000000ff */
[----:B------:R-:W2:Y:S01]  /*7e7d0*/  LDL.LU R5, [R1+0x25b4] ;  /* 0x0025b40001057983 */ /* 0x000ea20000300800 */
[----:B------:R-:W0:Y:S03]  /*7e7e0*/  LDCU UR5, c[0x0][0x39c] ;  /* 0x00007380ff0577ac */ /* 0x000e260008000800 */
[----:B-1----:R-:W-:Y:S01]  /*7e7f0*/  IMAD.MOV.U32 R0, RZ, RZ, R2 ;  /* 0x000000ffff007224 */ /* 0x002fe200078e0002 */
[----:B------:R-:W-:Y:S01]  /*7e800*/  F2FP.SATFINITE.E5M2.F32.PACK_AB_MERGE_C R2, R9, R14, RZ ;  /* 0x0000000e0902723e */ /* 0x000fe200048060ff */
[----:B------:R-:W4:Y:S03]  /*7e810*/  LDL.LU R23, [R1+0x128] ;  /* 0x0001280001177983 */ /* 0x000f260000300800 */
[----:B------:R-:W-:Y:S01]  /*7e820*/  SHF.R.S32.HI R0, RZ, 0x8, R0 ;  /* 0x00000008ff007819 */ /* 0x000fe20000011400 */
[----:B------:R1:W-:Y:S04]  /*7e830*/  @P5 STG.E.U8 desc[UR20][R12.64], R3 ;  /* 0x000000030c005986 */ /* 0x0003e8000c101114 */
[----:B------:R-:W4:Y:S04]  /*7e840*/  LDL.LU R16, [R1+0x12c] ;  /* 0x00012c0001107983 */ /* 0x000f280000300800 */
[----:B------:R-:W4:Y:S01]  /*7e850*/  LDL.LU R14, [R1+0x25b8] ;  /* 0x0025b800010e7983 */ /* 0x000f220000300800 */
[----:B-1----:R-:W-:-:S03]  /*7e860*/  PRMT R3, R2, 0x9910, RZ ;  /* 0x0000991002037816 */ /* 0x002fc600000000ff */
[----:B------:R-:W4:Y:S04]  /*7e870*/  LDL.LU.64 R12, [R1+0x768] ;  /* 0x00076800010c7983 */ /* 0x000f280000300a00 */
[----:B---3--:R1:W-:Y:S04]  /*7e880*/  @P4 STG.E.U8 desc[UR20][R6.64], R0 ;  /* 0x0000000006004986 */ /* 0x0083e8000c101114 */
[----:B------:R-:W3:Y:S01]  /*7e890*/  LDL.LU.64 R20, [R1+0x760] ;  /* 0x0007600001147983 */ /* 0x000ee20000300a00 */
[----:B0-----:R-:W-:Y:S01]  /*7e8a0*/  ISETP.LT.AND P5, PT, R8, UR4, !P1 ;  /* 0x0000000408007c0c */ /* 0x001fe2000cfa1270 */
[----:B------:R-:W0:Y:S02]  /*7e8b0*/  LDCU UR4, c[0x0][0x39c] ;  /* 0x00007380ff0477ac */ /* 0x000e240008000800 */
[----:B-1----:R-:W0:Y:S01]  /*7e8c0*/  LDL.LU R6, [R1+0x25bc] ;  /* 0x0025bc0001067983 */ /* 0x002e220000300800 */
[----:B------:R-:W-:Y:S01]  /*7e8d0*/  IMAD.MOV.U32 R0, RZ, RZ, R3 ;  /* 0x000000ffff007224 */ /* 0x000fe200078e0003 */
[----:B-----5:R-:W-:-:S02]  /*7e8e0*/  F2FP.SATFINITE.E5M2.F32.PACK_AB_MERGE_C R3, R4, R15, RZ ;  /* 0x0000000f0403723e */ /* 0x020fc400048060ff */
[----:B------:R-:W5:Y:S01]  /*7e8f0*/  LDL.LU R7, [R1+0x130] ;  /* 0x0001300001077983 */ /* 0x000f620000300800 */
[----:B--2---:R-:W-:-:S03]  /*7e900*/  ISETP.LT.AND P4, PT, R5, UR6, !P1 ;  /* 0x0000000605007c0c */ /* 0x004fc6000cf81270 */
[----:B----4-:R1:W-:Y:S01]  /*7e910*/  @P3 STG.E.U8 desc[UR20][R18.64], R2 ;  /* 0x0000000212003986 */ /* 0x0103e2000c101114 */
[----:B------:R-:W-:Y:S01]  /*7e920*/  SHF.R.S32.HI R0, RZ, 0x8, R0 ;  /* 0x00000008ff007819 */ /* 0x000fe20000011400 */
[----:B------:R-:W2:Y:S02]  /*7e930*/  LDCU UR6, c[0x0][0x39c] ;  /* 0x00007380ff0677ac */ /* 0x000ea40008000800 */
[----:B------:R-:W5:Y:S04]  /*7e940*/  LDL.LU R5, [R1+0x134] ;  /* 0x0001340001057983 */ /* 0x000f680000300800 */
[----:B------:R-:W4:Y:S04]  /*7e950*/  LDL.LU.64 R8, [R1+0x758] ;  /* 0x0007580001087983 */ /* 0x000f280000300a00 */
[----:B------:R-:W2:Y:S04]  /*7e960*/  LDL.LU R4, [R1+0x2598] ;  /* 0x0025980001047983 */ /* 0x000ea80000300800 */
[----:B-1----:R-:W3:Y:S04]  /*7e970*/  LDL.LU.64 R18, [R1+0x750] ;  /* 0x0007500001127983 */ /* 0x002ee80000300a00 */
[----:B------:R1:W-:Y:S01]  /*7e980*/  @P0 STG.E.U8 desc[UR20][R10.64], R0 ;  /* 0x000000000a000986 */ /* 0x0003e2000c101114 */
[----:B------:R-:W-:Y:S01]  /*7e990*/  ISETP.LT.AND P3, PT, R14, UR5, !P1 ;  /* 0x000000050e007c0c */ /* 0x000fe2000cf61270 */
[----:B------:R-:W2:Y:S02]  /*7e9a0*/  LDCU UR5, c[0x0][0x39c] ;  /* 0x00007380ff0577ac */ /* 0x000ea40008000800 */
[----:B------:R0:W-:Y:S04]  /*7e9b0*/  @P2 STG.E.U8 desc[UR20][R12.64], R3 ;  /* 0x000000030c002986 */ /* 0x0001e8000c101114 */
[----:B-1----:R-:W4:Y:S04]  /*7e9c0*/  LDL.LU R11, [R1+0x259c] ;  /* 0x00259c00010b7983 */ /* 0x002f280000300800 */
[----:B------:R-:W5:Y:S01]  /*7e9d0*/  LDL.LU R17, [R1+0x138] ;  /* 0x0001380001117983 */ /* 0x000f620000300800 */
[----:B0-----:R-:W-:Y:S01]  /*7e9e0*/  ISETP.LT.AND P0, PT, R6, UR4, !P1 ;  /* 0x0000000406007c0c */ /* 0x001fe2000cf01270 */
[----:B------:R-:W0:Y:S02]  /*7e9f0*/  LDCU UR4, c[0x0][0x39c] ;  /* 0x00007380ff0477ac */ /* 0x000e240008000800 */
[----:B------:R-:W5:Y:S04]  /*7ea00*/  LDL.LU R10, [R1+0x13c] ;  /* 0x00013c00010a7983 */ /* 0x000f680000300800 */
[----:B------:R-:W5:Y:S04]  /*7ea10*/  LDL.LU.64 R14, [R1+0x748] ;  /* 0x00074800010e7983 */ /* 0x000f680000300a00 */
[----:B------:R-:W5:Y:S01]  /*7ea20*/  LDL.LU R6, [R1+0x25a0] ;  /* 0x0025a00001067983 */ /* 0x000f620000300800 */
[----:B--2---:R-:W-:Y:S01]  /*7ea30*/  ISETP.LT.AND P2, PT, R4, UR8, !P1 ;  /* 0x0000000804007c0c */ /* 0x004fe2000cf41270 */
[----:B------:R-:W1:Y:S02]  /*7ea40*/  LDCU UR8, c[0x0][0x39c] ;  /* 0x00007380ff0877ac */ /* 0x000e640008000800 */
[----:B------:R-:W0:Y:S01]  /*7ea50*/  LDL.LU R4, [R1+0x25a4] ;  /* 0x0025a40001047983 */ /* 0x000e220000300800 */
[----:B------:R-:W-:-:S03]  /*7ea60*/  PRMT R2, R3, 0x9910, RZ ;  /* 0x0000991003027816 */ /* 0x000fc600000000ff */
[----:B------:R-:W2:Y:S02]  /*7ea70*/  LDL.LU.64 R12, [R1+0x740] ;  /* 0x00074000010c7983 */ /* 0x000ea40000300a00 */
[----:B------:R-:W-:Y:S01]  /*7ea80*/  IMAD.MOV.U32 R0, RZ, RZ, R2 ;  /* 0x000000ffff007224 */ /* 0x000fe200078e0002 */
[----:B------:R-:W-:-:S04]  /*7ea90*/  F2FP.SATFINITE.E5M2.F32.PACK_AB_MERGE_C R2, R16, R23, RZ ;  /* 0x000000171002723e */ /* 0x000fc800048060ff */
[----:B------:R-:W-:Y:S02]  /*7eaa0*/  SHF.R.S32.HI R0, RZ, 0x8, R0 ;  /* 0x00000008ff007819 */ /* 0x000fe40000011400 */
[----:B------:R-:W-:-:S03]  /*7eab0*/  PRMT R3, R2, 0x9910, RZ ;  /* 0x0000991002037816 */ /* 0x000fc600000000ff */
[----:B---3--:R3:W-:Y:S01]  /*7eac0*/  @P5 STG.E.U8 desc[UR20][R20.64], R0 ;  /* 0x0000000014005986 */ /* 0x0087e2000c101114 */
[----:B----4-:R-:W-:Y:S01]  /*7ead0*/  ISETP.LT.AND P5, PT, R11, UR6, !P1 ;  /* 0x000000060b007c0c */ /* 0x010fe2000cfa1270 */
[----:B------:R-:W4:Y:S01]  /*7eae0*/  LDCU UR6, c[0x0][0x39c] ;  /* 0x00007380ff0677ac */ /* 0x000f220008000800 */
[----:B---3--:R-:W-:Y:S01]  /*7eaf0*/  IMAD.MOV.U32 R0, RZ, RZ, R3 ;  /* 0x000000ffff007224 */ /* 0x008fe200078e0003 */
[----:B------:R-:W3:Y:S01]  /*7eb00*/  LDL.LU R21, [R1+0x140] ;  /* 0x0001400001157983 */ /* 0x000ee20000300800 */
[----:B-----5:R-:W-:-:S03]  /*7eb10*/  F2FP.SATFINITE.E5M2.F32.PACK_AB_MERGE_C R3, R5, R7, RZ ;  /* 0x000000070503723e */ /* 0x020fc600048060ff */
[----:B------:R-:W-:Y:S01]  /*7eb20*/  SHF.R.S32.HI R0, RZ, 0x8, R0 ;  /* 0x00000008ff007819 */ /* 0x000fe20000011400 */
[----:B------:R-:W3:Y:S04]  /*7eb30*/  LDL.LU R11, [R1+0x144] ;  /* 0x00014400010b7983 */ /* 0x000ee80000300800 */
[----:B------:R-:W4:Y:S04]  /*7eb40*/  LDL.LU R5, [R1+0x25a8] ;  /* 0x0025a80001057983 */ /* 0x000f280000300800 */
[----:B------:R5:W-:Y:S01]  /*7eb50*/  @P4 STG.E.U8 desc[UR20][R8.64], R2 ;  /* 0x0000000208004986 */ /* 0x000be2000c101114 */
[----:B------:R-:W-:Y:S01]  /*7eb60*/  ISETP.LT.AND P4, PT, R6, UR5, !P1 ;  /* 0x0000000506007c0c */ /* 0x000fe2000cf81270 */
[----:B------:R-:W0:Y:S02]  /*7eb70*/  LDCU UR5, c[0x0][0x39c] ;  /* 0x00007380ff0577ac */ /* 0x000e240008000800 */
[----:B------:R0:W-:Y:S04]  /*7eb80*/  @P3 STG.E.U8 desc[UR20][R18.64], R0 ;  /* 0x0000000012003986 */ /* 0x0001e8000c101114 */
[----:B-----5:R-:W5:Y:S04]  /*7eb90*/  LDL.LU.64 R8, [R1+0x738] ;  /* 0x0007380001087983 */ /* 0x020f680000300a00 */
[----:B------:R-:W3:Y:S01]  /*7eba0*/  LDL.LU.64 R6, [R1+0x730] ;  /* 0x0007300001067983 */ /* 0x000ee20000300a00 */
[----:B0-----:R-:W-:-:S02]  /*7ebb0*/  ISETP.LT.AND P3, PT, R4, UR4, !P1 ;  /* 0x0000000404007c0c */ /* 0x001fc4000cf61270 */
[----:B------:R-:W-:Y:S01]  /*7ebc0*/  PRMT R2, R3, 0x9910, RZ ;  /* 0x0000991003027816 */ /* 0x000fe200000000ff */
[----:B------:R-:W3:Y:S01]  /*7ebd0*/  LDL.LU R4, [R1+0x2584] ;  /* 0x0025840001047983 */ /* 0x000ee20000300800 */
[----:B------:R-:W0:Y:S03]  /*7ebe0*/  LDCU UR4, c[0x0][0x39c] ;  /* 0x00007380ff0477ac */ /* 0x000e260008000800 */
[----:B------:R-:W-:Y:S01]  /*7ebf0*/  IMAD.MOV.U32 R0, RZ, RZ, R2 ;  /* 0x000000ffff007224 */ /* 0x000fe200078e0002 */
[----:B------:R1:W-:Y:S01]  /*7ec00*/  @P0 STG.E.U8 desc[UR20][R14.64], R3 ;  /* 0x000000030e000986 */ /* 0x0003e2000c101114 */
[----:B------:R-:W-:-:S03]  /*7ec10*/  F2FP.SATFINITE.E5M2.F32.PACK_AB_MERGE_C R2, R10, R17, RZ ;  /* 0x000000110a02723e */ /* 0x000fc600048060ff */
[----:B------:R-:W3:Y:S01]  /*7ec20*/  LDL.LU R23, [R1+0x148] ;  /* 0x0001480001177983 */ /* 0x000ee20000300800 */
[----:B------:R-:W-:-:S03]  /*7ec30*/  SHF.R.S32.HI R0, RZ, 0x8, R0 ;  /* 0x00000008ff007819 */ /* 0x000fc60000011400 */
[----:B-1----:R-:W3:Y:S04]  /*7ec40*/  LDL.LU R14, [R1+0x14c] ;  /* 0x00014c00010e7983 */ /* 0x002ee80000300800 */
[----:B--2---:R1:W-:Y:S01]  /*7ec50*/  @P2 STG.E.U8 desc[UR20][R12.64], R0 ;  /* 0x000000000c002986 */ /* 0x0043e2000c101114 */
[----:B----4-:R-:W-:Y:S01]  /*7ec60*/  ISETP.LT.AND P0, PT, R5, UR6, !P1 ;  /* 0x0000000605007c0c */ /* 0x010fe2000cf01270 */
[----:B------:R-:W2:Y:S02]  /*7ec70*/  LDCU UR6, c[0x0][0x39c] ;  /* 0x00007380ff0677ac */ /* 0x000ea40008000800 */
[----:B------:R-:W0:Y:S04]  /*7ec80*/  LDL.LU R5, [R1+0x2588] ;  /* 0x0025880001057983 */ /* 0x000e280000300800 */
[----:B------:R-:W4:Y:S04]  /*7ec90*/  LDL.LU.64 R18, [R1+0x728] ;  /* 0x0007280001127983 */ /* 0x000f280000300a00 */
[----:B------:R-:W2:Y:S04]  /*7eca0*/  LDL.LU.64 R16, [R1+0x720] ;  /* 0x0007200001107983 */ /* 0x000ea80000300a00 */
[----:B------:R-:W2:Y:S04]  /*7ecb0*/  LDL.LU R10, [R1+0x258c] ;  /* 0x00258c00010a7983 */ /* 0x000ea80000300800 */
[----:B------:R-:W4:Y:S04]  /*7ecc0*/  LDL.LU R15, [R1+0x150] ;  /* 0x00015000010f7983 */ /* 0x000f280000300800 */
[----:B-----5:R5:W-:Y:S01]  /*7ecd0*/  @P5 STG.E.U8 desc[UR20][R8.64], R2 ;  /* 0x0000000208005986 */ /* 0x020be2000c101114 */
[----:B---3--:R-:W-:Y:S01]  /*7ece0*/  ISETP.LT.AND P2, PT, R4, UR5, !P1 ;  /* 0x0000000504007c0c */ /* 0x008fe2000cf41270 */
[----:B------:R-:W3:Y:S02]  /*7ecf0*/  LDCU UR5, c[0x0][0x39c] ;  /* 0x00007380ff0577ac */ /* 0x000ee40008000800 */
[----:B------:R-:W3:Y:S04]  /*7ed00*/  LDL.LU R4, [R1+0x154] ;  /* 0x0001540001047983 */ /* 0x000ee80000300800 */
[----:B-1----:R-:W3:Y:S04]  /*7ed10*/  LDL.LU.64 R12, [R1+0x718] ;  /* 0x00071800010c7983 */ /* 0x002ee80000300a00 */
[----:B-----5:R-:W5:Y:S01]  /*7ed20*/  LDL.LU R8, [R1+0x2590] ;  /* 0x0025900001087983 */ /* 0x020f620000300800 */
[----:B------:R-:W-:-:S05]  /*7ed30*/  PRMT R3, R2, 0x9910, RZ ;  /* 0x0000991002037816 */ /* 0x000fca00000000ff */
[----:B------:R-:W-:Y:S01]  /*7ed40*/  IMAD.MOV.U32 R0, RZ, RZ, R3 ;  /* 0x000000ffff007224 */ /* 0x000fe200078e0003 */
[----:B------:R-:W-:Y:S02]  /*7ed50*/  F2FP.SATFINITE.E5M2.F32.PACK_AB_MERGE_C R3, R11, R21, RZ ;  /* 0x000000150b03723e */ /* 0x000fe400048060ff */
[----:B------:R-:W3:Y:S02]  /*7ed60*/  LDL.LU.64 R20, [R1+0x710] ;  /* 0x0007100001147983 */ /* 0x000ee40000300a00 */
[----:B------:R-:W-:-:S05]  /*7ed70*/  SHF.R.S32.HI R0, RZ, 0x8, R0 ;  /* 0x00000008ff007819 */ /* 0x000fca0000011400 */
[----:B------:R1:W-:Y:S01]  /*7ed80*/  @P4 STG.E.U8 desc[UR20][R6.64], R0 ;  /* 0x0000000006004986 */ /* 0x0003e2000c101114 */
[----:B0-----:R-:W-:Y:S01]  /*7ed90*/  ISETP.LT.AND P5, PT, R5, UR4, !P1 ;  /* 0x0000000405007c0c */ /* 0x001fe2000cfa1270 */
[----:B------:R-:W0:Y:S02]  /*7eda0*/  LDCU UR4, c[0x0][0x39c] ;  /* 0x00007380ff0477ac */ /* 0x000e240008000800 */
[----:B------:R-:W3:Y:S04]  /*7edb0*/  LDL.LU R5, [R1+0x2594] ;  /* 0x0025940001057983 */ /* 0x000ee80000300800 */
[----:B------:R-:W3:Y:S04]  /*7edc0*/  LDL.LU R11, [R1+0x158] ;  /* 0x00015800010b7983 */ /* 0x000ee80000300800 */
[----:B------:R-:W3:Y:S01]  /*7edd0*/  LDL.LU R9, [R1+0x15c] ;  /* 0x00015c0001097983 */ /* 0x000ee20000300800 */
[----:B--2---:R-:W-:Y:S01]  /*7ede0*/  ISETP.LT.AND P4, PT, R10, UR6, !P1 ;  /* 0x000000060a007c0c */ /* 0x004fe2000cf81270 */
[----:B------:R-:W2:Y:S02]  /*7edf0*/  LDCU UR6, c[0x0][0x39c] ;  /* 0x00007380ff0677ac */ /* 0x000ea40008000800 */
[----:B-1----:R-:W2:Y:S04]  /*7ee00*/  LDL.LU.64 R6, [R1+0x708] ;  /* 0x0007080001067983 */ /* 0x002ea80000300a00 */
[----:B----4-:R1:W-:Y:S04]  /*7ee10*/  @P3 STG.E.U8 desc[UR20][R18.64], R3 ;  /* 0x0000000312003986 */ /* 0x0103e8000c101114 */
[----:B------:R-:W0:Y:S01]  /*7ee20*/  LDL.LU R10, [R1+0x2570] ;  /* 0x00257000010a7983 */ /* 0x000e220000300800 */
[----:B-----5:R-:W-:Y:S01]  /*7ee30*/  ISETP.LT.AND P3, PT, R8, UR8, !P1 ;  /* 0x0000000808007c0c */ /* 0x020fe2000cf61270 */
[----:B------:R-:W4:Y:S02]  /*7ee40*/  LDCU UR8, c[0x0][0x39c] ;  /* 0x00007380ff0877ac */ /* 0x000f240008000800 */
[----:B------:R-:W2:Y:S01]  /*7ee50*/  LDL.LU R8, [R1+0x2574] ;  /* 0x0025740001087983 */ /* 0x000ea20000300800 */
[----:B------:R-:W-:-:S03]  /*7ee60*/  PRMT R2, R3, 0x9910, RZ ;  /* 0x0000991003027816 */ /* 0x000fc600000000ff */
[----:B-1----:R-:W5:Y:S02]  /*7ee70*/  LDL.LU.64 R18, [R1+0x700] ;  /* 0x0007000001127983 */ /* 0x002f640000300a00 */
[----:B------:R-:W-:Y:S01]  /*7ee80*/  IMAD.MOV.U32 R0, RZ, RZ, R2 ;  /* 0x000000ffff007224 */ /* 0x000fe200078e0002 */
[----:B------:R-:W-:-:S04]  /*7ee90*/  F2FP.SATFINITE.E5M2.F32.PACK_AB_MERGE_C R2, R14, R23, RZ ;  /* 0x000000170e02723e */ /* 0x000fc800048060ff */
[----:B------:R-:W-:Y:S02]  /*7eea0*/  SHF.R.S32.HI R0, RZ, 0x8, R0 ;  /* 0x00000008ff007819 */ /* 0x000fe40000011400 */
[----:B------:R-:W-:-:S03]  /*7eeb0*/  PRMT R3, R2, 0x9910, RZ ;  /* 0x0000991002037816 */ /* 0x000fc600000000ff */
[----:B------:R1:W-:Y:S02]  /*7eec0*/  @P0 STG.E.U8 desc[UR20][R16.64], R0 ;  /* 0x0000000010000986 */ /* 0x0003e4000c101114 */
[----:B-1----:R-:W-:Y:S01]  /*7eed0*/  IMAD.MOV.U32 R0, RZ, RZ, R3 ;  /* 0x000000ffff007224 */ /* 0x002fe200078e0003 */
[----:B---3--:R-:W-:Y:S01]  /*7eee0*/  ISETP.LT.AND P0, PT, R5, UR5, !P1 ;  /* 0x0000000505007c0c */ /* 0x008fe2000cf01270 */
[----:B------:R-:W3:Y:S01]  /*7eef0*/  LDL.LU R17, [R1+0x160] ;  /* 0x0001600001117983 */ /* 0x000ee20000300800 */
[----:B------:R-:W-:Y:S01]  /*7ef00*/  F2FP.SATFINITE.E5M2.F32.PACK_AB_MERGE_C R3, R4, R15, RZ ;  /* 0x0000000f0403723e */ /* 0x000fe200048060ff */
[----:B------:R-:W1:Y:S01]  /*7ef10*/  LDCU UR5, c[0x0][0x39c] ;  /* 0x00007380ff0577ac */ /* 0x000e620008000800 */
[----:B------:R-:W-:Y:S01]  /*7ef20*/  SHF.R.S32.HI R0, RZ, 0x8, R0 ;  /* 0x00000008ff007819 */ /* 0x000fe20000011400 */
[----:B------:R-:W3:Y:S04]  /*7ef30*/  LDL.LU R5, [R1+0x164] ;  /* 0x0001640001057983 */ /* 0x000ee80000300800 */
[----:B------:R0:W-:Y:S04]  /*7ef40*/  @P2 STG.E.U8 desc[UR20][R12.64], R2 ;  /* 0x000000020c002986 */ /* 0x0001e8000c101114 */
[----:B------:R-:W1:Y:S04]  /*7ef50*/  LDL.LU R4, [R1+0x2578] ;  /* 0x0025780001047983 */ /* 0x000e680000300800 */
[----:B------:R-:W4:Y:S04]  /*7ef60*/  LDL.LU.64 R14, [R1+0x6f8] ;  /* 0x0006f800010e7983 */ /* 0x000f280000300a00 */
[----:B------:R2:W-:Y:S04]  /*7ef70*/  @P5 STG.E.U8 desc[UR20][R20.64], R0 ;  /* 0x0000000014005986 */ /* 0x0005e8000c101114 */
[----:B0-----:R-:W4:Y:S01]  /*7ef80*/  LDL.LU.64 R12, [R1+0x6f0] ;  /* 0x0006f000010c7983 */ /* 0x001f220000300a00 */
[----:B--2---:R-:W-:-:S02]  /*7ef90*/  ISETP.LT.AND P5, PT, R8, UR6, !P1 ;  /* 0x0000000608007c0c */ /* 0x004fc4000cfa1270 */
[----:B------:R-:W-:Y:S01]  /*7efa0*/  ISETP.LT.AND P2, PT, R10, UR4, !P1 ;  /* 0x000000040a007c0c */ /* 0x000fe2000cf41270 */
[----:B------:R-:W2:Y:S01]  /*7efb0*/  LDL.LU R8, [R1+0x257c] ;  /* 0x00257c0001087983 */ /* 0x000ea20000300800 */
[----:B------:R-:W2:Y:S01]  /*7efc0*/  LDCU UR4, c[0x0][0x39c] ;  /* 0x00007380ff0477ac */ /* 0x000ea20008000800 */
[----:B------:R-:W-:Y:S02]  /*7efd0*/  PRMT R2, R3, 0x9910, RZ ;  /* 0x0000991003027816 */ /* 0x000fe400000000ff */
[----:B------:R0:W-:Y:S01]  /*7efe0*/  @P4 STG.E.U8 desc[UR20][R6.64], R3 ;  /* 0x0000000306004986 */ /* 0x0001e2000c101114 */
[----:B------:R-:W1:Y:S02]  /*7eff0*/  LDCU UR6, c[0x0][0x39c] ;  /* 0x00007380ff0677ac */ /* 0x000e640008000800 */
[----:B------:R-:W-:Y:S01]  /*7f000*/  IMAD.MOV.U32 R0, RZ, RZ, R2 ;  /* 0x000000ffff007224 */ /* 0x000fe200078e0002 */
[----:B------:R-:W-:Y:S01]  /*7f010*/  F2FP.SATFINITE.E5M2.F32.PACK_AB_MERGE_C R2, R9, R11, RZ ;  /* 0x0000000b0902723e */ /* 0x000fe200048060ff */
[----:B------:R-:W4:Y:S03]  /*7f020*/  LDL.LU R23, [R1+0x168] ;  /* 0x0001680001177983 */ /* 0x000f260000300800 */
[----:B------:R-:W-:Y:S01]  /*7f030*/  SHF.R.S32.HI R0, RZ, 0x8, R0 ;  /* 0x00000008ff007819 */ /* 0x000fe20000011400 */
[----:B------:R-:W4:Y:S01]  /*7f040*/  LDL.LU R11, [R1+0x16c] ;  /* 0x00016c00010b7983 */ /* 0x000f220000300800 */
[----:B0-----:R-:W-:-:S03]  /*7f050*/  PRMT R3, R2, 0x9910, RZ ;  /* 0x0000991002037816 */ /* 0x001fc600000000ff */
[----:B-----5:R0:W-:Y:S02]  /*7f060*/  @P3 STG.E.U8 desc[UR20][R18.64], R0 ;  /* 0x0000000012003986 */ /* 0x0201e4000c101114 */
[----:B0-----:R-:W-:Y:S01]  /*7f070*/  IMAD.MOV.U32 R0, RZ, RZ, R3 ;  /* 0x000000ffff007224 */ /* 0x001fe200078e0003 */
[----:B---3--:R-:W-:Y:S02]  /*7f080*/  F2FP.SATFINITE.E5M2.F32.PACK_AB_MERGE_C R3, R5, R17, RZ ;  /* 0x000000110503723e */ /* 0x008fe400048060ff */
[----:B-1----:R-:W-:Y:S01]  /*7f090*/  ISETP.LT.AND P4, PT, R4, UR5, !P1 ;  /* 0x0000000504007c0c */ /* 0x002fe2000cf81270 */
[----:B------:R-:W0:Y:S01]  /*7f0a0*/  LDCU UR5, c[0x0][0x39c] ;  /* 0x00007380ff0577ac */ /* 0x000e220008000800 */
[----:B------:R-:W3:Y:S04]  /*7f0b0*/  LDL.LU R4, [R1+0x2580] ;  /* 0x0025800001047983 */ /* 0x000ee80000300800 */
[----:B------:R-:W5:Y:S04]  /*7f0c0*/  LDL.LU.64 R6, [R1+0x6e8] ;  /* 0x0006e80001067983 */ /* 0x000f680000300a00 */
[----:B------:R-:W5:Y:S01]  /*7f0d0*/  LDL.LU.64 R20, [R1+0x6e0] ;  /* 0x0006e00001147983 */ /* 0x000f620000300a00 */
[----:B--2---:R-:W-:-:S03]  /*7f0e0*/  ISETP.LT.AND P3, PT, R8, UR4, !P1 ;  /* 0x0000000408007c0c */ /* 0x004fc6000cf61270 */
[----:B----4-:R1:W-:Y:S01]  /*7f0f0*/  @P0 STG.E.U8 desc[UR20][R14.64], R2 ;  /* 0x000000020e000986 */ /* 0x0103e2000c101114 */
[----:B------:R-:W-:Y:S01]  /*7f100*/  SHF.R.S32.HI R0, RZ, 0x8, R0 ;  /* 0x00000008ff007819 */ /* 0x000fe20000011400 */
[----:B------:R-:W2:Y:S02]  /*7f110*/  LDCU UR4, c[0x0][0x39c] ;  /* 0x00007380ff0477ac */ /* 0x000ea40008000800 */
[----:B------:R-:W0:Y:S04]  /*7f120*/  LDL.LU R8, [R1+0x255c] ;  /* 0x00255c0001087983 */ /* 0x000e280000300800 */
[----:B------:R-:W4:Y:S04]  /*7f130*/  LDL.LU R10, [R1+0x170] ;  /* 0x00017000010a7983 */ /* 0x000f280000300800 */
[----:B------:R-:W4:Y:S04]  /*7f140*/  LDL.LU R9, [R1+0x174] ;  /* 0x0001740001097983 */ /* 0x000f280000300800 */
[----:B------:R-:W2:Y:S04]  /*7f150*/  LDL.LU.64 R18, [R1+0x6d8] ;  /* 0x0006d80001127983 */ /* 0x000ea80000300a00 */
[----:B------:R-:W2:Y:S04]  /*7f160*/  LDL.LU R5, [R1+0x2560] ;  /* 0x0025600001057983 */ /* 0x000ea80000300800 */
[----:B------:R-:W4:Y:S04]  /*7f170*/  LDL.LU.64 R16, [R1+0x6d0] ;  /* 0x0006d00001107983 */ /* 0x000f280000300a00 */
[----:B------:R1:W-:Y:S01]  /*7f180*/  @P2 STG.E.U8 desc[UR20][R12.64], R0 ;  /* 0x000000000c002986 */ /* 0x0003e2000c101114 */
[----:B---3--:R-:W-:Y:S01]  /*7f190*/  ISETP.LT.AND P0, PT, R4, UR6, !P1 ;  /* 0x0000000604007c0c */ /* 0x008fe2000cf01270 */
[----:B------:R-:W3:Y:S02]  /*7f1a0*/  LDCU UR6, c[0x0][0x39c] ;  /* 0x00007380ff0677ac */ /* 0x000ee40008000800 */
[----:B------:R-:W3:Y:S04]  /*7f1b0*/  LDL.LU R4, [R1+0x2564] ;  /* 0x0025640001047983 */ /* 0x000ee80000300800 */
[----:B-1----:R-:W4:Y:S04]  /*7f1c0*/  LDL.LU R14, [R1+0x178] ;  /* 0x00017800010e7983 */ /* 0x002f280000300800 */
[----:B------:R-:W4:Y:S04]  /*7f1d0*/  LDL.LU R15, [R1+0x17c] ;  /* 0x00017c00010f7983 */ /* 0x000f280000300800 */
[----:B------:R-:W4:Y:S04]  /*7f1e0*/  LDL.LU.64 R12, [R1+0x6c8] ;  /* 0x0006c800010c7983 */ /* 0x000f280000300a00 */
[----:B-----5:R1:W-:Y:S01]  /*7f1f0*/  @P5 STG.E.U8 desc[UR20][R6.64], R3 ;  /* 0x0000000306005986 */ /* 0x0203e2000c101114 */
[----:B0-----:R-:W-:Y:S01]  /*7f200*/  ISETP.LT.AND P2, PT, R8, UR5, !P1 ;  /* 0x0000000508007c0c */ /* 0x001fe2000cf41270 */
[----:B------:R-:W0:Y:S02]  /*7f210*/  LDCU UR5, c[0x0][0x39c] ;  /* 0x00007380ff0577ac */ /* 0x000e240008000800 */
[----:B------:R-:W5:Y:S01]  /*7f220*/  LDL.LU R8, [R1+0x2568] ;  /* 0x0025680001087983 */ /* 0x000f620000300800 */
[----:B--2---:R-:W-:Y:S01]  /*7f230*/  ISETP.LT.AND P5, PT, R5, UR8, !P1 ;  /* 0x0000000805007c0c */ /* 0x004fe2000cfa1270 */
[----:B------:R-:W2:Y:S02]  /*7f240*/  LDCU UR8, c[0x0][0x39c] ;  /* 0x00007380ff0877ac */ /* 0x000ea40008000800 */
[----:B------:R-:W0:Y:S01]  /*7f250*/  LDL.LU R5, [R1+0x256c] ;  /* 0x00256c0001057983 */ /* 0x000e220000300800 */
[----:B------:R-:W-:-:S03]  /*7f260*/  PRMT R2, R3, 0x9910, RZ ;  /* 0x0000991003027816 */ /* 0x000fc600000000ff */
[----:B-1----:R-:W2:Y:S02]  /*7f270*/  LDL.LU.64 R6, [R1+0x6c0] ;  /* 0x0006c00001067983 */ /* 0x002ea40000300a00 */
[----:B------:R-:W-:Y:S01]  /*7f280*/  IMAD.MOV.U32 R0, RZ, RZ, R2 ;  /* 0x000000ffff007224 */ /* 0x000fe200078e0002 */
[----:B------:R-:W-:Y:S02]  /*7f290*/  F2FP.SATFINITE.E5M2.F32.PACK_AB_MERGE_C R2, R11, R23, RZ ;  /* 0x000000170b02723e */ /* 0x000fe400048060ff */
[----:B------:R-:W2:Y:S02]  /*7f2a0*/  LDL.LU R11, [R1+0x180] ;  /* 0x00018000010b7983 */ /* 0x000ea40000300800 */
[----:B------:R-:W-:Y:S02]  /*7f2b0*/  SHF.R.S32.HI R0, RZ, 0x8, R0 ;  /* 0x00000008ff007819 */ /* 0x000fe40000011400 */
[----:B------:R-:W-:-:S03]  /*7f2c0*/  PRMT R3, R2, 0x9910, RZ ;  /* 0x0000991002037816 */ /* 0x000fc600000000ff */
[----:B------:R1:W-:Y:S01]  /*7f2d0*/  @P4 STG.E.U8 desc[UR20][R20.64], R0 ;  /* 0x0000000014004986 */ /* 0x0003e2000c101114 */
[----:B---3--:R-:W-:Y:S01]  /*7f2e0*/  ISETP.LT.AND P4, PT, R4, UR4, !P1 ;  /* 0x0000000404007c0c */ /* 0x008fe2000cf81270 */
[----:B-1----:R-:W-:Y:S02]  /*7f2f0*/  IMAD.MOV.U32 R0, RZ, RZ, R3 ;  /* 0x000000ffff007224 */ /* 0x002fe400078e0003 */
[----:B------:R-:W3:Y:S01]  /*7f300*/  LDL.LU R4, [R1+0x184] ;  /* 0x0001840001047983 */ /* 0x000ee20000300800 */
[----:B----4-:R-:W-:Y:S01]  /*7f310*/  F2FP.SATFINITE.E5M2.F32.PACK_AB_MERGE_C R3, R9, R10, RZ ;  /* 0x0000000a0903723e */ /* 0x010fe200048060ff */
[----:B------:R-:W1:Y:S01]  /*7f320*/  LDCU UR4, c[0x0][0x39c] ;  /* 0x00007380ff0477ac */ /* 0x000e620008000800 */
[----:B------:R-:W-:Y:S01]  /*7f330*/  SHF.R.S32.HI R0, RZ, 0x8, R0 ;  /* 0x00000008ff007819 */ /* 0x000fe20000011400 */
[----:B------:R-:W1:Y:S04]  /*7f340*/  LDL.LU R10, [R1+0x2548] ;  /* 0x00254800010a7983 */ /* 0x000e680000300800 */
[----:B------:R4:W-:Y:S04]  /*7f350*/  @P3 STG.E.U8 desc[UR20][R18.64], R2 ;  /* 0x0000000212003986 */ /* 0x0009e8000c101114 */
[----:B------:R0:W-:Y:S04]  /*7f360*/  @P0 STG.E.U8 desc[UR20][R16.64], R0 ;  /* 0x0000000010000986 */ /* 0x0001e8000c101114 */
[----:B----4-:R-:W4:Y:S01]  /*7f370*/  LDL.LU.64 R18, [R1+0x6b8] ;  /* 0x0006b80001127983 */ /* 0x010f220000300a00 */
[----:B-----5:R-:W-:Y:S01]  /*7f380*/  ISETP.LT.AND P3, PT, R8, UR6, !P1 ;  /* 0x0000000608007c0c */ /* 0x020fe2000cf61270 */
[----:B------:R-:W5:Y:S02]  /*7f390*/  LDCU UR6, c[0x0][0x39c] ;  /* 0x00007380ff0677ac */ /* 0x000f640008000800 */
[----:B------:R-:W4:Y:S01]  /*7f3a0*/  LDL.LU.64 R8, [R1+0x6b0] ;  /* 0x0006b00001087983 */ /* 0x000f220000300a00 */
[----:B0-----:R-:W-:-:S02]  /*7f3b0*/  ISETP.LT.AND P0, PT, R5, UR5, !P1 ;  /* 0x0000000505007c0c */ /* 0x001fc4000cf01270 */
[----:B------:R-:W-:Y:S01]  /*7f3c0*/  PRMT R2, R3, 0x9910, RZ ;  /* 0x0000991003027816 */ /* 0x000fe200000000ff */
[----:B------:R-:W5:Y:S01]  /*7f3d0*/  LDL.LU R5, [R1+0x254c] ;  /* 0x00254c0001057983 */ /* 0x000f620000300800 */
[----:B------:R-:W0:Y:S03]  /*7f3e0*/  LDCU UR5, c[0x0][0x39c] ;  /* 0x00007380ff0577ac */ /* 0x000e260008000800 */
[----:B------:R-:W-:Y:S01]  /*7f3f0*/  IMAD.MOV.U32 R0, RZ, RZ, R2 ;  /* 0x000000ffff007224 */ /* 0x000fe200078e0002 */
[----:B------:R-:W-:Y:S01]  /*7f400*/  F2FP.SATFINITE.E5M2.F32.PACK_AB_MERGE_C R2, R15, R14, RZ ;  /* 0x0000000e0f02723e */ /* 0x000fe200048060ff */
[----:B------:R2:W-:Y:S03]  /*7f410*/  @P2 STG.E.U8 desc[UR20][R12.64], R3 ;  /* 0x000000030c002986 */ /* 0x0005e6000c101114 */
[----:B------:R-:W-:Y:S01]  /*7f420*/  SHF.R.S32.HI R0, RZ, 0x8, R0 ;  /* 0x00000008ff007819 */ /* 0x000fe20000011400 */
[----:B------:R-:W4:Y:S04]  /*7f430*/  LDL.LU R23, [R1+0x188] ;  /* 0x0001880001177983 */ /* 0x000f280000300800 */
[----:B------:R-:W4:Y:S01]  /*7f440*/  LDL.LU R17, [R1+0x18c] ;  /* 0x00018c0001117983 */ /* 0x000f220000300800 */
[----:B--2---:R-:W-:-:S03]  /*7f450*/  PRMT R3, R2, 0x9910, RZ ;  /* 0x0000991002037816 */ /* 0x004fc600000000ff */
[----:B------:R2:W-:Y:S01]  /*7f460*/  @P5 STG.E.U8 desc[UR20][R6.64], R0 ;  /* 0x0000000006005986 */ /* 0x0005e2000c101114 */
[----:B-1----:R-:W-:Y:S01]  /*7f470*/  ISETP.LT.AND P2, PT, R10, UR4, !P1 ;  /* 0x000000040a007c0c */ /* 0x002fe2000cf41270 */
[----:B--2---:R-:W-:Y:S02]  /*7f480*/  IMAD.MOV.U32 R0, RZ, RZ, R3 ;  /* 0x000000ffff007224 */ /* 0x004fe400078e0003 */
[----:B------:R-:W0:Y:S01]  /*7f490*/  LDL.LU R10, [R1+0x2550] ;  /* 0x00255000010a7983 */ /* 0x000e220000300800 */
[----:B------:R-:W1:Y:S03]  /*7f4a0*/  LDCU UR4, c[0x0][0x39c] ;  /* 0x00007380ff0477ac */ /* 0x000e660008000800 */
[----:B------:R-:W2:Y:S04]  /*7f4b0*/  LDL.LU.64 R12, [R1+0x6a8] ;  /* 0x0006a800010c7983 */ /* 0x000ea80000300a00 */
[----:B------:R-:W2:Y:S01]  /*7f4c0*/  LDL.LU.64 R20, [R1+0x6a0] ;  /* 0x0006a00001147983 */ /* 0x000ea20000300a00 */
[----:B---3--:R-:W-:-:S03]  /*7f4d0*/  F2FP.SATFINITE.E5M2.F32.PACK_AB_MERGE_C R3, R4, R11, RZ ;  /* 0x0000000b0403723e */ /* 0x008fc600048060ff */
[----:B------:R-:W1:Y:S04]  /*7f4e0*/  LDL.LU R6, [R1+0x2554] ;  /* 0x0025540001067983 */ /* 0x000e680000300800 */
[----:B------:R-:W3:Y:S01]  /*7f4f0*/  LDL.LU R7, [R1+0x190] ;  /* 0x0001900001077983 */ /* 0x000ee20000300800 */
[----:B-----5:R-:W-:-:S03]  /*7f500*/  ISETP.LT.AND P5, PT, R5, UR6, !P1 ;  /* 0x0000000605007c0c */ /* 0x020fc6000cfa1270 */
[----:B----4-:R4:W-:Y:S01]  /*7f510*/  @P4 STG.E.U8 desc[UR20][R18.64], R2 ;  /* 0x0000000212004986 */ /* 0x0109e2000c101114 */
[----:B------:R-:W-:Y:S01]  /*7f520*/  SHF.R.S32.HI R0, RZ, 0x8, R0 ;  /* 0x00000008ff007819 */ /* 0x000fe20000011400 */
[----:B------:R-:W5:Y:S02]  /*7f530*/  LDCU UR6, c[0x0][0x39c] ;  /* 0x00007380ff0677ac */ /* 0x000f640008000800 */
[----:B------:R-:W3:Y:S04]  /*7f540*/  LDL.LU R5, [R1+0x194] ;  /* 0x0001940001057983 */ /* 0x000ee80000300800 */
[----:B------:R-:W3:Y:S04]  /*7f550*/  LDL.LU.64 R14, [R1+0x698] ;  /* 0x00069800010e7983 */ /* 0x000ee80000300a00 */
[----:B------:R-:W3:Y:S04]  /*7f560*/  LDL.LU R4, [R1+0x2558] ;  /* 0x0025580001047983 */ /* 0x000ee80000300800 */
[----:B----4-:R-:W4:Y:S04]  /*7f570*/  LDL.LU.64 R18, [R1+0x690] ;  /* 0x0006900001127983 */ /* 0x010f280000300a00 */
[----:B------:R0:W-:Y:S04]  /*7f580*/  @P3 STG.E.U8 desc[UR20][R8.64], R0 ;  /* 0x0000000008003986 */ /* 0x0001e8000c101114 */
[----:B0-----:R-:W5:Y:S01]  /*7f590*/  LDL.LU R8, [R1+0x2534] ;  /* 0x0025340001087983 */ /* 0x001f620000300800 */
[----:B------:R-:W-:Y:S01]  /*7f5a0*/  ISETP.LT.AND P4, PT, R10, UR5, !P1 ;  /* 0x000000050a007c0c */ /* 0x000fe2000cf81270 */
[----:B------:R-:W0:Y:S02]  /*7f5b0*/  LDCU UR5, c[0x0][0x39c] ;  /* 0x00007380ff0577ac */ /* 0x000e240008000800 */
[----:B------:R-:W4:Y:S04]  /*7f5c0*/  LDL.LU R16, [R1+0x198] ;  /* 0x0001980001107983 */ /* 0x000f280000300800 */
[----:B------:R-:W4:Y:S04]  /*7f5d0*/  LDL.LU R9, [R1+0x19c] ;  /* 0x00019c0001097983 */ /* 0x000f280000300800 */
[----:B------:R-:W4:Y:S01]  /*7f5e0*/  LDL.LU.64 R10, [R1+0x688] ;  /* 0x00068800010a7983 */ /* 0x000f220000300a00 */
[----:B-1----:R-:W-:Y:S01]  /*7f5f0*/  ISETP.LT.AND P3, PT, R6, UR4, !P1 ;  /* 0x0000000406007c0c */ /* 0x002fe2000cf61270 */
[----:B------:R-:W1:Y:S02]  /*7f600*/  LDCU UR4, c[0x0][0x39c] ;  /* 0x00007380ff0477ac */ /* 0x000e640008000800 */
[----:B--2---:R2:W-:Y:S04]  /*7f610*/  @P0 STG.E.U8 desc[UR20][R12.64], R3 ;  /* 0x000000030c000986 */ /* 0x0045e8000c101114 */
[----:B------:R-:W0:Y:S01]  /*7f620*/  LDL.LU R6, [R1+0x2538] ;  /* 0x0025380001067983 */ /* 0x000e220000300800 */
[----:B---3--:R-:W-:Y:S01]  /*7f630*/  ISETP.LT.AND P0, PT, R4, UR8, !P1 ;  /* 0x0000000804007c0c */ /* 0x008fe2000cf01270 */
[----:B------:R-:W3:Y:S02]  /*7f640*/  LDCU UR8, c[0x0][0x39c] ;  /* 0x00007380ff0877ac */ /* 0x000ee40008000800 */
[----:B------:R-:W1:Y:S01]  /*7f650*/  LDL.LU R4, [R1+0x253c] ;  /* 0x00253c0001047983 */ /* 0x000e620000300800 */
[----:B------:R-:W-:-:S03]  /*7f660*/  PRMT R2, R3, 0x9910, RZ ;  /* 0x0000991003027816 */ /* 0x000fc600000000ff */
[----:B--2---:R-:W2:Y:S02]  /*7f670*/  LDL.LU.64 R12, [R1+0x680] ;  /* 0x00068000010c7983 */ /* 0x004ea40000300a00 */
[----:B------:R-:W-:Y:S01]  /*7f680*/  IMAD.MOV.U32 R0, RZ, RZ, R2 ;  /* 0x000000ffff007224 */ /* 0x000fe200078e0002 */
[----:B------:R-:W-:Y:S02]  /*7f690*/  F2FP.SATFINITE.E5M2.F32.PACK_AB_MERGE_C R2, R17, R23, RZ ;  /* 0x000000171102723e */ /* 0x000fe400048060ff */
[----:B------:R-:W2:Y:S02]  /*7f6a0*/  LDL.LU R17, [R1+0x1a0] ;  /* 0x0001a00001117983 */ /* 0x000ea40000300800 */
[----:B------:R-:W-:Y:S02]  /*7f6b0*/  SHF.R.S32.HI R0, RZ, 0x8, R0 ;  /* 0x00000008ff007819 */ /* 0x000fe40000011400 */
[----:B------:R-:W-:-:S03]  /*7f6c0*/  PRMT R3, R2, 0x9910, RZ ;  /* 0x0000991002037816 */ /* 0x000fc600000000ff */
[----:B------:R3:W-:Y:S01]  /*7f6d0*/  @P2 STG.E.U8 desc[UR20][R20.64], R0 ;  /* 0x0000000014002986 */ /* 0x0007e2000c101114 */
[----:B-----5:R-:W-:Y:S01]  /*7f6e0*/  ISETP.LT.AND P2, PT, R8, UR6, !P1 ;  /* 0x0000000608007c0c */ /* 0x020fe2000cf41270 */
[----:B------:R-:W5:Y:S02]  /*7f6f0*/  LDCU UR6, c[0x0][0x39c] ;  /* 0x00007380ff0677ac */ /* 0x000f640008000800 */
[----:B------:R-:W2:Y:S01]  /*7f700*/  LDL.LU R8, [R1+0x1a4] ;  /* 0x0001a40001087983 */ /* 0x000ea20000300800 */
[----:B---3--:R-:W-:Y:S01]  /*7f710*/  IMAD.MOV.U32 R0, RZ, RZ, R3 ;  /* 0x000000ffff007224 */ /* 0x008fe200078e0003 */
[----:B------:R-:W-:Y:S02]  /*7f720*/  F2FP.SATFINITE.E5M2.F32.PACK_AB_MERGE_C R3, R5, R7, RZ ;  /* 0x000000070503723e */ /* 0x000fe400048060ff */
[----:B------:R-:W5:Y:S02]  /*7f730*/  LDL.LU R5, [R1+0x2540] ;  /* 0x0025400001057983 */ /* 0x000f640000300800 */
[----:B------:R-:W-:-:S02]  /*7f740*/  SHF.R.S32.HI R0, RZ, 0x8, R0 ;  /* 0x00000008ff007819 */ /* 0x000fc40000011400 */
[----:B------:R3:W-:Y:S01]  /*7f750*/  @P5 STG.E.U8 desc[UR20][R14.64], R2 ;  /* 0x000000020e005986 */ /* 0x0007e2000c101114 */
[----:B0-----:R-:W-:-:S03]  /*7f760*/  ISETP.LT.AND P5, PT, R6, UR5, !P1 ;  /* 0x0000000506007c0c */ /* 0x001fc6000cfa1270 */
[----:B----4-:R0:W-:Y:S01]  /*7f770*/  @P4 STG.E.U8 desc[UR20][R18.64], R0 ;  /* 0x0000000012004986 */ /* 0x0101e2000c101114 */
[----:B------:R-:W4:Y:S03]  /*7f780*/  LDCU UR5, c[0x0][0x39c] ;  /* 0x00007380ff0577ac */ /* 0x000f260008000800 */
[----:B---3--:R-:W3:Y:S04]  /*7f790*/  LDL.LU.64 R14, [R1+0x678] ;  /* 0x00067800010e7983 */ /* 0x008ee80000300a00 */
[----:B------:R-:W3:Y:S01]  /*7f7a0*/  LDL.LU.64 R6, [R1+0x670] ;  /* 0x0006700001067983 */ /* 0x000ee20000300a00 */
[----:B-1----:R-:W-:Y:S02]  /*7f7b0*/  ISETP.LT.AND P4, PT, R4, UR4, !P1 ;  /* 0x0000000404007c0c */ /* 0x002fe4000cf81270 */
[----:B------:R-:W-:Y:S01]  /*7f7c0*/  PRMT R2, R3, 0x9910, RZ ;  /* 0x0000991003027816 */ /* 0x000fe200000000ff */
[----:B------:R-:W4:Y:S01]  /*7f7d0*/  LDL.LU R4, [R1+0x2544] ;  /* 0x0025440001047983 */ /* 0x000f220000300800 */
[----:B------:R-:W1:Y:S03]  /*7f7e0*/  LDCU UR4, c[0x0][0x39c] ;  /* 0x00007380ff0477ac */ /* 0x000e660008000800 */
[----:B0-----:R-:W-:Y:S01]  /*7f7f0*/  IMAD.MOV.U32 R0, RZ, RZ, R2 ;  /* 0x000000ffff007224 */ /* 0x001fe200078e0002 */
[----:B------:R-:W-:Y:S01]  /*7f800*/  F2FP.SATFINITE.E5M2.F32.PACK_AB_MERGE_C R2, R9, R16, RZ ;  /* 0x000000100902723e */ /* 0x000fe200048060ff */
[----:B------:R0:W-:Y:S03]  /*7f810*/  @P3 STG.E.U8 desc[UR20][R10.64], R3 ;  /* 0x000000030a003986 */ /* 0x0001e6000c101114 */
[----:B------:R-:W-:Y:S01]  /*7f820*/  SHF.R.S32.HI R0, RZ, 0x8, R0 ;  /* 0x00000008ff007819 */ /* 0x000fe20000011400 */
[----:B------:R-:W3:Y:S04]  /*7f830*/  LDL.LU R23, [R1+0x1a8] ;  /* 0x0001a80001177983 */ /* 0x000ee80000300800 */
[----:B------:R-:W3:Y:S01]  /*7f840*/  LDL.LU R9, [R1+0x1ac] ;  /* 0x0001ac0001097983 */ /* 0x000ee20000300800 */
[----:B0-----:R-:W-:-:S03]  /*7f850*/  PRMT R3, R2, 0x9910, RZ ;  /* 0x0000991002037816 */ /* 0x001fc600000000ff */
[----:B--2---:R0:W-:Y:S01]  /*7f860*/  @P0 STG.E.U8 desc[UR20][R12.64], R0 ;  /* 0x000000000c000986 */ /* 0x0041e2000c101114 */
[----:B-----5:R-:W-:Y:S01]  /*7f870*/  ISETP.LT.AND P3, PT, R5, UR6, !P1 ;  /* 0x0000000605007c0c */ /* 0x020fe2000cf61270 */
[----:B------:R-:W2:Y:S02]  /*7f880*/  LDCU UR6, c[0x0][0x39c] ;  /* 0x00007380ff0677ac */ /* 0x000ea40008000800 */
[----:B------:R-:W1:Y:S04]  /*7f890*/  LDL.LU R5, [R1+0x2520] ;  /* 0x0025200001057983 */ /* 0x000e680000300800 */
[----:B------:R-:W5:Y:S01]  /*7f8a0*/  LDL.LU.64 R10, [R1+0x668] ;  /* 0x00066800010a7983 */ /* 0x000f620000300a00 */
[----:B0-----:R-:W-:-:S03]  /*7f8b0*/  IMAD.MOV.U32 R0, RZ, RZ, R3 ;  /* 0x000000ffff007224 */ /* 0x001fc600078e0003 */
[----:B------:R-:W2:Y:S01]  /*7f8c0*/  LDL.LU.64 R20, [R1+0x660] ;  /* 0x0006600001147983 */ /* 0x000ea20000300a00 */
[----:B------:R-:W-:-:S03]  /*7f8d0*/  F2FP.SATFINITE.E5M2.F32.PACK_AB_MERGE_C R3, R8, R17, RZ ;  /* 0x000000110803723e */ /* 0x000fc600048060ff */
[----:B------:R-:W2:Y:S04]  /*7f8e0*/  LDL.LU R12, [R1+0x2524] ;  /* 0x00252400010c7983 */ /* 0x000ea80000300800 */
[----:B------:R-:W5:Y:S01]  /*7f8f0*/  LDL.LU R13, [R1+0x1b0] ;  /* 0x0001b000010d7983 */ /* 0x000f620000300800 */
[----:B----4-:R-:W-:-:S03]  /*7f900*/  ISETP.LT.AND P0, PT, R4, UR5, !P1 ;  /* 0x0000000504007c0c */ /* 0x010fc6000cf01270 */
[----:B---3--:R0:W-:Y:S01]  /*7f910*/  @P2 STG.E.U8 desc[UR20][R14.64], R2 ;  /* 0x000000020e002986 */ /* 0x0081e2000c101114 */
[----:B------:R-:W-:Y:S01]  /*7f920*/  SHF.R.S32.HI R0, RZ, 0x8, R0 ;  /* 0x00000008ff007819 */ /* 0x000fe20000011400 */
[----:B------:R-:W3:Y:S02]  /*7f930*/  LDCU UR5, c[0x0][0x39c] ;  /* 0x00007380ff0577ac */ /* 0x000ee40008000800 */
[----:B------:R-:W4:Y:S04]  /*7f940*/  LDL.LU R4, [R1+0x1b4] ;  /* 0x0001b40001047983 */ /* 0x000f280000300800 */
[----:B------:R-:W3:Y:S04]  /*7f950*/  LDL.LU.64 R18, [R1+0x658] ;  /* 0x0006580001127983 */ /* 0x000ee80000300a00 */
[----:B------:R-:W3:Y:S04]  /*7f960*/  LDL.LU R8, [R1+0x2528] ;  /* 0x0025280001087983 */ /* 0x000ee80000300800 */
[----:B------:R-:W4:Y:S04]  /*7f970*/  LDL.LU.64 R16, [R1+0x650] ;  /* 0x0006500001107983 */ /* 0x000f280000300a00 */
[----:B------:R0:W-:Y:S01]  /*7f980*/  @P5 STG.E.U8 desc[UR20][R6.64], R0 ;  /* 0x0000000006005986 */ /* 0x0001e2000c101114 */
[----:B-1----:R-:W-:Y:S01]  /*7f990*/  ISETP.LT.AND P2, PT, R5, UR4, !P1 ;  /* 0x0000000405007c0c */ /* 0x002fe2000cf41270 */
[----:B------:R-:W1:Y:S02]  /*7f9a0*/  LDCU UR4, c[0x0][0x39c] ;  /* 0x00007380ff0477ac */ /* 0x000e640008000800 */
[----:B------:R-:W4:Y:S04]  /*7f9b0*/  LDL.LU R5, [R1+0x252c] ;  /* 0x00252c0001057983 */ /* 0x000f280000300800 */
[----:B0-----:R-:W4:Y:S04]  /*7f9c0*/  LDL.LU R14, [R1+0x1b8] ;  /* 0x0001b800010e7983 */ /* 0x001f280000300800 */
[----:B------:R-:W4:Y:S01]  /*7f9d0*/  LDL.LU R15, [R1+0x1bc] ;  /* 0x0001bc00010f7983 */ /* 0x000f220000300800 */
[----:B--2---:R-:W-:Y:S01]  /*7f9e0*/  ISETP.LT.AND P5, PT, R12, UR6, !P1 ;  /* 0x000000060c007c0c */ /* 0x004fe2000cfa1270 */
[----:B------:R-:W0:Y:S02]  /*7f9f0*/  LDCU UR6, c[0x0][0x39c] ;  /* 0x00007380ff0677ac */ /* 0x000e240008000800 */
[----:B------:R-:W2:Y:S04]  /*7fa00*/  LDL.LU.64 R6, [R1+0x648] ;  /* 0x0006480001067983 */ /* 0x000ea80000300a00 */
[----:B-----5:R5:W-:Y:S04]  /*7fa10*/  @P4 STG.E.U8 desc[UR20][R10.64], R3 ;  /* 0x000000030a004986 */ /* 0x020be8000c101114 */
[----:B------:R-:W1:Y:S01]  /*7fa20*/  LDL.LU R12, [R1+0x2530] ;  /* 0x00253000010c7983 */ /* 0x000e620000300800 */
[----:B---3--:R-:W-:Y:S01]  /*7fa30*/  ISETP.LT.AND P4, PT, R8, UR8, !P1 ;  /* 0x0000000808007c0c */ /* 0x008fe2000cf81270 */
[----:B------:R-:W3:Y:S02]  /*7fa40*/  LDCU UR8, c[0x0][0x39c] ;  /* 0x00007380ff0877ac */ /* 0x000ee40008000800 */
[----:B------:R-:W0:Y:S01]  /*7fa50*/  LDL.LU R8, [R1+0x250c] ;  /* 0x00250c0001087983 */ /* 0x000e220000300800 */
[----:B------:R-:W-:-:S03]  /*7fa60*/  PRMT R2, R3, 0x9910, RZ ;  /* 0x0000991003027816 */ /* 0x000fc600000000ff */
[----:B-----5:R-:W5:Y:S02]  /*7fa70*/  LDL.LU.64 R10, [R1+0x640] ;  /* 0x00064000010a7983 */ /* 0x020f640000300a00 */
[----:B------:R-:W-:Y:S01]  /*7fa80*/  IMAD.MOV.U32 R0, RZ, RZ, R2 ;  /* 0x000000ffff007224 */ /* 0x000fe200078e0002 */
[----:B------:R-:W-:Y:S02]  /*7fa90*/  F2FP.SATFINITE.E5M2.F32.PACK_AB_MERGE_C R2, R9, R23, RZ ;  /* 0x000000170902723e */ /* 0x000fe400048060ff */
[----:B------:R-:W2:Y:S02]  /*7faa0*/  LDL.LU R9, [R1+0x1c0] ;  /* 0x0001c00001097983 */ /* 0x000ea40000300800 */
[----:B------:R-:W-:Y:S02]  /*7fab0*/  SHF.R.S32.HI R0, RZ, 0x8, R0 ;  /* 0x00000008ff007819 */ /* 0x000fe40000011400 */
[----:B------:R-:W-:-:S03]  /*7fac0*/  PRMT R3, R2, 0x9910, RZ ;  /* 0x0000991002037816 */ /* 0x000fc600000000ff */
[----:B------:R3:W-:Y:S01]  /*7fad0*/  @P3 STG.E.U8 desc[UR20][R20.64], R0 ;  /* 0x0000000014003986 */ /* 0x0007e2000c101114 */
[----:B----4-:R-:W-:Y:S01]  /*7fae0*/  ISETP.LT.AND P3, PT, R5, UR5, !P1 ;  /* 0x0000000505007c0c */ /* 0x010fe2000cf61270 */
[----:B------:R-:W4:Y:S02]  /*7faf0*/  LDCU UR5, c[0x0][0x39c] ;  /* 0x00007380ff0577ac */ /* 0x000f240008000800 */
[----:B------:R-:W4:Y:S01]  /*7fb00*/  LDL.LU R5, [R1+0x1c4] ;  /* 0x0001c40001057983 */ /* 0x000f220000300800 */
[----:B---3--:R-:W-:Y:S01]  /*7fb10*/  IMAD.MOV.U32 R0, RZ, RZ, R3 ;  /* 0x000000ffff007224 */ /* 0x008fe200078e0003 */
[----:B------:R-:W-:Y:S02]  /*7fb20*/  F2FP.SATFINITE.E5M2.F32.PACK_AB_MERGE_C R3, R4, R13, RZ ;  /* 0x0000000d0403723e */ /* 0x000fe400048060ff */
[----:B------:R-:W4:Y:S02]  /*7fb30*/  LDL.LU R4, [R1+0x2510] ;  /* 0x0025100001047983 */ /* 0x000f240000300800 */
[----:B------:R-:W-:-:S02]  /*7fb40*/  SHF.R.S32.HI R0, RZ, 0x8, R0 ;  /* 0x00000008ff007819 */ /* 0x000fc40000011400 */
[----:B------:R3:W-:Y:S01]  /*7fb50*/  @P0 STG.E.U8 desc[UR20][R18.64], R2 ;  /* 0x0000000212000986 */ /* 0x0007e2000c101114 */
[----:B-1----:R-:W-:Y:S01]  /*7fb60*/  ISETP.LT.AND P0, PT, R12, UR4, !P1 ;  /* 0x000000040c007c0c */ /* 0x002fe2000cf01270 */
[----:B------:R-:W1:Y:S02]  /*7fb70*/  LDCU UR4, c[0x0][0x39c] ;  /* 0x00007380ff0477ac */ /* 0x000e640008000800 */
[----:B------:R-:W4:Y:S04]  /*7fb80*/  LDL.LU.64 R20, [R1+0x638] ;  /* 0x0006380001147983 */ /* 0x000f280000300a00 */
[----:B------:R0:W-:Y:S04]  /*7fb90*/  @P2 STG.E.U8 desc[UR20][R16.64], R0 ;  /* 0x0000000010002986 */ /* 0x0001e8000c101114 */
[----:B------:R-:W4:Y:S01]  /*7fba0*/  LDL.LU.64 R12, [R1+0x630] ;  /* 0x00063000010c7983 */ /* 0x000f220000300a00 */
[----:B0-----:R-:W-:-:S02]  /*7fbb0*/  ISETP.LT.AND P2, PT, R8, UR6, !P1 ;  /* 0x0000000608007c0c */ /* 0x001fc4000cf41270 */
[----:B---3--:R-:W-:Y:S01]  /*7fbc0*/  PRMT R2, R3, 0x9910, RZ ;  /* 0x0000991003027816 */ /* 0x008fe200000000ff */
[----:B------:R-:W1:Y:S01]  /*7fbd0*/  LDL.LU R8, [R1+0x2514] ;  /* 0x0025140001087983 */ /* 0x000e620000300800 */
[----:B------:R-:W0:Y:S03]  /*7fbe0*/  LDCU UR6, c[0x0][0x39c] ;  /* 0x00007380ff0677ac */ /* 0x000e260008000800 */
[----:B------:R-:W-:Y:S01]  /*7fbf0*/  IMAD.MOV.U32 R0, RZ, RZ, R2 ;  /* 0x000000ffff007224 */ /* 0x000fe200078e0002 */
[----:B------:R-:W-:Y:S01]  /*7fc00*/  F2FP.SATFINITE.E5M2.F32.PACK_AB_MERGE_C R2, R15, R14, RZ ;  /* 0x0000000e0f02723e */ /* 0x000fe200048060ff */
[----:B--2---:R2:W-:Y:S03]  /*7fc10*/  @P5 STG.E.U8 desc[UR20][R6.64], R3 ;  /* 0x0000000306005986 */ /* 0x0045e6000c101114 */
[----:B------:R-:W-:Y:S01]  /*7fc20*/  SHF.R.S32.HI R0, RZ, 0x8, R0 ;  /* 0x00000008ff007819 */ /* 0x000fe20000011400 */
[----:B------:R-:W3:Y:S04]  /*7fc30*/  LDL.LU R23, [R1+0x1c8] ;  /* 0x0001c80001177983 */ /* 0x000ee80000300800 */
[----:B------:R-:W3:Y:S01]  /*7fc40*/  LDL.LU R14, [R1+0x1cc] ;  /* 0x0001cc00010e7983 */ /* 0x000ee20000300800 */
[----:B--2---:R-:W-:-:S03]  /*7fc50*/  PRMT R3, R2, 0x9910, RZ ;  /* 0x0000991002037816 */ /* 0x004fc600000000ff */
[----:B-----5:R2:W-:Y:S01]  /*7fc60*/  @P4 STG.E.U8 desc[UR20][R10.64], R0 ;  /* 0x000000000a004986 */ /* 0x0205e2000c101114 */
[----:B----4-:R-:W-:Y:S01]  /*7fc70*/  ISETP.LT.AND P5, PT, R4, UR5, !P1 ;  /* 0x0000000504007c0c */ /* 0x010fe2000cfa1270 */
[----:B------:R-:W4:Y:S02]  /*7fc80*/  LDCU UR5, c[0x0][0x39c] ;  /* 0x00007380ff0577ac */ /* 0x000f240008000800 */
[----:B------:R-:W0:Y:S04]  /*7fc90*/  LDL.LU R4, [R1+0x2518] ;  /* 0x0025180001047983 */ /* 0x000e280000300800 */
[----:B------:R-:W5:Y:S01]  /*7fca0*/  LDL.LU.64 R6, [R1+0x628] ;  /* 0x0006280001067983 */ /* 0x000f620000300a00 */
[----:B--2---:R-:W-:-:S03]  /*7fcb0*/  IMAD.MOV.U32 R0, RZ, RZ, R3 ;  /* 0x000000ffff007224 */ /* 0x004fc600078e0003 */
[----:B------:R-:W2:Y:S01]  /*7fcc0*/  LDL.LU.64 R18, [R1+0x620] ;  /* 0x0006200001127983 */ /* 0x000ea20000300a00 */
[----:B------:R-:W-:-:S03]  /*7fcd0*/  F2FP.SATFINITE.E5M2.F32.PACK_AB_MERGE_C R3, R5, R9, RZ ;  /* 0x000000090503723e */ /* 0x000fc600048060ff */
[----:B------:R-:W4:Y:S04]  /*7fce0*/  LDL.LU R10, [R1+0x251c] ;  /* 0x00251c00010a7983 */ /* 0x000f280000300800 */
[----:B------:R-:W2:Y:S01]  /*7fcf0*/  LDL.LU R11, [R1+0x1d0] ;  /* 0x0001d000010b7983 */ /* 0x000ea20000300800 */
[----:B-1----:R-:W-:-:S03]  /*7fd00*/  ISETP.LT.AND P4, PT, R8, UR4, !P1 ;  /* 0x0000000408007c0c */ /* 0x002fc6000cf81270 */
[----:B------:R1:W-:Y:S01]  /*7fd10*/  @P3 STG.E.U8 desc[UR20][R20.64], R2 ;  /* 0x0000000214003986 */ /* 0x0003e2000c101114 */
[----:B------:R-:W-:Y:S01]  /*7fd20*/  SHF.R.S32.HI R0, RZ, 0x8, R0 ;  /* 0x00000008ff007819 */ /* 0x000fe20000011400 */
[----:B------:R-:W0:Y:S02]  /*7fd30*/  LDCU UR4, c[0x0][0x39c] ;  /* 0x00007380ff0477ac */ /* 0x000e240008000800 */
[----:B------:R-:W2:Y:S04]  /*7fd40*/  LDL.LU R8, [R1+0x1d4] ;  /* 0x0001d40001087983 */ /* 0x000ea80000300800 */
[----:B------:R-:W2:Y:S04]  /*7fd50*/  LDL.LU.64 R16, [R1+0x618] ;  /* 0x0006180001107983 */ /* 0x000ea80000300a00 */
[----:B------:R-:W2:Y:S04]  /*7fd60*/  LDL.LU R5, [R1+0x24f8] ;  /* 0x0024f80001057983 */ /* 0x000ea80000300800 */
[----:B-1----:R-:W3:Y:S04]  /*7fd70*/  LDL.LU.64 R20, [R1+0x610] ;  /* 0x0006100001147983 */ /* 0x002ee80000300a00 */
[----:B------:R1:W-:Y:S01]  /*7fd80*/  @P0 STG.E.U8 desc[UR20][R12.64], R0 ;  /* 0x000000000c000986 */ /* 0x0003e2000c101114 */
[----:B0-----:R-:W-:Y:S01]  /*7fd90*/  ISETP.LT.AND P3, PT, R4, UR6, !P1 ;  /* 0x0000000604007c0c */ /* 0x001fe2000cf61270 */
[----:B------:R-:W0:Y:S02]  /*7fda0*/  LDCU UR6, c[0x0][0x39c] ;  /* 0x00007380ff0677ac */ /* 0x000e240008000800 */
[----:B------:R-:W3:Y:S04]  /*7fdb0*/  LDL.LU R4, [R1+0x24fc] ;  /* 0x0024fc0001047983 */ /* 0x000ee80000300800 */
[----:B------:R-:W3:Y:S04]  /*7fdc0*/  LDL.LU R15, [R1+0x1d8] ;  /* 0x0001d800010f7983 */ /* 0x000ee80000300800 */
[----:B------:R-:W3:Y:S01]  /*7fdd0*/  LDL.LU R9, [R1+0x1dc] ;  /* 0x0001dc0001097983 */ /* 0x000ee20000300800 */
[----:B----4-:R-:W-:Y:S01]  /*7fde0*/  ISETP.LT.AND P0, PT, R10, UR5, !P1 ;  /* 0x000000050a007c0c */ /* 0x010fe2000cf01270 */
[----:B------:R-:W4:Y:S02]  /*7fdf0*/  LDCU UR5, c[0x0][0x39c] ;  /* 0x00007380ff0577ac */ /* 0x000f240008000800 */
[----:B-1----:R-:W4:Y:S04]  /*7fe00*/  LDL.LU.64 R12, [R1+0x608] ;  /* 0x00060800010c7983 */ /* 0x002f280000300a00 */
[----:B-----5:R1:W-:Y:S04]  /*7fe10*/  @P2 STG.E.U8 desc[UR20][R6.64], R3 ;  /* 0x0000000306002986 */ /* 0x0203e8000c101114 */
[----:B------:R-:W0:Y:S01]  /*7fe20*/  LDL.LU R10, [R1+0x2500] ;  /* 0x00250000010a7983 */ /* 0x000e220000300800 */
[----:B--2---:R-:W-:Y:S01]  /*7fe30*/  ISETP.LT.AND P2, PT, R5, UR8, !P1 ;  /* 0x0000000805007c0c */ /* 0x004fe2000cf41270 */
[----:B------:R-:W2:Y:S02]  /*7fe40*/  LDCU UR8, c[0x0][0x39c] ;  /* 0x00007380ff0877ac */ /* 0x000ea40008000800 */
[----:B------:R-:W4:Y:S01]  /*7fe50*/  LDL.LU R5, [R1+0x2504] ;  /* 0x0025040001057983 */ /* 0x000f220000300800 */
[----:B------:R-:W-:-:S03]  /*7fe60*/  PRMT R2, R3, 0x9910, RZ ;  /* 0x0000991003027816 */ /* 0x000fc600000000ff */
[----:B-1----:R-:W5:Y:S02]  /*7fe70*/  LDL.LU.64 R6, [R1+0x600] ;  /* 0x0006000001067983 */ /* 0x002f640000300a00 */
[----:B------:R-:W-:Y:S01]  /*7fe80*/  IMAD.MOV.U32 R0, RZ, RZ, R2 ;  /* 0x000000ffff007224 */ /* 0x000fe200078e0002 */
[----:B---3--:R-:W-:-:S04]  /*7fe90*/  F2FP.SATFINITE.E5M2.F32.PACK_AB_MERGE_C R2, R14, R23, RZ ;  /* 0x000000170e02723e */ /* 0x008fc800048060ff */
[----:B------:R-:W-:Y:S02]  /*7fea0*/  SHF.R.S32.HI R0, RZ, 0x8, R0 ;  /* 0x00000008ff007819 */ /* 0x000fe40000011400 */
[----:B------:R-:W-:-:S03]  /*7feb0*/  PRMT R3, R2, 0x9910, RZ ;  /* 0x0000991002037816 */ /* 0x000fc600000000ff */
[----:B------:R1:W-:Y:S01]  /*7fec0*/  @P5 STG.E.U8 desc[UR20][R18.64], R0 ;  /* 0x0000000012005986 */ /* 0x0003e2000c101114 */
[----:B------:R-:W-:Y:S01]  /*7fed0*/  ISETP.LT.AND P5, PT, R4, UR4, !P1 ;  /* 0x0000000404007c0c */ /* 0x000fe2000cfa1270 */
[----:B------:R-:W3:Y:S01]  /*7fee0*/  LDCU UR4, c[0x0][0x39c] ;  /* 0x00007380ff0477ac */ /* 0x000ee20008000800 */
[----:B-1----:R-:W-:Y:S01]  /*7fef0*/  IMAD.MOV.U32 R0, RZ, RZ, R3 ;  /* 0x000000ffff007224 */ /* 0x002fe200078e0003 */
[----:B------:R-:W2:Y:S01]  /*7ff00*/  LDL.LU R19, [R1+0x1e0] ;  /* 0x0001e00001137983 */ /* 0x000ea20000300800 */
[----:B------:R-:W-:-:S03]  /*7ff10*/  F2FP.SATFINITE.E5M2.F32.PACK_AB_MERGE_C R3, R8, R11, RZ ;  /* 0x0000000b0803723e */ /* 0x000fc600048060ff */
[----:B------:R-:W-:Y:S01]  /*7ff20*/  SHF.R.S32.HI R0, RZ, 0x8, R0 ;  /* 0x00000008ff007819 */ /* 0x000fe20000011400 */
[----:B------:R-:W2:Y:S04]  /*7ff30*/  LDL.LU R4, [R1+0x1e4] ;  /* 0x0001e40001047983 */ /* 0x000ea80000300800 */
[----:B------:R1:W-:Y:S01]  /*7ff40*/  @P4 STG.E.U8 desc[UR20][R16.64], R2 ;  /* 0x0000000210004986 */ /* 0x0003e2000c101114 */
[----:B0-----:R-:W-:Y:S01]  /*7ff50*/  ISETP.LT.AND P4, PT, R10, UR6, !P1 ;  /* 0x000000060a007c0c */ /* 0x001fe2000cf81270 */
[----:B------:R-:W0:Y:S02]  /*7ff60*/  LDCU UR6, c[0x0][0x39c] ;  /* 0x00007380ff0677ac */ /* 0x000e240008000800 */
[----:B------:R-:W3:Y:S04]  /*7ff70*/  LDL.LU R8, [R1+0x2508] ;  /* 0x0025080001087983 */ /* 0x000ee80000300800 */
[----:B------:R0:W-:Y:S04]  /*7ff80*/  @P3 STG.E.U8 desc[UR20][R20.64], R0 ;  /* 0x0000000014003986 */ /* 0x0001e8000c101114 */
[----:B-1----:R-:W2:Y:S04]  /*7ff90*/  LDL.LU.64 R16, [R1+0x5f8] ;  /* 0x0005f80001107983 */ /* 0x002ea80000300a00 */
[----:B------:R-:W2:Y:S01]  /*7ffa0*/  LDL.LU.64 R10, [R1+0x5f0] ;  /* 0x0005f000010a7983 */ /* 0x000ea20000300a00 */
[----:B----4-:R-:W-:-:S02]  /*7ffb0*/  ISETP.LT.AND P3, PT, R5, UR5, !P1 ;  /* 0x0000000505007c0c */ /* 0x010fc4000cf61270 */
[----:B------:R-:W-:Y:S01]  /*7ffc0*/  PRMT R2, R3, 0x9910, RZ ;  /* 0x0000991003027816 */ /* 0x000fe200000000ff */
[----:B------:R-:W4:Y:S01]  /*7ffd0*/  LDL.LU R5, [R1+0x24e4] ;  /* 0x0024e40001057983 */ /* 0x000f220000300800 */
[----:B------:R-:W1:Y:S03]  /*7ffe0*/  LDCU UR5, c[0x0][0x39c] ;  /* 0x00007380ff0577ac */ /* 0x000e660008000800 */
[----:B0-----:R-:W-:Y:S01]  /*7fff0*/  IMAD.MOV.U32 R0, RZ, RZ, R2 ;  /* 0x000000ffff007224 */ /* 0x001fe200078e0002 */
[----:B------:R-:W-:Y:S01]  /*80000*/  F2FP.SATFINITE.E5M2.F32.PACK_AB_MERGE_C R2, R9, R15, RZ ;  /* 0x0000000f0902723e */ /* 0x000fe200048060ff */
[----:B------:R-:W4:Y:S03]  /*80010*/  LDL.LU R23, [R1+0x1e8] ;  /* 0x0001e80001177983 */ /* 0x000f260000300800 */
[----:B------:R-:W-:Y:S01]  /*80020*/  SHF.R.S32.HI R0, RZ, 0x8, R0 ;  /* 0x00000008ff007819 */ /* 0x000fe20000011400 */
[----:B------:R0:W-:Y:S04]  /*80030*/  @P0 STG.E.U8 desc[UR20][R12.64], R3 ;  /* 0x000000030c000986 */ /* 0x0001e8000c101114 */
[----:B------:R-:W4:Y:S04]  /*80040*/  LDL.LU R15, [R1+0x1ec] ;  /* 0x0001ec00010f7983 */ /* 0x000f280000300800 */
[----:B------:R-:W1:Y:S01]  /*80050*/  LDL.LU R14, [R1+0x24e8] ;  /* 0x0024e800010e7983 */ /* 0x000e620000300800 */
[----:B0-----:R-:W-:-:S03]  /*80060*/  PRMT R3, R2, 0x9910, RZ ;  /* 0x0000991002037816 */ /* 0x001fc600000000ff */
[----:B------:R-:W4:Y:S04]  /*80070*/  LDL.LU.64 R12, [R1+0x5e8] ;  /* 0x0005e800010c7983 */ /* 0x000f280000300a00 */
[----:B-----5:R0:W-:Y:S04]  /*80080*/  @P2 STG.E.U8 desc[UR20][R6.64], R0 ;  /* 0x0000000006002986 */ /* 0x0201e8000c101114 */
[----:B------:R-:W5:Y:S04]  /*80090*/  LDL.LU.64 R20, [R1+0x5e0] ;  /* 0x0005e00001147983 */ /* 0x000f680000300a00 */
[----:B0-----:R-:W5:Y:S01]  /*800a0*/  LDL.LU R6, [R1+0x24ec] ;  /* 0x0024ec0001067983 */ /* 0x001f620000300800 */
[----:B---3--:R-:W-:Y:S01]  /*800b0*/  ISETP.LT.AND P0, PT, R8, UR4, !P1 ;  /* 0x0000000408007c0c */ /* 0x008fe2000cf01270 */
[----:B------:R-:W-:-:S02]  /*800c0*/  IMAD.MOV.U32 R0, RZ, RZ, R3 ;  /* 0x000000ffff007224 */ /* 0x000fc400078e0003 */
[----:B------:R-:W3:Y:S01]  /*800d0*/  LDL.LU R7, [R1+0x1f0] ;  /* 0x0001f00001077983 */ /* 0x000ee20000300800 */
[----:B--2---:R-:W-:Y:S01]  /*800e0*/  F2FP.SATFINITE.E5M2.F32.PACK_AB_MERGE_C R3, R4, R19, RZ ;  /* 0x000000130403723e */ /* 0x004fe200048060ff */
[----:B------:R-:W5:Y:S01]  /*800f0*/  LDCU UR4, c[0x0][0x39c] ;  /* 0x00007380ff0477ac */ /* 0x000f620008000800 */
[----:B----4-:R-:W-:Y:S01]  /*80100*/  ISETP.LT.AND P2, PT, R5, UR6, !P1 ;  /* 0x0000000605007c0c */ /* 0x010fe2000cf41270 */
[----:B------:R-:W-:Y:S01]  /*80110*/  @P5 STG.E.U8 desc[UR20][R16.64], R2 ;  /* 0x0000000210005986 */ /* 0x000fe2000c101114 */
[----:B------:R-:W-:Y:S01]  /*80120*/  SHF.R.S32.HI R0, RZ, 0x8, R0 ;  /* 0x00000008ff007819 */ /* 0x000fe20000011400 */
[----:B------:R-:W0:Y:S02]  /*80130*/  LDCU UR6, c[0x0][0x39c] ;  /* 0x00007380ff0677ac */ /* 0x000e240008000800 */
[----:B------:R-:W3:Y:S04]  /*80140*/  LDL.LU R5, [R1+0x1f4] ;  /* 0x0001f40001057983 */ /* 0x000ee80000300800 */
[----:B------:R-:W2:Y:S04]  /*80150*/  LDL.LU.64 R8, [R1+0x5d8] ;  /* 0x0005d80001087983 */ /* 0x000ea80000300a00 */
[----:B------:R-:W4:Y:S04]  /*80160*/  LDL.LU R4, [R1+0x24f0] ;  /* 0x0024f00001047983 */ /* 0x000f280000300800 */
[----:B------:R-:W2:Y:S01]  /*80170*/  LDL.LU.64 R18, [R1+0x5d0] ;  /* 0x0005d00001127983 */ /* 0x000ea20000300a00 */
[----:B-1----:R-:W-:Y:S01]  /*80180*/  ISETP.LT.AND P5, PT, R14, UR5, !P1 ;  /* 0x000000050e007c0c */ /* 0x002fe2000cfa1270 */
[----:B------:R-:W1:Y:S02]  /*80190*/  LDCU UR5, c[0x0][0x39c] ;  /* 0x00007380ff0577ac */ /* 0x000e640008000800 */
[----:B------:R0:W-:Y:S04]  /*801a0*/  @P4 STG.E.U8 desc[UR20][R10.64], R0 ;  /* 0x000000000a004986 */ /* 0x0001e8000c101114 */
[----:B------:R1:W-:Y:S04]  /*801b0*/  @P3 STG.E.U8 desc[UR20][R12.64], R3 ;  /* 0x000000030c003986 */ /* 0x0003e8000c101114 */
[----:B0-----:R-:W2:Y:S04]  /*801c0*/  LDL.LU R10, [R1+0x24f4] ;  /* 0x0024f400010a7983 */ /* 0x001ea80000300800 */
[----:B------:R-:W3:Y:S01]  /*801d0*/  LDL.LU R14, [R1+0x1f8] ;  /* 0x0001f800010e7983 */ /* 0x000ee20000300800 */
[----:B-----5:R-:W-:Y:S01]  /*801e0*/  ISETP.LT.AND P4, PT, R6, UR4, !P1 ;  /* 0x0000000406007c0c */ /* 0x020fe2000cf81270 */
[----:B------:R-:W0:Y:S02]  /*801f0*/  LDCU UR4, c[0x0][0x39c] ;  /* 0x00007380ff0477ac */ /* 0x000e240008000800 */
[----:B------:R-:W5:Y:S04]  /*80200*/  LDL.LU R11, [R1+0x1fc] ;  /* 0x0001fc00010b7983 */ /* 0x000f680000300800 */
[----:B------:R-:W5:Y:S04]  /*80210*/  LDL.LU.64 R16, [R1+0x5c8] ;  /* 0x0005c80001107983 */ /* 0x000f680000300a00 */
[----:B------:R-:W5:Y:S01]  /*80220*/  LDL.LU R6, [R1+0x24d0] ;  /* 0x0024d00001067983 */ /* 0x000f620000300800 */
[----:B----4-:R-:W-:Y:S01]  /*80230*/  ISETP.LT.AND P3, PT, R4, UR8, !P1 ;  /* 0x0000000804007c0c */ /* 0x010fe2000cf61270 */
[----:B------:R-:W4:Y:S02]  /*80240*/  LDCU UR8, c[0x0][0x39c] ;  /* 0x00007380ff0877ac */ /* 0x000f240008000800 */
[----:B------:R-:W0:Y:S01]  /*80250*/  LDL.LU R4, [R1+0x24d4] ;  /* 0x0024d40001047983 */ /* 0x000e220000300800 */
[----:B------:R-:W-:-:S03]  /*80260*/  PRMT R2, R3, 0x9910, RZ ;  /* 0x0000991003027816 */ /* 0x000fc600000000ff */
[----:B-1----:R-:W4:Y:S02]  /*80270*/  LDL.LU.64 R12, [R1+0x5c0] ;  /* 0x0005c000010c7983 */ /* 0x002f240000300a00 */
[----:B------:R-:W-:Y:S01]  /*80280*/  IMAD.MOV.U32 R0, RZ, RZ, R2 ;  /* 0x000000ffff007224 */ /* 0x000fe200078e0002 */
[----:B------:R-:W-:Y:S02]  /*80290*/  F2FP.SATFINITE.E5M2.F32.PACK_AB_MERGE_C R2, R15, R23, RZ ;  /* 0x000000170f02723e */ /* 0x000fe400048060ff */
[----:B------:R-:W4:Y:S02]  /*802a0*/  LDL.LU R15, [R1] ;  /* 0x00000000010f7983 */ /* 0x000f240000300800 */
[----:B------:R-:W-:Y:S02]  /*802b0*/  SHF.R.S32.HI R0, RZ, 0x8, R0 ;  /* 0x00000008ff007819 */ /* 0x000fe40000011400 */
[----:B------:R-:W-:-:S03]  /*802c0*/  PRMT R3, R2, 0x9910, RZ ;  /* 0x0000991002037816 */ /* 0x000fc600000000ff */
[----:B------:R1:W-:Y:S01]  /*802d0*/  @P0 STG.E.U8 desc[UR20][R20.64], R0 ;  /* 0x0000000014000986 */ /* 0x0003e2000c101114 */
[----:B--2---:R-:W-:Y:S01]  /*802e0*/  ISETP.LT.AND P0, PT, R10, UR6, !P1 ;  /* 0x000000060a007c0c */ /* 0x004fe2000cf01270 */
[----:B------:R-:W2:Y:S02]  /*802f0*/  LDCU UR6, c[0x0][0x39c] ;  /* 0x00007380ff0677ac */ /* 0x000ea40008000800 */
[----:B------:R-:W2:Y:S01]  /*80300*/  LDL.LU R10, [R1+0x4] ;  /* 0x00000400010a7983 */ /* 0x000ea20000300800 */
[----:B-1----:R-:W-:Y:S01]  /*80310*/  IMAD.MOV.U32 R0, RZ, RZ, R3 ;  /* 0x000000ffff007224 */ /* 0x002fe200078e0003 */
[----:B---3--:R-:W-:Y:S02]  /*80320*/  F2FP.SATFINITE.E5M2.F32.PACK_AB_MERGE_C R3, R5, R7, RZ ;  /* 0x000000070503723e */ /* 0x008fe400048060ff */
[----:B------:R-:W2:Y:S02]  /*80330*/  LDL.LU R5, [R1+0x24d8] ;  /* 0x0024d80001057983 */ /* 0x000ea40000300800 */
[----:B------:R-:W-:-:S02]  /*80340*/  SHF.R.S32.HI R0, RZ, 0x8, R0 ;  /* 0x00000008ff007819 */ /* 0x000fc40000011400 */
[----:B------:R1:W-:Y:S01]  /*80350*/  @P2 STG.E.U8 desc[UR20][R8.64], R2 ;  /* 0x0000000208002986 */ /* 0x0003e2000c101114 */
[----:B-----5:R-:W-:Y:S01]  /*80360*/  ISETP.LT.AND P2, PT, R6, UR5, !P1 ;  /* 0x0000000506007c0c */ /* 0x020fe2000cf41270 */
[----:B------:R-:W3:Y:S02]  /*80370*/  LDCU UR5, c[0x0][0x39c] ;  /* 0x00007380ff0577ac */ /* 0x000ee40008000800 */
[----:B------:R5:W-:Y:S04]  /*80380*/  @P5 STG.E.U8 desc[UR20][R18.64], R0 ;  /* 0x0000000012005986 */ /* 0x000be8000c101114 */
[----:B-1----:R-:W3:Y:S04]  /*80390*/  LDL.LU.64 R8, [R1+0x5b8] ;  /* 0x0005b80001087983 */ /* 0x002ee80000300a00 */
[----:B------:R-:W3:Y:S01]  /*803a0*/  LDL.LU.64 R6, [R1+0x5b0] ;  /* 0x0005b00001067983 */ /* 0x000ee20000300a00 */
[----:B0-----:R-:W-:-:S02]  /*803b0*/  ISETP.LT.AND P5, PT, R4, UR4, !P1 ;  /* 0x0000000404007c0c */ /* 0x001fc4000cfa1270 */
[----:B------:R-:W-:Y:S01]  /*803c0*/  PRMT R2, R3, 0x9910, RZ ;  /* 0x0000991003027816 */ /* 0x000fe200000000ff */
[----:B------:R-:W3:Y:S01]  /*803d0*/  LDL.LU R4, [R1+0x24e0] ;  /* 0x0024e00001047983 */ /* 0x000ee20000300800 */
[----:B------:R-:W0:Y:S03]  /*803e0*/  LDCU UR4, c[0x0][0x39c] ;  /* 0x00007380ff0477ac */ /* 0x000e260008000800 */
[----:B-----5:R-:W-:Y:S01]  /*803f0*/  IMAD.MOV.U32 R0, RZ, RZ, R2 ;  /* 0x000000ffff007224 */ /* 0x020fe200078e0002 */
[----:B------:R-:W-:Y:S01]  /*80400*/  F2FP.SATFINITE.E5M2.F32.PACK_AB_MERGE_C R2, R11, R14, RZ ;  /* 0x0000000e0b02723e */ /* 0x000fe200048060ff */
[----:B------:R-:W-:Y:S03]  /*80410*/  @P4 STG.E.U8 desc[UR20][R16.64], R3 ;  /* 0x0000000310004986 */ /* 0x000fe6000c101114 */
[----:B------:R-:W-:Y:S01]  /*80420*/  SHF.R.S32.HI R0, RZ, 0x8, R0 ;  /* 0x00000008ff007819 */ /* 0x000fe20000011400 */
[----:B------:R-:W5:Y:S04]  /*80430*/  LDL.LU R23, [R1+0x8] ;  /* 0x0000080001177983 */ /* 0x000f680000300800 */
[----:B------:R-:W5:Y:S04]  /*80440*/  LDL.LU R11, [R1+0xc] ;  /* 0x00000c00010b7983 */ /* 0x000f680000300800 */
[----:B----4-:R1:W-:Y:S01]  /*80450*/  @P3 STG.E.U8 desc[UR20][R12.64], R0 ;  /* 0x000000000c003986 */ /* 0x0103e2000c101114 */
[----:B--2---:R-:W-:Y:S01]  /*80460*/  ISETP.LT.AND P4, PT, R5, UR6, !P1 ;  /* 0x0000000605007c0c */ /* 0x004fe2000cf81270 */
[----:B------:R-:W2:Y:S02]  /*80470*/  LDCU UR6, c[0x0][0x39c] ;  /* 0x00007380ff0677ac */ /* 0x000ea40008000800 */
[----:B------:R-:W0:Y:S04]  /*80480*/  LDL.LU R5, [R1+0x24dc] ;  /* 0x0024dc0001057983 */ /* 0x000e280000300800 */
[----:B------:R-:W4:Y:S04]  /*80490*/  LDL.LU.64 R18, [R1+0x5a8] ;  /* 0x0005a80001127983 */ /* 0x000f280000300a00 */
[----:B------:R-:W2:Y:S04]  /*804a0*/  LDL.LU.64 R20, [R1+0x5a0] ;  /* 0x0005a00001147983 */ /* 0x000ea80000300a00 */
[----:B-1----:R-:W2:Y:S04]  /*804b0*/  LDL.LU R12, [R1+0x24c0] ;  /* 0x0024c000010c7983 */ /* 0x002ea80000300800 */
[----:B------:R-:W4:Y:S04]  /*804c0*/  LDL.LU R13, [R1+0x10] ;  /* 0x00001000010d7983 */ /* 0x000f280000300800 */
[----:B---3--:R1:W-:Y:S01]  /*804d0*/  @P0 STG.E.U8 desc[UR20][R8.64], R2 ;  /* 0x0000000208000986 */ /* 0x0083e2000c101114 */
[----:B------:R-:W-:Y:S01]  /*804e0*/  ISETP.LT.AND P3, PT, R4, UR5, !P1 ;  /* 0x0000000504007c0c */ /* 0x000fe2000cf61270 */
[----:B------:R-:W3:Y:S02]  /*804f0*/  LDCU UR5, c[0x0][0x39c] ;  /* 0x00007380ff0577ac */ /* 0x000ee40008000800 */
[----:B------:R-:W3:Y:S04]  /*80500*/  LDL.LU R4, [R1+0x14] ;  /* 0x0000140001047983 */ /* 0x000ee80000300800 */
[----:B------:R-:W3:Y:S04]  /*80510*/  LDL.LU.64 R16, [R1+0x598] ;  /* 0x0005980001107983 */ /* 0x000ee80000300a00 */
[----:B-1----:R-:W3:Y:S01]  /*80520*/  LDL.LU R8, [R1+0x24c4] ;  /* 0x0024c40001087983 */ /* 0x002ee20000300800 */
[----:B------:R-:W-:-:S05]  /*80530*/  PRMT R3, R2, 0x9910, RZ ;  /* 0x0000991002037816 */ /* 0x000fca00000000ff */
[----:B------:R-:W-:Y:S01]  /*80540*/  IMAD.MOV.U32 R0, RZ, RZ, R3 ;  /* 0x000000ffff007224 */ /* 0x000fe200078e0003 */
[----:B------:R-:W-:Y:S02]  /*80550*/  F2FP.SATFINITE.E5M2.F32.PACK_AB_MERGE_C R3, R10, R15, RZ ;  /* 0x0000000f0a03723e */ /* 0x000fe400048060ff */
[----:B------:R-:W5:Y:S02]  /*80560*/  LDL.LU.64 R14, [R1+0x590] ;  /* 0x00059000010e7983 */ /* 0x000f640000300a00 */
[----:B------:R-:W-:-:S05]  /*80570*/  SHF.R.S32.HI R0, RZ, 0x8, R0 ;  /* 0x00000008ff007819 */ /* 0x000fca0000011400 */
[----:B------:R1:W-:Y:S01]  /*80580*/  @P2 STG.E.U8 desc[UR20][R6.64], R0 ;  /* 0x0000000006002986 */ /* 0x0003e2000c101114 */
[----:B0-----:R-:W-:Y:S01]  /*80590*/  ISETP.LT.AND P0, PT, R5, UR4, !P1 ;  /* 0x0000000405007c0c */ /* 0x001fe2000cf01270 */
[----:B------:R-:W0:Y:S02]  /*805a0*/  LDCU UR4, c[0x0][0x39c] ;  /* 0x00007380ff0477ac */ /* 0x000e240008000800 */
[----:B------:R-:W5:Y:S04]  /*805b0*/  LDL.LU R5, [R1+0x24c8] ;  /* 0x0024c80001057983 */ /* 0x000f680000300800 */
[----:B------:R-:W5:Y:S04]  /*805c0*/  LDL.LU R10, [R1+0x18] ;  /* 0x00001800010a7983 */ /* 0x000f680000300800 */
[----:B------:R-:W5:Y:S01]  /*805d0*/  LDL.LU R9, [R1+0x1c] ;  /* 0x00001c0001097983 */ /* 0x000f620000300800 */
[----:B--2---:R-:W-:Y:S01]  /*805e0*/  ISETP.LT.AND P2, PT, R12, UR6, !P1 ;  /* 0x000000060c007c0c */ /* 0x004fe2000cf41270 */
[----:B------:R-:W2:Y:S02]  /*805f0*/  LDCU UR6, c[0x0][0x39c] ;  /* 0x00007380ff0677ac */ /* 0x000ea40008000800 */
[----:B-1----:R-:W2:Y:S04]  /*80600*/  LDL.LU.64 R6, [R1+0x588] ;  /* 0x0005880001067983 */ /* 0x002ea80000300a00 */
[----:B----4-:R1:W-:Y:S04]  /*80610*/  @P5 STG.E.U8 desc[UR20][R18.64], R3 ;  /* 0x0000000312005986 */ /* 0x0103e8000c101114 */
[----:B------:R-:W0:Y:S01]  /*80620*/  LDL.LU R12, [R1+0x24cc] ;  /* 0x0024cc00010c7983 */ /* 0x000e220000300800 */
[----:B---3--:R-:W-:Y:S01]  /*80630*/  ISETP.LT.AND P5, PT, R8, UR8, !P1 ;  /* 0x0000000808007c0c */ /* 0x008fe2000cfa1270 */
[----:B------:R-:W3:Y:S02]  /*80640*/  LDCU UR8, c[0x0][0x39c] ;  /* 0x00007380ff0877ac */ /* 0x000ee40008000800 */
[----:B------:R-:W2:Y:S01]  /*80650*/  LDL.LU R8, [R1+0x24b4] ;  /* 0x0024b40001087983 */ /* 0x000ea20000300800 */
[----:B------:R-:W-:-:S03]  /*80660*/  PRMT R2, R3, 0x9910, RZ ;  /* 0x0000991003027816 */ /* 0x000fc600000000ff */
[----:B-1----:R-:W4:Y:S02]  /*80670*/  LDL.LU.64 R18, [R1+0x580] ;  /* 0x0005800001127983 */ /* 0x002f240000300a00 */
[----:B------:R-:W-:Y:S01]  /*80680*/  IMAD.MOV.U32 R0, RZ, RZ, R2 ;  /* 0x000000ffff007224 */ /* 0x000fe200078e0002 */
[----:B-----5:R-:W-:Y:S02]  /*80690*/  F2FP.SATFINITE.E5M2.F32.PACK_AB_MERGE_C R2, R11, R23, RZ ;  /* 0x000000170b02723e */ /* 0x020fe400048060ff */
[----:B------:R-:W5:Y:S02]  /*806a0*/  LDL.LU R11, [R1+0x20] ;  /* 0x00002000010b7983 */ /* 0x000f640000300800 */
[----:B------:R-:W-:Y:S02]  /*806b0*/  SHF.R.S32.HI R0, RZ, 0x8, R0 ;  /* 0x00000008ff007819 */ /* 0x000fe40000011400 */
[----:B------:R-:W-:-:S03]  /*806c0*/  PRMT R3, R2, 0x9910, RZ ;  /* 0x0000991002037816 */ /* 0x000fc600000000ff */
[----:B------:R1:W-:Y:S01]  /*806d0*/  @P4 STG.E.U8 desc[UR20][R20.64], R0 ;  /* 0x0000000014004986 */ /* 0x0003e2000c101114 */
[----:B------:R-:W-:Y:S01]  /*806e0*/  ISETP.LT.AND P4, PT, R5, UR5, !P1 ;  /* 0x0000000505007c0c */ /* 0x000fe2000cf81270 */
[----:B-1----:R-:W-:Y:S02]  /*806f0*/  IMAD.MOV.U32 R0, RZ, RZ, R3 ;  /* 0x000000ffff007224 */ /* 0x002fe400078e0003 */
[----:B------:R-:W5:Y:S01]  /*80700*/  LDL.LU R5, [R1+0x24] ;  /* 0x0000240001057983 */ /* 0x000f620000300800 */
[----:B------:R-:W-:Y:S01]  /*80710*/  F2FP.SATFINITE.E5M2.F32.PACK_AB_MERGE_C R3, R4, R13, RZ ;  /* 0x0000000d0403723e */ /* 0x000fe200048060ff */
[----:B------:R-:W1:Y:S01]  /*80720*/  LDCU UR5, c[0x0][0x39c] ;  /* 0x00007380ff0577ac */ /* 0x000e620008000800 */
[----:B------:R-:W-:Y:S01]  /*80730*/  SHF.R.S32.HI R0, RZ, 0x8, R0 ;  /* 0x00000008ff007819 */ /* 0x000fe20000011400 */
[----:B------:R3:W-:Y:S04]  /*80740*/  @P3 STG.E.U8 desc[UR20][R16.64], R2 ;  /* 0x0000000210003986 */ /* 0x0007e8000c101114 */
[----:B------:R-:W1:Y:S01]  /*80750*/  LDL.LU R4, [R1+0x24b8] ;  /* 0x0024b80001047983 */ /* 0x000e620000300800 */
[----:B0-----:R-:W-:Y:S01]  /*80760*/  ISETP.LT.AND P3, PT, R12, UR4, !P1 ;  /* 0x000000040c007c0c */ /* 0x001fe2000cf61270 */
[----:B------:R-:W0:Y:S02]  /*80770*/  LDCU UR4, c[0x0][0x39c] ;  /* 0x00007380ff0477ac */ /* 0x000e240008000800 */
[----:B------:R0:W-:Y:S04]  /*80780*/  @P0 STG.E.U8 desc[UR20][R14.64], R0 ;  /* 0x000000000e000986 */ /* 0x0001e8000c101114 */
[----:B---3--:R-:W3:Y:S04]  /*80790*/  LDL.LU.64 R16, [R1+0x578] ;  /* 0x0005780001107983 */ /* 0x008ee80000300a00 */
[----:B------:R-:W3:Y:S01]  /*807a0*/  LDL.LU.64 R12, [R1+0x570] ;  /* 0x00057000010c7983 */ /* 0x000ee20000300a00 */
[----:B--2---:R-:W-:-:S02]  /*807b0*/  ISETP.LT.AND P0, PT, R8, UR6, !P1 ;  /* 0x0000000608007c0c */ /* 0x004fc4000cf01270 */
[----:B------:R-:W-:Y:S01]  /*807c0*/  PRMT R2, R3, 0x9910, RZ ;  /* 0x0000991003027816 */ /* 0x000fe200000000ff */
[----:B------:R-:W2:Y:S01]  /*807d0*/  LDL.LU R8, [R1+0x24bc] ;  /* 0x0024bc0001087983 */ /* 0x000ea20000300800 */
        /* <DEDUP_REMOVED lines=8> */
[----:B----4-:R0:W-:Y:S01]  /*80860*/  @P5 STG.E.U8 desc[UR20][R18.64], R0 ;  /* 0x0000000012005986 */ /* 0x0101e2000c101114 */
[----:B-1----:R-:W-:Y:S01]  /*80870*/  ISETP.LT.AND P2, PT, R4, UR5, !P1 ;  /* 0x0000000504007c0c */ /* 0x002fe2000cf41270 */
[----:B0-----:R-:W-:Y:S02]  /*80880*/  IMAD.MOV.U32 R0, RZ, RZ, R3 ;  /* 0x000000ffff007224 */ /* 0x001fe400078e0003 */
[----:B------:R-:W4:Y:S01]  /*80890*/  LDL.LU R4, [R1+0x24a8] ;  /* 0x0024a80001047983 */ /* 0x000f220000300800 */
[----:B------:R-:W0:Y:S03]  /*808a0*/  LDCU UR5, c[0x0][0x39c] ;  /* 0x00007380ff0577ac */ /* 0x000e260008000800 */
[----:B------:R-:W4:Y:S04]  /*808b0*/  LDL.LU.64 R6, [R1+0x540] ;  /* 0x0005400001067983 */ /* 0x000f280000300a00 */
[----:B------:R-:W4:Y:S01]  /*808c0*/  LDL.LU.64 R20, [R1+0x538] ;  /* 0x0005380001147983 */ /* 0x000f220000300a00 */
[----:B-----5:R-:W-:-:S02]  /*808d0*/  F2FP.SATFINITE.E5M2.F32.PACK_AB_MERGE_C R3, R5, R11, RZ ;  /* 0x0000000b0503723e */ /* 0x020fc400048060ff */
[----:B--2---:R-:W-:Y:S01]  /*808e0*/  ISETP.LT.AND P5, PT, R8, UR4, !P1 ;  /* 0x0000000408007c0c */ /* 0x004fe2000cfa1270 */
[----:B---3--:R1:W-:Y:S01]  /*808f0*/  @P4 STG.E.U8 desc[UR20][R16.64], R2 ;  /* 0x0000000210004986 */ /* 0x0083e2000c101114 */
[----:B------:R-:W-:Y:S01]  /*80900*/  SHF.R.S32.HI R0, RZ, 0x8, R0 ;  /* 0x00000008ff007819 */ /* 0x000fe20000011400 */
[----:B------:R-:W2:Y:S02]  /*80910*/  LDCU UR4, c[0x0][0x39c] ;  /* 0x00007380ff0477ac */ /* 0x000ea40008000800 */
[----:B------:R-:W0:Y:S04]  /*80920*/  LDL.LU R8, [R1+0x24ac] ;  /* 0x0024ac0001087983 */ /* 0x000e280000300800 */
[----:B------:R-:W3:Y:S04]  /*80930*/  LDL.LU R10, [R1+0x30] ;  /* 0x00003000010a7983 */ /* 0x000ee80000300800 */
[----:B------:R-:W3:Y:S04]  /*80940*/  LDL.LU R9, [R1+0x34] ;  /* 0x0000340001097983 */ /* 0x000ee80000300800 */
[----:B------:R-:W5:Y:S04]  /*80950*/  LDL.LU.64 R18, [R1+0x530] ;  /* 0x0005300001127983 */ /* 0x000f680000300a00 */
[----:B------:R-:W2:Y:S04]  /*80960*/  LDL.LU R5, [R1+0x24b0] ;  /* 0x0024b00001057983 */ /* 0x000ea80000300800 */
[----:B-1----:R-:W3:Y:S04]  /*80970*/  LDL.LU.64 R16, [R1+0x528] ;  /* 0x0005280001107983 */ /* 0x002ee80000300a00 */
[----:B------:R1:W-:Y:S01]  /*80980*/  @P3 STG.E.U8 desc[UR20][R12.64], R0 ;  /* 0x000000000c003986 */ /* 0x0003e2000c101114 */
[----:B----4-:R-:W-:Y:S01]  /*80990*/  ISETP.LT.AND P4, PT, R4, UR6, !P1 ;  /* 0x0000000604007c0c */ /* 0x010fe2000cf81270 */
[----:B------:R-:W4:Y:S02]  /*809a0*/  LDCU UR6, c[0x0][0x39c] ;  /* 0x00007380ff0677ac */ /* 0x000f240008000800 */
[----:B------:R-:W3:Y:S04]  /*809b0*/  LDL.LU R4, [R1+0x2498] ;  /* 0x0024980001047983 */ /* 0x000ee80000300800 */
[----:B------:R-:W4:Y:S04]  /*809c0*/  LDL.LU R14, [R1+0x38] ;  /* 0x00003800010e7983 */ /* 0x000f280000300800 */
[----:B------:R-:W4:Y:S04]  /*809d0*/  LDL.LU R11, [R1+0x3c] ;  /* 0x00003c00010b7983 */ /* 0x000f280000300800 */
[----:B-1----:R-:W4:Y:S04]  /*809e0*/  LDL.LU.64 R12, [R1+0x520] ;  /* 0x00052000010c7983 */ /* 0x002f280000300a00 */
[----:B------:R1:W-:Y:S01]  /*809f0*/  @P0 STG.E.U8 desc[UR20][R6.64], R3 ;  /* 0x0000000306000986 */ /* 0x0003e2000c101114 */
[----:B0-----:R-:W-:Y:S01]  /*80a00*/  ISETP.LT.AND P3, PT, R8, UR5, !P1 ;  /* 0x0000000508007c0c */ /* 0x001fe2000cf61270 */
[----:B------:R-:W0:Y:S02]  /*80a10*/  LDCU UR5, c[0x0][0x39c] ;  /* 0x00007380ff0577ac */ /* 0x000e240008000800 */
[----:B------:R-:W4:Y:S01]  /*80a20*/  LDL.LU R8, [R1+0x249c] ;  /* 0x00249c0001087983 */ /* 0x000f220000300800 */
        /* <DEDUP_REMOVED lines=12> */
[----:B------:R-:W3:Y:S02]  /*80af0*/  LDCU UR4, c[0x0][0x39c] ;  /* 0x00007380ff0477ac */ /* 0x000ee40008000800 */
[----:B------:R-:W2:Y:S01]  /*80b00*/  LDL.LU R4, [R1+0x44] ;  /* 0x0000440001047983 */ /* 0x000ea20000300800 */
[----:B-1----:R-:W-:Y:S01]  /*80b10*/  IMAD.MOV.U32 R0, RZ, RZ, R3 ;  /* 0x000000ffff007224 */ /* 0x002fe200078e0003 */
[----:B------:R-:W-:Y:S02]  /*80b20*/  F2FP.SATFINITE.E5M2.F32.PACK_AB_MERGE_C R3, R9, R10, RZ ;  /* 0x0000000a0903723e */ /* 0x000fe400048060ff */
[----:B-----5:R1:W-:Y:S02]  /*80b30*/  @P5 STG.E.U8 desc[UR20][R18.64], R2 ;  /* 0x0000000212005986 */ /* 0x0203e4000c101114 */
[----:B------:R-:W-:-:S02]  /*80b40*/  SHF.R.S32.HI R0, RZ, 0x8, R0 ;  /* 0x00000008ff007819 */ /* 0x000fc40000011400 */
[----:B------:R-:W3:Y:S04]  /*80b50*/  LDL.LU R10, [R1+0x24a4] ;  /* 0x0024a400010a7983 */ /* 0x000ee80000300800 */
[----:B------:R5:W-:Y:S04]  /*80b60*/  @P4 STG.E.U8 desc[UR20][R16.64], R0 ;  /* 0x0000000010004986 */ /* 0x000be8000c101114 */
[----:B-1----:R-:W2:Y:S01]  /*80b70*/  LDL.LU.64 R18, [R1+0x510] ;  /* 0x0005100001127983 */ /* 0x002ea20000300a00 */
[----:B----4-:R-:W-:Y:S01]  /*80b80*/  ISETP.LT.AND P5, PT, R8, UR6, !P1 ;  /* 0x0000000608007c0c */ /* 0x010fe2000cfa1270 */
[----:B------:R-:W1:Y:S02]  /*80b90*/  LDCU UR6, c[0x0][0x39c] ;  /* 0x00007380ff0677ac */ /* 0x000e640008000800 */
[----:B------:R-:W4:Y:S01]  /*80ba0*/  LDL.LU.64 R8, [R1+0x508] ;  /* 0x0005080001087983 */ /* 0x000f220000300a00 */
[----:B0-----:R-:W-:-:S02]  /*80bb0*/  ISETP.LT.AND P4, PT, R5, UR5, !P1 ;  /* 0x0000000505007c0c */ /* 0x001fc4000cf81270 */
[----:B------:R-:W-:Y:S01]  /*80bc0*/  PRMT R2, R3, 0x9910, RZ ;  /* 0x0000991003027816 */ /* 0x000fe200000000ff */
[----:B------:R-:W1:Y:S01]  /*80bd0*/  LDL.LU R5, [R1+0x248c] ;  /* 0x00248c0001057983 */ /* 0x000e620000300800 */
[----:B------:R-:W0:Y:S03]  /*80be0*/  LDCU UR5, c[0x0][0x39c] ;  /* 0x00007380ff0577ac */ /* 0x000e260008000800 */
[----:B-----5:R-:W-:Y:S01]  /*80bf0*/  IMAD.MOV.U32 R0, RZ, RZ, R2 ;  /* 0x000000ffff007224 */ /* 0x020fe200078e0002 */
[----:B------:R-:W-:Y:S01]  /*80c00*/  F2FP.SATFINITE.E5M2.F32.PACK_AB_MERGE_C R2, R11, R14, RZ ;  /* 0x0000000e0b02723e */ /* 0x000fe200048060ff */
[----:B------:R-:W5:Y:S03]  /*80c10*/  LDL.LU R23, [R1+0x48] ;  /* 0x0000480001177983 */ /* 0x000f660000300800 */
[----:B------:R-:W-:Y:S01]  /*80c20*/  SHF.R.S32.HI R0, RZ, 0x8, R0 ;  /* 0x00000008ff007819 */ /* 0x000fe20000011400 */
[----:B------:R0:W-:Y:S04]  /*80c30*/  @P3 STG.E.U8 desc[UR20][R12.64], R3 ;  /* 0x000000030c003986 */ /* 0x0001e8000c101114 */
[----:B------:R-:W5:Y:S04]  /*80c40*/  LDL.LU R17, [R1+0x4c] ;  /* 0x00004c0001117983 */ /* 0x000f680000300800 */
[----:B------:R-:W4:Y:S01]  /*80c50*/  LDL.LU R14, [R1+0x2490] ;  /* 0x00249000010e7983 */ /* 0x000f220000300800 */
[----:B0-----:R-:W-:-:S03]  /*80c60*/  PRMT R3, R2, 0x9910, RZ ;  /* 0x0000991002037816 */ /* 0x001fc600000000ff */
[----:B------:R-:W5:Y:S04]  /*80c70*/  LDL.LU.64 R12, [R1+0x500] ;  /* 0x00050000010c7983 */ /* 0x000f680000300a00 */
[----:B------:R-:W5:Y:S01]  /*80c80*/  LDL.LU.64 R20, [R1+0x4f8] ;  /* 0x0004f80001147983 */ /* 0x000f620000300a00 */
[----:B---3--:R-:W-:-:S03]  /*80c90*/  ISETP.LT.AND P3, PT, R10, UR4, !P1 ;  /* 0x000000040a007c0c */ /* 0x008fc6000cf61270 */
[----:B--2---:R0:W-:Y:S01]  /*80ca0*/  @P0 STG.E.U8 desc[UR20][R6.64], R0 ;  /* 0x0000000006000986 */ /* 0x0041e2000c101114 */
[----:B------:R-:W2:Y:S03]  /*80cb0*/  LDCU UR4, c[0x0][0x39c] ;  /* 0x00007380ff0477ac */ /* 0x000ea60008000800 */
[----:B------:R-:W2:Y:S04]  /*80cc0*/  LDL.LU R10, [R1+0x2494] ;  /* 0x00249400010a7983 */ /* 0x000ea80000300800 */
[----:B------:R-:W3:Y:S01]  /*80cd0*/  LDL.LU R11, [R1+0x50] ;  /* 0x00005000010b7983 */ /* 0x000ee20000300800 */
[----:B0-----:R-:W-:Y:S01]  /*80ce0*/  IMAD.MOV.U32 R0, RZ, RZ, R3 ;  /* 0x000000ffff007224 */ /* 0x001fe200078e0003 */
[----:B------:R-:W-:-:S02]  /*80cf0*/  F2FP.SATFINITE.E5M2.F32.PACK_AB_MERGE_C R3, R4, R15, RZ ;  /* 0x0000000f0403723e */ /* 0x000fc400048060ff */
[----:B-1----:R-:W-:Y:S01]  /*80d00*/  ISETP.LT.AND P0, PT, R5, UR6, !P1 ;  /* 0x0000000605007c0c */ /* 0x002fe2000cf01270 */
[----:B------:R0:W-:Y:S01]  /*80d10*/  @P2 STG.E.U8 desc[UR20][R18.64], R2 ;  /* 0x0000000212002986 */ /* 0x0001e2000c101114 */
[----:B------:R-:W-:Y:S01]  /*80d20*/  SHF.R.S32.HI R0, RZ, 0x8, R0 ;  /* 0x00000008ff007819 */ /* 0x000fe20000011400 */
[----:B------:R-:W1:Y:S02]  /*80d30*/  LDCU UR6, c[0x0][0x39c] ;  /* 0x00007380ff0677ac */ /* 0x000e640008000800 */
[----:B------:R-:W3:Y:S04]  /*80d40*/  LDL.LU R5, [R1+0x54] ;  /* 0x0000540001057983 */ /* 0x000ee80000300800 */
[----:B------:R-:W3:Y:S04]  /*80d50*/  LDL.LU.64 R6, [R1+0x4f0] ;  /* 0x0004f00001067983 */ /* 0x000ee80000300a00 */
[----:B------:R-:W3:Y:S04]  /*80d60*/  LDL.LU R4, [R1+0x2484] ;  /* 0x0024840001047983 */ /* 0x000ee80000300800 */
[----:B0-----:R-:W3:Y:S04]  /*80d70*/  LDL.LU.64 R18, [R1+0x4e8] ;  /* 0x0004e80001127983 */ /* 0x001ee80000300a00 */
[----:B----4-:R0:W-:Y:S01]  /*80d80*/  @P5 STG.E.U8 desc[UR20][R8.64], R0 ;  /* 0x0000000008005986 */ /* 0x0101e2000c101114 */
[----:B------:R-:W-:Y:S01]  /*80d90*/  ISETP.LT.AND P2, PT, R14, UR5, !P1 ;  /* 0x000000050e007c0c */ /* 0x000fe2000cf41270 */
[----:B------:R-:W4:Y:S02]  /*80da0*/  LDCU UR5, c[0x0][0x39c] ;  /* 0x00007380ff0577ac */ /* 0x000f240008000800 */
[----:B-----5:R5:W-:Y:S04]  /*80db0*/  @P4 STG.E.U8 desc[UR20][R12.64], R3 ;  /* 0x000000030c004986 */ /* 0x020be8000c101114 */
[----:B0-----:R-:W1:Y:S04]  /*80dc0*/  LDL.LU R8, [R1+0x2480] ;  /* 0x0024800001087983 */ /* 0x001e680000300800 */
[----:B------:R-:W4:Y:S01]  /*80dd0*/  LDL.LU R16, [R1+0x58] ;  /* 0x0000580001107983 */ /* 0x000f220000300800 */
[----:B--2---:R-:W-:Y:S01]  /*80de0*/  ISETP.LT.AND P5, PT, R10, UR4, !P1 ;  /* 0x000000040a007c0c */ /* 0x004fe2000cfa1270 */
[----:B------:R-:W0:Y:S02]  /*80df0*/  LDCU UR4, c[0x0][0x39c] ;  /* 0x00007380ff0477ac */ /* 0x000e240008000800 */
[----:B------:R-:W2:Y:S04]  /*80e00*/  LDL.LU R9, [R1+0x5c] ;  /* 0x00005c0001097983 */ /* 0x000ea80000300800 */
[----:B------:R-:W2:Y:S04]  /*80e10*/  LDL.LU.64 R14, [R1+0x4e0] ;  /* 0x0004e000010e7983 */ /* 0x000ea80000300a00 */
[----:B------:R-:W4:Y:S01]  /*80e20*/  LDL.LU R10, [R1+0x2488] ;  /* 0x00248800010a7983 */ /* 0x000f220000300800 */
[----:B---3--:R-:W-:Y:S01]  /*80e30*/  ISETP.LT.AND P4, PT, R4, UR8, !P1 ;  /* 0x0000000804007c0c */ /* 0x008fe2000cf81270 */
[----:B------:R-:W3:Y:S02]  /*80e40*/  LDCU UR8, c[0x0][0x39c] ;  /* 0x00007380ff0877ac */ /* 0x000ee40008000800 */
[----:B------:R-:W0:Y:S01]  /*80e50*/  LDL.LU R4, [R1+0x2474] ;  /* 0x0024740001047983 */ /* 0x000e220000300800 */
[----:B------:R-:W-:-:S03]  /*80e60*/  PRMT R2, R3, 0x9910, RZ ;  /* 0x0000991003027816 */ /* 0x000fc600000000ff */
[----:B-----5:R-:W5:Y:S02]  /*80e70*/  LDL.LU.64 R12, [R1+0x4d8] ;  /* 0x0004d800010c7983 */ /* 0x020f640000300a00 */
[----:B------:R-:W-:Y:S01]  /*80e80*/  IMAD.MOV.U32 R0, RZ, RZ, R2 ;  /* 0x000000ffff007224 */ /* 0x000fe200078e0002 */
[----:B------:R-:W-:Y:S02]  /*80e90*/  F2FP.SATFINITE.E5M2.F32.PACK_AB_MERGE_C R2, R17, R23, RZ ;  /* 0x000000171102723e */ /* 0x000fe400048060ff */
[----:B------:R-:W3:Y:S02]  /*80ea0*/  LDL.LU R17, [R1+0x60] ;  /* 0x0000600001117983 */ /* 0x000ee40000300800 */
[----:B------:R-:W-:Y:S02]  /*80eb0*/  SHF.R.S32.HI R0, RZ, 0x8, R0 ;  /* 0x00000008ff007819 */ /* 0x000fe40000011400 */
[----:B------:R-:W-:-:S03]  /*80ec0*/  PRMT R3, R2, 0x9910, RZ ;  /* 0x0000991002037816 */ /* 0x000fc600000000ff */
[----:B------:R2:W-:Y:S01]  /*80ed0*/  @P3 STG.E.U8 desc[UR20][R20.64], R0 ;  /* 0x0000000014003986 */ /* 0x0005e2000c101114 */
[----:B-1----:R-:W-:Y:S01]  /*80ee0*/  ISETP.LT.AND P3, PT, R8, UR6, !P1 ;  /* 0x0000000608007c0c */ /* 0x002fe2000cf61270 */
[----:B------:R-:W1:Y:S02]  /*80ef0*/  LDCU UR6, c[0x0][0x39c] ;  /* 0x00007380ff0677ac */ /* 0x000e640008000800 */
[----:B------:R-:W3:Y:S01]  /*80f00*/  LDL.LU R8, [R1+0x64] ;  /* 0x0000640001087983 */ /* 0x000ee20000300800 */
[----:B--2---:R-:W-:Y:S01]  /*80f10*/  IMAD.MOV.U32 R0, RZ, RZ, R3 ;  /* 0x000000ffff007224 */ /* 0x004fe200078e0003 */
[----:B------:R-:W-:Y:S02]  /*80f20*/  F2FP.SATFINITE.E5M2.F32.PACK_AB_MERGE_C R3, R5, R11, RZ ;  /* 0x0000000b0503723e */ /* 0x000fe400048060ff */
[----:B------:R-:W1:Y:S02]  /*80f30*/  LDL.LU R5, [R1+0x2478] ;  /* 0x0024780001057983 */ /* 0x000e640000300800 */
[----:B------:R-:W-:-:S02]  /*80f40*/  SHF.R.S32.HI R0, RZ, 0x8, R0 ;  /* 0x00000008ff007819 */ /* 0x000fc40000011400 */
[----:B------:R2:W-:Y:S01]  /*80f50*/  @P0 STG.E.U8 desc[UR20][R6.64], R2 ;  /* 0x0000000206000986 */ /* 0x0005e2000c101114 */
[----:B----4-:R-:W-:Y:S01]  /*80f60*/  ISETP.LT.AND P0, PT, R10, UR5, !P1 ;  /* 0x000000050a007c0c */ /* 0x010fe2000cf01270 */
[----:B------:R-:W4:Y:S02]  /*80f70*/  LDCU UR5, c[0x0][0x39c] ;  /* 0x00007380ff0577ac */ /* 0x000f240008000800 */
[----:B------:R0:W-:Y:S04]  /*80f80*/  @P2 STG.E.U8 desc[UR20][R18.64], R0 ;  /* 0x0000000012002986 */ /* 0x0001e8000c101114 */
[----:B--2---:R-:W2:Y:S04]  /*80f90*/  LDL.LU.64 R6, [R1+0x4d0] ;  /* 0x0004d00001067983 */ /* 0x004ea80000300a00 */
[----:B------:R-:W2:Y:S01]  /*80fa0*/  LDL.LU.64 R10, [R1+0x4c8] ;  /* 0x0004c800010a7983 */ /* 0x000ea20000300a00 */
[----:B0-----:R-:W-:-:S02]  /*80fb0*/  ISETP.LT.AND P2, PT, R4, UR4, !P1 ;  /* 0x0000000404007c0c */ /* 0x001fc4000cf41270 */
[----:B------:R-:W-:Y:S01]  /*80fc0*/  PRMT R2, R3, 0x9910, RZ ;  /* 0x0000991003027816 */ /* 0x000fe200000000ff */
[----:B------:R-:W4:Y:S01]  /*80fd0*/  LDL.LU R4, [R1+0x247c] ;  /* 0x00247c0001047983 */ /* 0x000f220000300800 */
[----:B------:R-:W0:Y:S03]  /*80fe0*/  LDCU UR4, c[0x0][0x39c] ;  /* 0x00007380ff0477ac */ /* 0x000e260008000800 */
[----:B------:R-:W-:Y:S01]  /*80ff0*/  IMAD.MOV.U32 R0, RZ, RZ, R2 ;  /* 0x000000ffff007224 */ /* 0x000fe200078e0002 */
[----:B------:R3:W-:Y:S01]  /*81000*/  @P5 STG.E.U8 desc[UR20][R14.64], R3 ;  /* 0x000000030e005986 */ /* 0x0007e2000c101114 */
[----:B------:R-:W-:-:S03]  /*81010*/  F2FP.SATFINITE.E5M2.F32.PACK_AB_MERGE_C R2, R9, R16, RZ ;  /* 0x000000100902723e */ /* 0x000fc600048060ff */
[----:B------:R-:W-:Y:S01]  /*81020*/  SHF.R.S32.HI R0, RZ, 0x8, R0 ;  /* 0x00000008ff007819 */ /* 0x000fe20000011400 */
[----:B---3--:R-:W3:Y:S04]  /*81030*/  LDL.LU R14, [R1+0x68] ;  /* 0x00006800010e7983 */ /* 0x008ee80000300800 */
[----:B------:R-:W3:Y:S01]  /*81040*/  LDL.LU R9, [R1+0x6c] ;  /* 0x00006c0001097983 */ /* 0x000ee20000300800 */
[----:B-1----:R-:W-:-:S03]  /*81050*/  ISETP.LT.AND P5, PT, R5, UR6, !P1 ;  /* 0x0000000605007c0c */ /* 0x002fc6000cfa1270 */
[----:B-----5:R1:W-:Y:S01]  /*81060*/  @P4 STG.E.U8 desc[UR20][R12.64], R0 ;  /* 0x000000000c004986 */ /* 0x0203e2000c101114 */
[----:B------:R-:W5:Y:S03]  /*81070*/  LDCU UR6, c[0x0][0x39c] ;  /* 0x00007380ff0677ac */ /* 0x000f660008000800 */
[----:B------:R-:W0:Y:S04]  /*81080*/  LDL.LU R5, [R1+0x2468] ;  /* 0x0024680001057983 */ /* 0x000e280000300800 */
[----:B------:R-:W3:Y:S04]  /*81090*/  LDL.LU.64 R20, [R1+0x4c0] ;  /* 0x0004c00001147983 */ /* 0x000ee80000300a00 */
[----:B------:R-:W3:Y:S01]  /*810a0*/  LDL.LU.64 R22, [R1+0x4b8] ;  /* 0x0004b80001167983 */ /* 0x000ee20000300a00 */
[----:B----4-:R-:W-:-:S02]  /*810b0*/  ISETP.LT.AND P4, PT, R4, UR5, !P1 ;  /* 0x0000000504007c0c */ /* 0x010fc4000cf81270 */
[----:B------:R-:W-:Y:S01]  /*810c0*/  PRMT R3, R2, 0x9910, RZ ;  /* 0x0000991002037816 */ /* 0x000fe200000000ff */
[----:B------:R-:W5:Y:S01]  /*810d0*/  LDL.LU R4, [R1+0x246c] ;  /* 0x00246c0001047983 */ /* 0x000f620000300800 */
[----:B------:R-:W4:Y:S03]  /*810e0*/  LDCU UR5, c[0x0][0x39c] ;  /* 0x00007380ff0577ac */ /* 0x000f260008000800 */
[----:B-1----:R-:W-:Y:S01]  /*810f0*/  IMAD.MOV.U32 R0, RZ, RZ, R3 ;  /* 0x000000ffff007224 */ /* 0x002fe200078e0003 */
[----:B------:R-:W3:Y:S01]  /*81100*/  LDL.LU R19, [R1+0x70] ;  /* 0x0000700001137983 */ /* 0x000ee20000300800 */
[----:B------:R-:W-:-:S03]  /*81110*/  F2FP.SATFINITE.E5M2.F32.PACK_AB_MERGE_C R3, R8, R17, RZ ;  /* 0x000000110803723e */ /* 0x000fc600048060ff */
[----:B------:R-:W4:Y:S01]  /*81120*/  LDL.LU R15, [R1+0x74] ;  /* 0x00007400010f7983 */ /* 0x000f220000300800 */
[----:B------:R-:W-:-:S03]  /*81130*/  SHF.R.S32.HI R0, RZ, 0x8, R0 ;  /* 0x00000008ff007819 */ /* 0x000fc60000011400 */
[----:B------:R-:W4:Y:S04]  /*81140*/  LDL.LU.64 R12, [R1+0x4b0] ;  /* 0x0004b000010c7983 */ /* 0x000f280000300a00 */
[----:B--2---:R1:W-:Y:S04]  /*81150*/  @P3 STG.E.U8 desc[UR20][R6.64], R2 ;  /* 0x0000000206003986 */ /* 0x0043e8000c101114 */
[----:B------:R2:W-:Y:S04]  /*81160*/  @P0 STG.E.U8 desc[UR20][R10.64], R0 ;  /* 0x000000000a000986 */ /* 0x0005e8000c101114 */
[----:B-1----:R-:W4:Y:S01]  /*81170*/  LDL.LU R7, [R1+0x2470] ;  /* 0x0024700001077983 */ /* 0x002f220000300800 */
[----:B0-----:R-:W-:Y:S01]  /*81180*/  ISETP.LT.AND P3, PT, R5, UR4, !P1 ;  /* 0x0000000405007c0c */ /* 0x001fe2000cf61270 */
[----:B------:R-:W0:Y:S02]  /*81190*/  LDCU UR4, c[0x0][0x39c] ;  /* 0x00007380ff0477ac */ /* 0x000e240008000800 */
[----:B------:R-:W4:Y:S04]  /*811a0*/  LDL.LU.64 R16, [R1+0x4a8] ;  /* 0x0004a80001107983 */ /* 0x000f280000300a00 */
[----:B------:R-:W4:Y:S04]  /*811b0*/  LDL.LU R5, [R1+0x245c] ;  /* 0x00245c0001057983 */ /* 0x000f280000300800 */
[----:B------:R-:W4:Y:S04]  /*811c0*/  LDL.LU R8, [R1+0x78] ;  /* 0x0000780001087983 */ /* 0x000f280000300800 */
[----:B------:R-:W4:Y:S04]  /*811d0*/  LDL.LU R6, [R1+0x7c] ;  /* 0x00007c0001067983 */ /* 0x000f280000300800 */
[----:B--2---:R-:W2:Y:S01]  /*811e0*/  LDL.LU.64 R10, [R1+0x4a0] ;  /* 0x0004a000010a7983 */ /* 0x004ea20000300a00 */
[----:B-----5:R-:W-:-:S02]  /*811f0*/  ISETP.LT.AND P0, PT, R4, UR6, !P1 ;  /* 0x0000000604007c0c */ /* 0x020fc4000cf01270 */
[----:B------:R-:W-:Y:S01]  /*81200*/  PRMT R2, R3, 0x9910, RZ ;  /* 0x0000991003027816 */ /* 0x000fe200000000ff */
[----:B------:R-:W0:Y:S01]  /*81210*/  LDL.LU R4, [R1+0x2460] ;  /* 0x0024600001047983 */ /* 0x000e220000300800 */
[----:B------:R-:W1:Y:S03]  /*81220*/  LDCU UR6, c[0x0][0x39c] ;  /* 0x00007380ff0677ac */ /* 0x000e660008000800 */
[----:B------:R-:W-:Y:S01]  /*81230*/  IMAD.MOV.U32 R0, RZ, RZ, R2 ;  /* 0x000000ffff007224 */ /* 0x000fe200078e0002 */
[----:B---3--:R-:W-:Y:S01]  /*81240*/  F2FP.SATFINITE.E5M2.F32.PACK_AB_MERGE_C R2, R9, R14, RZ ;  /* 0x0000000e0902723e */ /* 0x008fe200048060ff */
[----:B------:R3:W-:Y:S03]  /*81250*/  @P2 STG.E.U8 desc[UR20][R20.64], R3 ;  /* 0x0000000314002986 */ /* 0x0007e6000c101114 */
[----:B------:R-:W-:-:S05]  /*81260*/  SHF.R.S32.HI R0, RZ, 0x8, R0 ;  /* 0x00000008ff007819 */ /* 0x000fca0000011400 */
[----:B------:R5:W-:Y:S01]  /*81270*/  @P5 STG.E.U8 desc[UR20][R22.64], R0 ;  /* 0x0000000016005986 */ /* 0x000be2000c101114 */
[----:B---3--:R-:W-:-:S03]  /*81280*/  PRMT R3, R2, 0x9910, RZ ;  /* 0x0000991002037816 */ /* 0x008fc600000000ff */
[----:B------:R-:W3:Y:S04]  /*81290*/  LDL.LU.64 R20, [R1+0x498] ;  /* 0x0004980001147983 */ /* 0x000ee80000300a00 */
[----:B-----5:R-:W5:Y:S01]  /*812a0*/  LDL.LU.64 R22, [R1+0x2750] ;  /* 0x0027500001167983 */ /* 0x020f620000300a00 */
[----:B----4-:R-:W-:Y:S01]  /*812b0*/  ISETP.LT.AND P2, PT, R7, UR8, !P1 ;  /* 0x0000000807007c0c */ /* 0x010fe2000cf41270 */
[----:B------:R-:W-:Y:S02]  /*812c0*/  IMAD.MOV.U32 R0, RZ, RZ, R3 ;  /* 0x000000ffff007224 */ /* 0x000fe400078e0003 */
[----:B------:R-:W1:Y:S01]  /*812d0*/  LDL.LU R14, [R1+0x2464] ;  /* 0x00246400010e7983 */ /* 0x000e620000300800 */
[----:B------:R-:W-:Y:S01]  /*812e0*/  F2FP.SATFINITE.E5M2.F32.PACK_AB_MERGE_C R3, R15, R19, RZ ;  /* 0x000000130f03723e */ /* 0x000fe200048060ff */
[----:B------:R-:W4:Y:S01]  /*812f0*/  LDCU UR8, c[0x0][0x39c] ;  /* 0x00007380ff0877ac */ /* 0x000f220008000800 */
[----:B------:R-:W-:-:S02]  /*81300*/  ISETP.LT.AND P5, PT, R5, UR5, !P1 ;  /* 0x0000000505007c0c */ /* 0x000fc4000cfa1270 */
[----:B------:R-:W4:Y:S04]  /*81310*/  LDL.LU R5, [R1+0x2450] ;  /* 0x0024500001057983 */ /* 0x000f280000300800 */
[----:B------:R2:W-:Y:S01]  /*81320*/  @P4 STG.E.U8 desc[UR20][R12.64], R2 ;  /* 0x000000020c004986 */ /* 0x0005e2000c101114 */
[----:B------:R-:W-:Y:S01]  /*81330*/  SHF.R.S32.HI R0, RZ, 0x8, R0 ;  /* 0x00000008ff007819 */ /* 0x000fe20000011400 */
[----:B------:R-:W4:Y:S02]  /*81340*/  LDCU UR5, c[0x0][0x39c] ;  /* 0x00007380ff0577ac */ /* 0x000f240008000800 */
[----:B------:R-:W4:Y:S04]  /*81350*/  LDL.LU R9, [R1+0x80] ;  /* 0x0000800001097983 */ /* 0x000f280000300800 */
[----:B------:R-:W4:Y:S04]  /*81360*/  LDL.LU R7, [R1+0x84] ;  /* 0x0000840001077983 */ /* 0x000f280000300800 */
[----:B------:R-:W4:Y:S04]  /*81370*/  LDL.LU.64 R18, [R1+0x490] ;  /* 0x0004900001127983 */ /* 0x000f280000300a00 */
[----:B--2---:R-:W2:Y:S01]  /*81380*/  LDL.LU.64 R12, [R1+0x488] ;  /* 0x00048800010c7983 */ /* 0x004ea20000300a00 */
[----:B0-----:R-:W-:-:S02]  /*81390*/  ISETP.LT.AND P4, PT, R4, UR4, !P1 ;  /* 0x0000000404007c0c */ /* 0x001fc4000cf81270 */
[----:B------:R-:W-:Y:S01]  /*813a0*/  PRMT R2, R3, 0x9910, RZ ;  /* 0x0000991003027816 */ /* 0x000fe200000000ff */
[----:B------:R-:W2:Y:S01]  /*813b0*/  LDL.LU R4, [R1+0x2458] ;  /* 0x0024580001047983 */ /* 0x000ea20000300800 */
[----:B------:R-:W2:Y:S03]  /*813c0*/  LDCU UR4, c[0x0][0x39c] ;  /* 0x00007380ff0477ac */ /* 0x000ea60008000800 */
[----:B------:R0:W-:Y:S04]  /*813d0*/  @P3 STG.E.U8 desc[UR20][R16.64], R0 ;  /* 0x0000000010003986 */ /* 0x0001e8000c101114 */
[----:B------:R3:W-:Y:S01]  /*813e0*/  @P0 STG.E.U8 desc[UR20][R10.64], R3 ;  /* 0x000000030a000986 */ /* 0x0007e2000c101114 */
[----:B0-----:R-:W-:Y:S01]  /*813f0*/  IMAD.MOV.U32 R0, RZ, RZ, R2 ;  /* 0x000000ffff007224 */ /* 0x001fe200078e0002 */
[----:B------:R-:W-:-:S02]  /*81400*/  F2FP.SATFINITE.E5M2.F32.PACK_AB_MERGE_C R2, R6, R8, RZ ;  /* 0x000000080602723e */ /* 0x000fc400048060ff */
[----:B---3--:R-:W3:Y:S04]  /*81410*/  LDL.LU R10, [R1+0x8c] ;  /* 0x00008c00010a7983 */ /* 0x008ee80000300800 */
[----:B------:R-:W3:Y:S01]  /*81420*/  LDL.LU R6, [R1+0x2454] ;  /* 0x0024540001067983 */ /* 0x000ee20000300800 */
[----:B------:R-:W-:Y:S02]  /*81430*/  SHF.R.S32.HI R0, RZ, 0x8, R0 ;  /* 0x00000008ff007819 */ /* 0x000fe40000011400 */
[----:B-1----:R-:W-:Y:S01]  /*81440*/  ISETP.LT.AND P3, PT, R14, UR6, !P1 ;  /* 0x000000060e007c0c */ /* 0x002fe2000cf61270 */
[----:B------:R-:W3:Y:S01]  /*81450*/  LDCU UR6, c[0x0][0x39c] ;  /* 0x00007380ff0677ac */ /* 0x000ee20008000800 */
[----:B------:R-:W5:Y:S04]  /*81460*/  LDL.LU.64 R14, [R1+0x480] ;  /* 0x00048000010e7983 */ /* 0x000f680000300a00 */
[----:B------:R0:W-:Y:S04]  /*81470*/  @P2 STG.E.U8 desc[UR20][R20.64], R0 ;  /* 0x0000000014002986 */ /* 0x0001e8000c101114 */
[----:B------:R-:W5:Y:S01]  /*81480*/  LDL.LU.64 R16, [R1+0x478] ;  /* 0x0004780001107983 */ /* 0x000f620000300a00 */
[----:B--2---:R-:W-:-:S02]  /*81490*/  ISETP.LT.AND P2, PT, R4, UR4, !P1 ;  /* 0x0000000404007c0c */ /* 0x004fc4000cf41270 */
[----:B------:R-:W-:Y:S01]  /*814a0*/  PRMT R3, R2, 0x9910, RZ ;  /* 0x0000991002037816 */ /* 0x000fe200000000ff */
[----:B------:R-:W2:Y:S01]  /*814b0*/  LDL.LU R4, [R1+0x2444] ;  /* 0x0024440001047983 */ /* 0x000ea20000300800 */
[----:B----4-:R-:W-:Y:S01]  /*814c0*/  ISETP.LT.AND P0, PT, R5, UR5, !P1 ;  /* 0x0000000505007c0c */ /* 0x010fe2000cf01270 */
[----:B------:R-:W2:Y:S02]  /*814d0*/  LDCU UR5, c[0x0][0x39c] ;  /* 0x00007380ff0577ac */ /* 0x000ea40008000800 */
[----:B------:R-:W4:Y:S01]  /*814e0*/  LDL.LU R8, [R1+0x90] ;  /* 0x0000900001087983 */ /* 0x000f220000300800 */
[----:B0-----:R-:W-:Y:S01]  /*814f0*/  IMAD.MOV.U32 R0, RZ, RZ, R3 ;  /* 0x000000ffff007224 */ /* 0x001fe200078e0003 */
[----:B------:R-:W-:Y:S01]  /*81500*/  F2FP.SATFINITE.E5M2.F32.PACK_AB_MERGE_C R3, R7, R9, RZ ;  /* 0x000000090703723e */ /* 0x000fe200048060ff */
[----:B------:R-:W0:Y:S01]  /*81510*/  LDCU UR4, c[0x0][0x39c] ;  /* 0x00007380ff0477ac */ /* 0x000e220008000800 */
[----:B------:R-:W4:Y:S04]  /*81520*/  LDL.LU R5, [R1+0x94] ;  /* 0x0000940001057983 */ /* 0x000f280000300800 */
[----:B------:R-:W4:Y:S04]  /*81530*/  LDL.LU.64 R20, [R1+0x470] ;  /* 0x0004700001147983 */ /* 0x000f280000300a00 */
[----:B------:R1:W-:Y:S04]  /*81540*/  @P5 STG.E.U8 desc[UR20][R18.64], R2 ;  /* 0x0000000212005986 */ /* 0x0003e8000c101114 */
[----:B------:R-:W4:Y:S01]  /*81550*/  LDL.LU R7, [R1+0x2448] ;  /* 0x0024480001077983 */ /* 0x000f220000300800 */
[----:B---3--:R-:W-:Y:S01]  /*81560*/  ISETP.LT.AND P5, PT, R6, UR6, !P1 ;  /* 0x0000000606007c0c */ /* 0x008fe2000cfa1270 */
[----:B------:R-:W3:Y:S01]  /*81570*/  LDCU UR6, c[0x0][0x39c] ;  /* 0x00007380ff0677ac */ /* 0x000ee20008000800 */
[----:B------:R-:W-:Y:S01]  /*81580*/  SHF.R.S32.HI R0, RZ, 0x8, R0 ;  /* 0x00000008ff007819 */ /* 0x000fe20000011400 */
[----:B-1----:R-:W3:Y:S01]  /*81590*/  LDL.LU.64 R18, [R1+0x468] ;  /* 0x0004680001127983 */ /* 0x002ee20000300a00 */
[----:B------:R-:W-:-:S03]  /*815a0*/  PRMT R2, R3, 0x9910, RZ ;  /* 0x0000991003027816 */ /* 0x000fc600000000ff */
[----:B------:R-:W0:Y:S04]  /*815b0*/  LDL.LU R6, [R1+0x244c] ;  /* 0x00244c0001067983 */ /* 0x000e280000300800 */
[----:B------:R-:W3:Y:S04]  /*815c0*/  LDL.LU R11, [R1+0x98] ;  /* 0x00009800010b7983 */ /* 0x000ee80000300800 */
[----:B------:R1:W-:Y:S04]  /*815d0*/  @P4 STG.E.U8 desc[UR20][R12.64], R0 ;  /* 0x000000000c004986 */ /* 0x0003e8000c101114 */
[----:B------:R-:W3:Y:S04]  /*815e0*/  LDL.LU R9, [R1+0x9c] ;  /* 0x00009c0001097983 */ /* 0x000ee80000300800 */
[----:B-1----:R-:W3:Y:S01]  /*815f0*/  LDL.LU.64 R12, [R1+0x460] ;  /* 0x00046000010c7983 */ /* 0x002ee20000300a00 */
[----:B------:R-:W-:-:S03]  /*81600*/  IMAD.MOV.U32 R0, RZ, RZ, R2 ;  /* 0x000000ffff007224 */ /* 0x000fc600078e0002 */
[----:B------:R-:W3:Y:S01]  /*81610*/  LDL.LU R2, [R1+0x88] ;  /* 0x0000880001027983 */ /* 0x000ee20000300800 */
[----:B--2---:R-:W-:-:S03]  /*81620*/  ISETP.LT.AND P4, PT, R4, UR5, !P1 ;  /* 0x0000000504007c0c */ /* 0x004fc6000cf81270 */
[----:B-----5:R1:W-:Y:S01]  /*81630*/  @P3 STG.E.U8 desc[UR20][R14.64], R3 ;  /* 0x000000030e003986 */ /* 0x0203e2000c101114 */
[----:B------:R-:W-:Y:S01]  /*81640*/  SHF.R.S32.HI R0, RZ, 0x8, R0 ;  /* 0x00000008ff007819 */ /* 0x000fe20000011400 */
[----:B------:R-:W2:Y:S02]  /*81650*/  LDCU UR5, c[0x0][0x39c] ;  /* 0x00007380ff0577ac */ /* 0x000ea40008000800 */
[----:B------:R-:W5:Y:S04]  /*81660*/  LDL.LU R4, [R1+0x2440] ;  /* 0x0024400001047983 */ /* 0x000f680000300800 */
[----:B------:R2:W-:Y:S04]  /*81670*/  @P0 STG.E.U8 desc[UR20][R16.64], R0 ;  /* 0x0000000010000986 */ /* 0x0005e8000c101114 */
[----:B-1----:R-:W5:Y:S04]  /*81680*/  LDL.LU.64 R14, [R1+0x458] ;  /* 0x00045800010e7983 */ /* 0x002f680000300a00 */
[----:B--2---:R-:W2:Y:S01]  /*81690*/  LDL.LU R16, [R1+0x243c] ;  /* 0x00243c0001107983 */ /* 0x004ea20000300800 */
[----:B0-----:R-:W-:Y:S01]  /*816a0*/  ISETP.LT.AND P0, PT, R6, UR4, !P1 ;  /* 0x0000000406007c0c */ /* 0x001fe2000cf01270 */
[----:B------:R-:W0:Y:S02]  /*816b0*/  LDCU UR4, c[0x0][0x39c] ;  /* 0x00007380ff0477ac */ /* 0x000e240008000800 */
[----:B------:R-:W0:Y:S01]  /*816c0*/  LDL.LU R6, [R1+0x2438] ;  /* 0x0024380001067983 */ /* 0x000e220000300800 */
[----:B----4-:R-:W-:Y:S01]  /*816d0*/  ISETP.LT.AND P3, PT, R7, UR8, !P1 ;  /* 0x0000000807007c0c */ /* 0x010fe2000cf61270 */
[----:B------:R-:W1:Y:S01]  /*816e0*/  LDCU UR8, c[0x0][0x39c] ;  /* 0x00007380ff0877ac */ /* 0x000e620008000800 */
[----:B---3--:R-:W-:-:S02]  /*816f0*/  F2FP.SATFINITE.E5M2.F32.PACK_AB_MERGE_C R2, R10, R2, RZ ;  /* 0x000000020a02723e */ /* 0x008fc400048060ff */
[----:B------:R-:W3:Y:S02]  /*81700*/  LDL.LU R10, [R1+0xa0] ;  /* 0x0000a000010a7983 */ /* 0x000ee40000300800 */
[----:B------:R-:W-:Y:S02]  /*81710*/  PRMT R3, R2, 0x9910, RZ ;  /* 0x0000991002037816 */ /* 0x000fe400000000ff */
[----:B------:R-:W3:Y:S03]  /*81720*/  LDL.LU R7, [R1+0xa4] ;  /* 0x0000a40001077983 */ /* 0x000ee60000300800 */
[----:B------:R-:W-:Y:S01]  /*81730*/  IMAD.MOV.U32 R0, RZ, RZ, R3 ;  /* 0x000000ffff007224 */ /* 0x000fe200078e0003 */
[----:B------:R4:W-:Y:S01]  /*81740*/  @P2 STG.E.U8 desc[UR20][R20.64], R2 ;  /* 0x0000000214002986 */ /* 0x0009e2000c101114 */
[----:B------:R-:W-:-:S03]  /*81750*/  F2FP.SATFINITE.E5M2.F32.PACK_AB_MERGE_C R3, R5, R8, RZ ;  /* 0x000000080503723e */ /* 0x000fc600048060ff */
[----:B----4-:R-:W4:Y:S01]  /*81760*/  LDL.LU.64 R20, [R1+0x450] ;  /* 0x0004500001147983 */ /* 0x010f220000300a00 */
[----:B-----5:R-:W-:Y:S01]  /*81770*/  ISETP.LT.AND P2, PT, R4, UR6, !P1 ;  /* 0x0000000604007c0c */ /* 0x020fe2000cf41270 */
[----:B------:R-:W5:Y:S02]  /*81780*/  LDCU UR6, c[0x0][0x39c] ;  /* 0x00007380ff0677ac */ /* 0x000f640008000800 */
[----:B------:R-:W4:Y:S04]  /*81790*/  LDL.LU.64 R4, [R1+0x448] ;  /* 0x0004480001047983 */ /* 0x000f280000300a00 */
[----:B------:R-:W5:Y:S01]  /*817a0*/  LDL.LU R8, [R1+0x2430] ;  /* 0x0024300001087983 */ /* 0x000f620000300800 */
[----:B------:R-:W-:Y:S02]  /*817b0*/  SHF.R.S32.HI R0, RZ, 0x8, R0 ;  /* 0x00000008ff007819 */ /* 0x000fe40000011400 */
[----:B------:R-:W-:-:S03]  /*817c0*/  PRMT R2, R3, 0x9910, RZ ;  /* 0x0000991003027816 */ /* 0x000fc600000000ff */
[----:B------:R1:W-:Y:S04]  /*817d0*/  @P5 STG.E.U8 desc[UR20][R18.64], R0 ;  /* 0x0000000012005986 */ /* 0x0003e8000c101114 */
[----:B------:R0:W-:Y:S01]  /*817e0*/  @P4 STG.E.U8 desc[UR20][R12.64], R3 ;  /* 0x000000030c004986 */ /* 0x0001e2000c101114 */
[----:B-1----:R-:W-:Y:S01]  /*817f0*/  IMAD.MOV.U32 R0, RZ, RZ, R2 ;  /* 0x000000ffff007224 */ /* 0x002fe200078e0002 */
[----:B------:R-:W-:Y:S02]  /*81800*/  F2FP.SATFINITE.E5M2.F32.PACK_AB_MERGE_C R2, R9, R11, RZ ;  /* 0x0000000b0902723e */ /* 0x000fe400048060ff */
[----:B------:R-:W4:Y:S01]  /*81810*/  LDL.LU R11, [R1+0xac] ;  /* 0x0000ac00010b7983 */ /* 0x000f220000300800 */
[----:B0-----:R-:W-:Y:S01]  /*81820*/  ISETP.LT.AND P4, PT, R6, UR4, !P1 ;  /* 0x0000000406007c0c */ /* 0x001fe2000cf81270 */
[----:B------:R-:W0:Y:S02]  /*81830*/  LDCU UR4, c[0x0][0x39c] ;  /* 0x00007380ff0477ac */ /* 0x000e240008000800 */
[----:B------:R-:W4:Y:S01]  /*81840*/  LDL.LU R6, [R1+0x2434] ;  /* 0x0024340001067983 */ /* 0x000f220000300800 */
[----:B------:R-:W-:-:S02]  /*81850*/  SHF.R.S32.HI R0, RZ, 0x8, R0 ;  /* 0x00000008ff007819 */ /* 0x000fc40000011400 */
[----:B------:R-:W-:Y:S01]  /*81860*/  PRMT R3, R2, 0x9910, RZ ;  /* 0x0000991002037816 */ /* 0x000fe200000000ff */
[----:B------:R-:W4:Y:S01]  /*81870*/  LDL.LU.64 R12, [R1+0x440] ;  /* 0x00044000010c7983 */ /* 0x000f220000300a00 */
[----:B--2---:R-:W-:Y:S01]  /*81880*/  ISETP.LT.AND P5, PT, R16, UR5, !P1 ;  /* 0x0000000510007c0c */ /* 0x004fe2000cfa1270 */
[----:B------:R-:W1:Y:S02]  /*81890*/  LDCU UR5, c[0x0][0x39c] ;  /* 0x00007380ff0577ac */ /* 0x000e640008000800 */
[----:B------:R2:W-:Y:S04]  /*818a0*/  @P3 STG.E.U8 desc[UR20][R14.64], R0 ;  /* 0x000000000e003986 */ /* 0x0005e8000c101114 */
[----:B------:R-:W4:Y:S04]  /*818b0*/  LDL.LU.64 R18, [R1+0x438] ;  /* 0x0004380001127983 */ /* 0x000f280000300a00 */
[----:B--2---:R-:W0:Y:S01]  /*818c0*/  LDL.LU R14, [R1+0x2424] ;  /* 0x00242400010e7983 */ /* 0x004e220000300800 */
[----:B------:R-:W-:-:S03]  /*818d0*/  IMAD.MOV.U32 R0, RZ, RZ, R3 ;  /* 0x000000ffff007224 */ /* 0x000fc600078e0003 */
[----:B------:R-:W2:Y:S01]  /*818e0*/  LDL.LU R16, [R1+0xb0] ;  /* 0x0000b00001107983 */ /* 0x000ea20000300800 */
[----:B---3--:R-:W-:-:S03]  /*818f0*/  F2FP.SATFINITE.E5M2.F32.PACK_AB_MERGE_C R3, R7, R10, RZ ;  /* 0x0000000a0703723e */ /* 0x008fc600048060ff */
[----:B------:R-:W2:Y:S01]  /*81900*/  LDL.LU R17, [R1+0xb4] ;  /* 0x0000b40001117983 */ /* 0x000ea20000300800 */
[----:B-----5:R-:W-:-:S03]  /*81910*/  ISETP.LT.AND P3, PT, R8, UR6, !P1 ;  /* 0x0000000608007c0c */ /* 0x020fc6000cf61270 */
[----:B----4-:R3:W-:Y:S01]  /*81920*/  @P0 STG.E.U8 desc[UR20][R20.64], R2 ;  /* 0x0000000214000986 */ /* 0x0107e2000c101114 */
[----:B------:R-:W-:Y:S01]  /*81930*/  SHF.R.S32.HI R0, RZ, 0x8, R0 ;  /* 0x00000008ff007819 */ /* 0x000fe20000011400 */
[----:B------:R-:W4:Y:S02]  /*81940*/  LDCU UR6, c[0x0][0x39c] ;  /* 0x00007380ff0677ac */ /* 0x000f240008000800 */
[----:B------:R-:W5:Y:S04]  /*81950*/  LDL.LU.64 R8, [R1+0x430] ;  /* 0x0004300001087983 */ /* 0x000f680000300a00 */
[----:B------:R-:W2:Y:S01]  /*81960*/  LDL.LU R10, [R1+0x2428] ;  /* 0x00242800010a7983 */ /* 0x000ea20000300800 */
[----:B---3--:R-:W-:-:S03]  /*81970*/  PRMT R2, R3, 0x9910, RZ ;  /* 0x0000991003027816 */ /* 0x008fc600000000ff */
[----:B------:R-:W3:Y:S04]  /*81980*/  LDL.LU.64 R20, [R1+0x428] ;  /* 0x0004280001147983 */ /* 0x000ee80000300a00 */
[----:B------:R4:W-:Y:S01]  /*81990*/  @P2 STG.E.U8 desc[UR20][R4.64], R0 ;  /* 0x0000000004002986 */ /* 0x0009e2000c101114 */
[----:B-1----:R-:W-:Y:S01]  /*819a0*/  ISETP.LT.AND P0, PT, R6, UR5, !P1 ;  /* 0x0000000506007c0c */ /* 0x002fe2000cf01270 */
[----:B------:R-:W1:Y:S02]  /*819b0*/  LDCU UR5, c[0x0][0x39c] ;  /* 0x00007380ff0577ac */ /* 0x000e640008000800 */
[----:B----4-:R-:W4:Y:S01]  /*819c0*/  LDL.LU R4, [R1+0x242c] ;  /* 0x00242c0001047983 */ /* 0x010f220000300800 */
[----:B------:R-:W-:-:S03]  /*819d0*/  IMAD.MOV.U32 R0, RZ, RZ, R2 ;  /* 0x000000ffff007224 */ /* 0x000fc600078e0002 */
[----:B------:R-:W3:Y:S04]  /*819e0*/  LDL.LU R15, [R1+0xb8] ;  /* 0x0000b800010f7983 */ /* 0x000ee80000300800 */
[----:B------:R-:W3:Y:S04]  /*819f0*/  LDL.LU R5, [R1+0xbc] ;  /* 0x0000bc0001057983 */ /* 0x000ee80000300800 */
[----:B------:R-:W3:Y:S04]  /*81a00*/  LDL.LU.64 R6, [R1+0x420] ;  /* 0x0004200001067983 */ /* 0x000ee80000300a00 */
[----:B------:R-:W3:Y:S01]  /*81a10*/  LDL.LU R2, [R1+0xa8] ;  /* 0x0000a80001027983 */ /* 0x000ee20000300800 */
[----:B0-----:R-:W-:Y:S01]  /*81a20*/  ISETP.LT.AND P2, PT, R14, UR4, !P1 ;  /* 0x000000040e007c0c */ /* 0x001fe2000cf41270 */
[----:B------:R-:W0:Y:S02]  /*81a30*/  LDCU UR4, c[0x0][0x39c] ;  /* 0x00007380ff0477ac */ /* 0x000e240008000800 */
[----:B------:R0:W-:Y:S04]  /*81a40*/  @P5 STG.E.U8 desc[UR20][R12.64], R3 ;  /* 0x000000030c005986 */ /* 0x0001e8000c101114 */
[----:B------:R-:W1:Y:S01]  /*81a50*/  LDL.LU R14, [R1+0x2414] ;  /* 0x00241400010e7983 */ /* 0x000e620000300800 */
[----:B--2---:R-:W-:Y:S01]  /*81a60*/  ISETP.LT.AND P5, PT, R10, UR8, !P1 ;  /* 0x000000080a007c0c */ /* 0x004fe2000cfa1270 */
[----:B------:R-:W2:Y:S02]  /*81a70*/  LDCU UR8, c[0x0][0x39c] ;  /* 0x00007380ff0877ac */ /* 0x000ea40008000800 */
[----:B------:R-:W2:Y:S01]  /*81a80*/  LDL.LU R10, [R1+0x2418] ;  /* 0x00241800010a7983 */ /* 0x000ea20000300800 */
[----:B------:R-:W-:-:S03]  /*81a90*/  SHF.R.S32.HI R0, RZ, 0x8, R0 ;  /* 0x00000008ff007819 */ /* 0x000fc60000011400 */
[----:B0-----:R-:W2:Y:S04]  /*81aa0*/  LDL.LU.64 R12, [R1+0x418] ;  /* 0x00041800010c7983 */ /* 0x001ea80000300a00 */
[----:B------:R0:W-:Y:S01]  /*81ab0*/  @P4 STG.E.U8 desc[UR20][R18.64], R0 ;  /* 0x0000000012004986 */ /* 0x0001e2000c101114 */
[----:B----4-:R-:W-:Y:S01]  /*81ac0*/  ISETP.LT.AND P4, PT, R4, UR6, !P1 ;  /* 0x0000000604007c0c */ /* 0x010fe2000cf81270 */
[----:B------:R-:W4:Y:S02]  /*81ad0*/  LDCU UR6, c[0x0][0x39c] ;  /* 0x00007380ff0677ac */ /* 0x000f240008000800 */
[----:B------:R-:W4:Y:S04]  /*81ae0*/  LDL.LU R4, [R1+0x241c] ;  /* 0x00241c0001047983 */ /* 0x000f280000300800 */
[----:B0-----:R-:W4:Y:S01]  /*81af0*/  LDL.LU R19, [R1+0xc0] ;  /* 0x0000c00001137983 */ /* 0x001f220000300800 */
[----:B---3--:R-:W-:-:S03]  /*81b00*/  F2FP.SATFINITE.E5M2.F32.PACK_AB_MERGE_C R2, R11, R2, RZ ;  /* 0x000000020b02723e */ /* 0x008fc600048060ff */
[----:B------:R-:W3:Y:S01]  /*81b10*/  LDL.LU R11, [R1+0xc4] ;  /* 0x0000c400010b7983 */ /* 0x000ee20000300800 */
[----:B------:R-:W-:-:S05]  /*81b20*/  PRMT R3, R2, 0x9910, RZ ;  /* 0x0000991002037816 */ /* 0x000fca00000000ff */
[----:B------:R-:W-:Y:S01]  /*81b30*/  IMAD.MOV.U32 R0, RZ, RZ, R3 ;  /* 0x000000ffff007224 */ /* 0x000fe200078e0003 */
[----:B-----5:R0:W-:Y:S04]  /*81b40*/  @P3 STG.E.U8 desc[UR20][R8.64], R2 ;  /* 0x0000000208003986 */ /* 0x0201e8000c101114 */
[----:B------:R-:W-:Y:S02]  /*81b50*/  SHF.R.S32.HI R0, RZ, 0x8, R0 ;  /* 0x00000008ff007819 */ /* 0x000fe40000011400 */
[----:B------:R-:W-:-:S03]  /*81b60*/  F2FP.SATFINITE.E5M2.F32.PACK_AB_MERGE_C R3, R17, R16, RZ ;  /* 0x000000101103723e */ /* 0x000fc600048060ff */
[----:B------:R-:W-:Y:S04]  /*81b70*/  @P0 STG.E.U8 desc[UR20][R20.64], R0 ;  /* 0x0000000014000986 */ /* 0x000fe8000c101114 */
[----:B0-----:R-:W5:Y:S04]  /*81b80*/  LDL.LU.64 R8, [R1+0x410] ;  /* 0x0004100001087983 */ /* 0x001f680000300a00 */
[----:B------:R-:W5:Y:S01]  /*81b90*/  LDL.LU.64 R16, [R1+0x408] ;  /* 0x0004080001107983 */ /* 0x000f620000300a00 */
[----:B-1----:R-:W-:Y:S01]  /*81ba0*/  ISETP.LT.AND P3, PT, R14, UR5, !P1 ;  /* 0x000000050e007c0c */ /* 0x002fe2000cf61270 */
[----:B------:R-:W0:Y:S02]  /*81bb0*/  LDCU UR5, c[0x0][0x39c] ;  /* 0x00007380ff0577ac */ /* 0x000e240008000800 */
[----:B------:R1:W-:Y:S01]  /*81bc0*/  @P2 STG.E.U8 desc[UR20][R6.64], R3 ;  /* 0x0000000306002986 */ /* 0x0003e2000c101114 */
[----:B--2---:R-:W-:Y:S01]  /*81bd0*/  ISETP.LT.AND P0, PT, R10, UR4, !P1 ;  /* 0x000000040a007c0c */ /* 0x004fe2000cf01270 */
[----:B------:R-:W2:Y:S02]  /*81be0*/  LDCU UR4, c[0x0][0x39c] ;  /* 0x00007380ff0477ac */ /* 0x000ea40008000800 */
[----:B------:R-:W0:Y:S04]  /*81bf0*/  LDL.LU R10, [R1+0x2420] ;  /* 0x00242000010a7983 */ /* 0x000e280000300800 */
[----:B------:R-:W2:Y:S04]  /*81c00*/  LDL.LU R14, [R1+0xcc] ;  /* 0x0000cc00010e7983 */ /* 0x000ea80000300800 */
[----:B-1----:R-:W2:Y:S01]  /*81c10*/  LDL.LU R7, [R1+0x2400] ;  /* 0x0024000001077983 */ /* 0x002ea20000300800 */
[----:B------:R-:W-:-:S03]  /*81c20*/  PRMT R2, R3, 0x9910, RZ ;  /* 0x0000991003027816 */ /* 0x000fc600000000ff */
[----:B------:R-:W2:Y:S02]  /*81c30*/  LDL.LU.64 R20, [R1+0x400] ;  /* 0x0004000001147983 */ /* 0x000ea40000300a00 */
[----:B------:R-:W-:Y:S01]  /*81c40*/  IMAD.MOV.U32 R0, RZ, RZ, R2 ;  /* 0x000000ffff007224 */ /* 0x000fe200078e0002 */
[----:B------:R-:W-:-:S04]  /*81c50*/  F2FP.SATFINITE.E5M2.F32.PACK_AB_MERGE_C R2, R5, R15, RZ ;  /* 0x0000000f0502723e */ /* 0x000fc800048060ff */
[----:B------:R-:W-:Y:S02]  /*81c60*/  SHF.R.S32.HI R0, RZ, 0x8, R0 ;  /* 0x00000008ff007819 */ /* 0x000fe40000011400 */
[----:B------:R-:W-:Y:S02]  /*81c70*/  PRMT R3, R2, 0x9910, RZ ;  /* 0x0000991002037816 */ /* 0x000fe400000000ff */
[----:B----4-:R-:W-:Y:S01]  /*81c80*/  ISETP.LT.AND P2, PT, R4, UR6, !P1 ;  /* 0x0000000604007c0c */ /* 0x010fe2000cf41270 */
[----:B------:R1:W-:Y:S01]  /*81c90*/  @P5 STG.E.U8 desc[UR20][R12.64], R0 ;  /* 0x000000000c005986 */ /* 0x0003e2000c101114 */
[----:B------:R-:W4:Y:S03]  /*81ca0*/  LDCU UR6, c[0x0][0x39c] ;  /* 0x00007380ff0677ac */ /* 0x000f260008000800 */
[----:B------:R-:W4:Y:S04]  /*81cb0*/  LDL.LU.64 R4, [R1+0x3f8] ;  /* 0x0003f80001047983 */ /* 0x000f280000300a00 */
[----:B------:R-:W4:Y:S01]  /*81cc0*/  LDL.LU R15, [R1+0xd0] ;  /* 0x0000d000010f7983 */ /* 0x000f220000300800 */
[----:B-1----:R-:W-:Y:S01]  /*81cd0*/  IMAD.MOV.U32 R0, RZ, RZ, R3 ;  /* 0x000000ffff007224 */ /* 0x002fe200078e0003 */
[----:B---3--:R-:W-:-:S02]  /*81ce0*/  F2FP.SATFINITE.E5M2.F32.PACK_AB_MERGE_C R3, R11, R19, RZ ;  /* 0x000000130b03723e */ /* 0x008fc400048060ff */
[----:B------:R-:W3:Y:S02]  /*81cf0*/  LDL.LU R6, [R1+0xd4] ;  /* 0x0000d40001067983 */ /* 0x000ee40000300800 */
[----:B------:R-:W-:Y:S02]  /*81d00*/  SHF.R.S32.HI R0, RZ, 0x8, R0 ;  /* 0x00000008ff007819 */ /* 0x000fe40000011400 */
[----:B------:R-:W3:Y:S04]  /*81d10*/  LDL.LU.64 R12, [R1+0x3f0] ;  /* 0x0003f000010c7983 */ /* 0x000ee80000300a00 */
[----:B-----5:R1:W-:Y:S04]  /*81d20*/  @P4 STG.E.U8 desc[UR20][R8.64], R2 ;  /* 0x0000000208004986 */ /* 0x0203e8000c101114 */
[----:B------:R5:W-:Y:S01]  /*81d30*/  @P3 STG.E.U8 desc[UR20][R16.64], R0 ;  /* 0x0000000010003986 */ /* 0x000be2000c101114 */
[----:B-1----:R-:W-:-:S05]  /*81d40*/  PRMT R2, R3, 0x9910, RZ ;  /* 0x0000991003027816 */ /* 0x002fca00000000ff */
[----:B-----5:R-:W-:Y:S01]  /*81d50*/  IMAD.MOV.U32 R0, RZ, RZ, R2 ;  /* 0x000000ffff007224 */ /* 0x020fe200078e0002 */
[----:B0-----:R-:W-:Y:S01]  /*81d60*/  ISETP.LT.AND P5, PT, R10, UR5, !P1 ;  /* 0x000000050a007c0c */ /* 0x001fe2000cfa1270 */
[----:B------:R-:W0:Y:S01]  /*81d70*/  LDCU UR5, c[0x0][0x39c] ;  /* 0x00007380ff0577ac */ /* 0x000e220008000800 */
[----:B------:R-:W5:Y:S04]  /*81d80*/  LDL.LU R10, [R1+0x2404] ;  /* 0x00240400010a7983 */ /* 0x000f680000300800 */
[----:B------:R-:W3:Y:S01]  /*81d90*/  LDL.LU R8, [R1+0x2408] ;  /* 0x0024080001087983 */ /* 0x000ee20000300800 */
[----:B--2---:R-:W-:Y:S01]  /*81da0*/  ISETP.LT.AND P4, PT, R7, UR4, !P1 ;  /* 0x0000000407007c0c */ /* 0x004fe2000cf81270 */
[----:B------:R-:W1:Y:S02]  /*81db0*/  LDCU UR4, c[0x0][0x39c] ;  /* 0x00007380ff0477ac */ /* 0x000e640008000800 */
[----:B------:R-:W2:Y:S04]  /*81dc0*/  LDL.LU.64 R18, [R1+0x3e8] ;  /* 0x0003e80001127983 */ /* 0x000ea80000300a00 */
[----:B------:R-:W0:Y:S04]  /*81dd0*/  LDL.LU R11, [R1+0x240c] ;  /* 0x00240c00010b7983 */ /* 0x000e280000300800 */
[----:B------:R-:W2:Y:S04]  /*81de0*/  LDL.LU R9, [R1+0xd8] ;  /* 0x0000d80001097983 */ /* 0x000ea80000300800 */
[----:B------:R-:W2:Y:S04]  /*81df0*/  LDL.LU R7, [R1+0xdc] ;  /* 0x0000dc0001077983 */ /* 0x000ea80000300800 */
[----:B------:R-:W2:Y:S04]  /*81e00*/  LDL.LU.64 R16, [R1+0x3e0] ;  /* 0x0003e00001107983 */ /* 0x000ea80000300a00 */
[----:B------:R-:W2:Y:S01]  /*81e10*/  LDL.LU R2, [R1+0xc8] ;  /* 0x0000c80001027983 */ /* 0x000ea20000300800 */
[----:B------:R-:W-:-:S03]  /*81e20*/  SHF.R.S32.HI R0, RZ, 0x8, R0 ;  /* 0x00000008ff007819 */ /* 0x000fc60000011400 */
[----:B------:R1:W-:Y:S04]  /*81e30*/  @P0 STG.E.U8 desc[UR20][R20.64], R3 ;  /* 0x0000000314000986 */ /* 0x0003e8000c101114 */
[----:B----4-:R4:W-:Y:S01]  /*81e40*/  @P2 STG.E.U8 desc[UR20][R4.64], R0 ;  /* 0x0000000004002986 */ /* 0x0109e2000c101114 */
[----:B-----5:R-:W-:Y:S01]  /*81e50*/  ISETP.LT.AND P3, PT, R10, UR6, !P1 ;  /* 0x000000060a007c0c */ /* 0x020fe2000cf61270 */
[----:B------:R-:W5:Y:S02]  /*81e60*/  LDCU UR6, c[0x0][0x39c] ;  /* 0x00007380ff0677ac */ /* 0x000f640008000800 */
[----:B------:R-:W5:Y:S01]  /*81e70*/  LDL.LU R10, [R1+0x2410] ;  /* 0x00241000010a7983 */ /* 0x000f620000300800 */
[----:B---3--:R-:W-:Y:S01]  /*81e80*/  ISETP.LT.AND P0, PT, R8, UR8, !P1 ;  /* 0x0000000808007c0c */ /* 0x008fe2000cf01270 */
[----:B------:R-:W3:Y:S02]  /*81e90*/  LDCU UR8, c[0x0][0x39c] ;  /* 0x00007380ff0877ac */ /* 0x000ee40008000800 */
[----:B-1----:R-:W3:Y:S04]  /*81ea0*/  LDL.LU R20, [R1+0x2748] ;  /* 0x0027480001147983 */ /* 0x002ee80000300800 */
[----:B------:R-:W3:Y:S01]  /*81eb0*/  LDL.LU R8, [R1+0x23f4] ;  /* 0x0023f40001087983 */ /* 0x000ee20000300800 */
[----:B0-----:R-:W-:Y:S01]  /*81ec0*/  ISETP.LT.AND P2, PT, R11, UR5, !P1 ;  /* 0x000000050b007c0c */ /* 0x001fe2000cf41270 */
[----:B------:R-:W0:Y:S02]  /*81ed0*/  LDCU UR5, c[0x0][0x39c] ;  /* 0x00007380ff0577ac */ /* 0x000e240008000800 */
[----:B----4-:R-:W4:Y:S04]  /*81ee0*/  LDL.LU.64 R4, [R1+0x2740] ;  /* 0x0027400001047983 */ /* 0x010f280000300a00 */
[----:B------:R-:W4:Y:S01]  /*81ef0*/  LDL.LU R11, [R1+0xe4] ;  /* 0x0000e400010b7983 */ /* 0x000f220000300800 */
[----:B--2---:R-:W-:-:S04]  /*81f00*/  F2FP.SATFINITE.E5M2.F32.PACK_AB_MERGE_C R2, R14, R2, RZ ;  /* 0x000000020e02723e */ /* 0x004fc800048060ff */
[----:B------:R-:W-:-:S05]  /*81f10*/  PRMT R3, R2, 0x9910, RZ ;  /* 0x0000991002037816 */ /* 0x000fca00000000ff */
[----:B------:R-:W-:Y:S01]  /*81f20*/  IMAD.MOV.U32 R0, RZ, RZ, R3 ;  /* 0x000000ffff007224 */ /* 0x000fe200078e0003 */
[----:B------:R-:W-:Y:S02]  /*81f30*/  F2FP.SATFINITE.E5M2.F32.PACK_AB_MERGE_C R3, R6, R15, RZ ;  /* 0x0000000f0603723e */ /* 0x000fe400048060ff */
[----:B------:R-:W0:Y:S02]  /*81f40*/  LDL.LU R6, [R1+0x23fc] ;  /* 0x0023fc0001067983 */ /* 0x000e240000300800 */
[----:B------:R-:W-:Y:S02]  /*81f50*/  SHF.R.S32.HI R0, RZ, 0x8, R0 ;  /* 0x00000008ff007819 */ /* 0x000fe40000011400 */
[----:B------:R1:W-:Y:S04]  /*81f60*/  @P5 STG.E.U8 desc[UR20][R12.64], R2 ;  /* 0x000000020c005986 */ /* 0x0003e8000c101114 */
[----:B------:R2:W-:Y:S04]  /*81f70*/  @P4 STG.E.U8 desc[UR20][R18.64], R0 ;  /* 0x0000000012004986 */ /* 0x0005e8000c101114 */
[----:B------:R-:W4:Y:S01]  /*81f80*/  LDL.LU.64 R14, [R1+0x3d0] ;  /* 0x0003d000010e7983 */ /* 0x000f220000300a00 */
[----:B-1----:R-:W-:-:S03]  /*81f90*/  PRMT R2, R3, 0x9910, RZ ;  /* 0x0000991003027816 */ /* 0x002fc600000000ff */
[----:B------:R-:W4:Y:S02]  /*81fa0*/  LDL.LU.64 R12, [R1+0x3c8] ;  /* 0x0003c800010c7983 */ /* 0x000f240000300a00 */
[----:B--2---:R-:W-:Y:S01]  /*81fb0*/  IMAD.MOV.U32 R0, RZ, RZ, R2 ;  /* 0x000000ffff007224 */ /* 0x004fe200078e0002 */
[----:B------:R-:W-:Y:S01]  /*81fc0*/  F2FP.SATFINITE.E5M2.F32.PACK_AB_MERGE_C R2, R7, R9, RZ ;  /* 0x000000090702723e */ /* 0x000fe200048060ff */
[----:B------:R1:W-:Y:S03]  /*81fd0*/  @P3 STG.E.U8 desc[UR20][R16.64], R3 ;  /* 0x0000000310003986 */ /* 0x0003e6000c101114 */
[----:B------:R-:W-:Y:S02]  /*81fe0*/  SHF.R.S32.HI R0, RZ, 0x8, R0 ;  /* 0x00000008ff007819 */ /* 0x000fe40000011400 */
[----:B-1----:R-:W-:Y:S02]  /*81ff0*/  PRMT R3, R2, 0x9910, RZ ;  /* 0x0000991002037816 */ /* 0x002fe400000000ff */
[----:B-----5:R-:W-:Y:S01]  /*82000*/  ISETP.LT.AND P5, PT, R10, UR4, !P1 ;  /* 0x000000040a007c0c */ /* 0x020fe2000cfa1270 */
[----:B------:R-:W1:Y:S01]  /*82010*/  LDCU UR4, c[0x0][0x39c] ;  /* 0x00007380ff0477ac */ /* 0x000e620008000800 */
[----:B---3--:R-:W-:Y:S01]  /*82020*/  ISETP.LT.AND P4, PT, R8, UR6, !P1 ;  /* 0x0000000608007c0c */ /* 0x008fe2000cf81270 */
[----:B------:R-:W2:Y:S01]  /*82030*/  LDCU UR6, c[0x0][0x39c] ;  /* 0x00007380ff0677ac */ /* 0x000ea20008000800 */
[----:B------:R-:W1:Y:S04]  /*82040*/  LDL.LU R8, [R1+0x23f8] ;  /* 0x0023f80001087983 */ /* 0x000e680000300800 */
[----:B------:R-:W3:Y:S04]  /*82050*/  LDL.LU R21, [R1+0xe8] ;  /* 0x0000e80001157983 */ /* 0x000ee80000300800 */
[----:B------:R-:W2:Y:S04]  /*82060*/  LDL.LU R10, [R1+0x23ec] ;  /* 0x0023ec00010a7983 */ /* 0x000ea80000300800 */
[----:B------:R-:W5:Y:S04]  /*82070*/  LDL.LU.64 R18, [R1+0x3c0] ;  /* 0x0003c00001127983 */ /* 0x000f680000300a00 */
[----:B----4-:R4:W-:Y:S01]  /*82080*/  @P0 STG.E.U8 desc[UR20][R4.64], R0 ;  /* 0x0000000004000986 */ /* 0x0109e2000c101114 */
[----:B0-----:R-:W-:Y:S01]  /*82090*/  ISETP.LT.AND P3, PT, R6, UR5, !P1 ;  /* 0x0000000506007c0c */ /* 0x001fe2000cf61270 */
[----:B----4-:R-:W-:-:S02]  /*820a0*/  IMAD.MOV.U32 R0, RZ, RZ, R3 ;  /* 0x000000ffff007224 */ /* 0x010fc400078e0003 */
[----:B------:R-:W4:Y:S01]  /*820b0*/  LDL.LU.64 R6, [R1+0x3b8] ;  /* 0x0003b80001067983 */ /* 0x000f220000300a00 */
[----:B------:R-:W0:Y:S03]  /*820c0*/  LDCU UR5, c[0x0][0x39c] ;  /* 0x00007380ff0577ac */ /* 0x000e260008000800 */
[----:B------:R-:W0:Y:S04]  /*820d0*/  LDL.LU R5, [R1+0x23f0] ;  /* 0x0023f00001057983 */ /* 0x000e280000300800 */
[----:B------:R-:W3:Y:S04]  /*820e0*/  LDL.LU R4, [R1+0xf0] ;  /* 0x0000f00001047983 */ /* 0x000ee80000300800 */
[----:B------:R-:W3:Y:S04]  /*820f0*/  LDL.LU.64 R16, [R1+0x3b0] ;  /* 0x0003b00001107983 */ /* 0x000ee80000300a00 */
[----:B------:R-:W3:Y:S01]  /*82100*/  LDL.LU R3, [R1+0xe0] ;  /* 0x0000e00001037983 */ /* 0x000ee20000300800 */
[----:B------:R-:W-:-:S03]  /*82110*/  SHF.R.S32.HI R0, RZ, 0x8, R0 ;  /* 0x00000008ff007819 */ /* 0x000fc60000011400 */
[----:B------:R0:W-:Y:S04]  /*82120*/  @P2 STG.E.U8 desc[UR20][R14.64], R2 ;  /* 0x000000020e002986 */ /* 0x0001e8000c101114 */
[----:B------:R0:W-:Y:S01]  /*82130*/  @P5 STG.E.U8 desc[UR20][R12.64], R0 ;  /* 0x000000000c005986 */ /* 0x0001e2000c101114 */
[----:B-1----:R-:W-:Y:S01]  /*82140*/  ISETP.LT.AND P0, PT, R8, UR4, !P1 ;  /* 0x0000000408007c0c */ /* 0x002fe2000cf01270 */
[----:B------:R-:W1:Y:S02]  /*82150*/  LDCU UR4, c[0x0][0x39c] ;  /* 0x00007380ff0477ac */ /* 0x000e640008000800 */
[----:B------:R-:W4:Y:S01]  /*82160*/  LDL.LU.64 R8, [R1+0x3a8] ;  /* 0x0003a80001087983 */ /* 0x000f220000300a00 */
[----:B--2---:R-:W-:Y:S01]  /*82170*/  ISETP.LT.AND P2, PT, R10, UR6, !P1 ;  /* 0x000000060a007c0c */ /* 0x004fe2000cf41270 */
[----:B------:R-:W2:Y:S02]  /*82180*/  LDCU UR6, c[0x0][0x39c] ;  /* 0x00007380ff0677ac */ /* 0x000ea40008000800 */
[----:B------:R-:W1:Y:S01]  /*82190*/  LDL.LU R10, [R1+0x23e8] ;  /* 0x0023e800010a7983 */ /* 0x000e620000300800 */
[----:B---3--:R-:W-:-:S03]  /*821a0*/  F2FP.SATFINITE.E5M2.F32.PACK_AB_MERGE_C R3, R11, R3, RZ ;  /* 0x000000030b03723e */ /* 0x008fc600048060ff */
[----:B------:R-:W3:Y:S01]  /*821b0*/  LDL.LU R11, [R1+0xfc] ;  /* 0x0000fc00010b7983 */ /* 0x000ee20000300800 */
[----:B0-----:R-:W-:-:S03]  /*821c0*/  PRMT R2, R3, 0x9910, RZ ;  /* 0x0000991003027816 */ /* 0x001fc600000000ff */
[----:B------:R-:W2:Y:S02]  /*821d0*/  LDL.LU.64 R14, [R1+0x3a0] ;  /* 0x0003a000010e7983 */ /* 0x000ea40000300a00 */
[----:B------:R-:W-:Y:S02]  /*821e0*/  IMAD.MOV.U32 R0, RZ, RZ, R2 ;  /* 0x000000ffff007224 */ /* 0x000fe400078e0002 */
[----:B------:R-:W2:Y:S01]  /*821f0*/  LDL.LU R2, [R1+0xec] ;  /* 0x0000ec0001027983 */ /* 0x000ea20000300800 */
[----:B------:R-:W-:Y:S01]  /*82200*/  ISETP.LT.AND P5, PT, R5, UR5, !P1 ;  /* 0x0000000505007c0c */ /* 0x000fe2000cfa1270 */
[----:B------:R-:W0:Y:S02]  /*82210*/  LDCU UR5, c[0x0][0x39c] ;  /* 0x00007380ff0577ac */ /* 0x000e240008000800 */
[----:B------:R-:W3:Y:S04]  /*82220*/  LDL.LU R5, [R1+0x23e0] ;  /* 0x0023e00001057983 */ /* 0x000ee80000300800 */
[----:B------:R-:W3:Y:S04]  /*82230*/  LDL.LU.64 R12, [R1+0x398] ;  /* 0x00039800010c7983 */ /* 0x000ee80000300a00 */
[----:B-----5:R5:W-:Y:S01]  /*82240*/  @P4 STG.E.U8 desc[UR20][R18.64], R3 ;  /* 0x0000000312004986 */ /* 0x020be2000c101114 */
[----:B--2---:R-:W-:-:S03]  /*82250*/  F2FP.SATFINITE.E5M2.F32.PACK_AB_MERGE_C R2, R2, R21, RZ ;  /* 0x000000150202723e */ /* 0x004fc600048060ff */
[----:B------:R-:W2:Y:S04]  /*82260*/  LDL.LU R21, [R1+0x2738] ;  /* 0x0027380001157983 */ /* 0x000ea80000300800 */
[----:B-----5:R-:W5:Y:S04]  /*82270*/  LDL.LU.64 R18, [R1+0x2730] ;  /* 0x0027300001127983 */ /* 0x020f680000300a00 */
[----:B------:R-:W2:Y:S01]  /*82280*/  LDL.LU R3, [R1+0x23e4] ;  /* 0x0023e40001037983 */ /* 0x000ea20000300800 */
[----:B------:R-:W-:-:S05]  /*82290*/  SHF.R.S32.HI R0, RZ, 0x8, R0 ;  /* 0x00000008ff007819 */ /* 0x000fca0000011400 */
[----:B----4-:R4:W-:Y:S01]  /*822a0*/  @P3 STG.E.U8 desc[UR20][R6.64], R0 ;  /* 0x0000000006003986 */ /* 0x0109e2000c101114 */
[----:B-1----:R-:W-:Y:S01]  /*822b0*/  ISETP.LT.AND P3, PT, R10, UR4, !P1 ;  /* 0x000000040a007c0c */ /* 0x002fe2000cf61270 */
[----:B------:R-:W1:Y:S02]  /*822c0*/  LDCU UR4, c[0x0][0x39c] ;  /* 0x00007380ff0477ac */ /* 0x000e640008000800 */
[----:B----4-:R-:W4:Y:S04]  /*822d0*/  LDL.LU.64 R6, [R1+0x390] ;  /* 0x0003900001067983 */ /* 0x010f280000300a00 */
[----:B------:R-:W1:Y:S01]  /*822e0*/  LDL.LU R10, [R1+0x23d8] ;  /* 0x0023d800010a7983 */ /* 0x000e620000300800 */
[----:B--2---:R-:W-:-:S03]  /*822f0*/  ISETP.LT.AND P4, PT, R3, UR8, !P1 ;  /* 0x0000000803007c0c */ /* 0x004fc6000cf81270 */
[----:B------:R2:W-:Y:S01]  /*82300*/  @P0 STG.E.U8 desc[UR20][R16.64], R2 ;  /* 0x0000000210000986 */ /* 0x0005e2000c101114 */
[----:B------:R-:W-:Y:S01]  /*82310*/  PRMT R3, R2, 0x9910, RZ ;  /* 0x0000991002037816 */ /* 0x000fe200000000ff */
[----:B------:R-:W0:Y:S04]  /*82320*/  LDCU UR8, c[0x0][0x39c] ;  /* 0x00007380ff0877ac */ /* 0x000e280008000800 */
[----:B------:R-:W-:Y:S02]  /*82330*/  IMAD.MOV.U32 R0, RZ, RZ, R3 ;  /* 0x000000ffff007224 */ /* 0x000fe400078e0003 */
[----:B------:R-:W2:Y:S03]  /*82340*/  LDL.LU R3, [R1+0xf4] ;  /* 0x0000f40001037983 */ /* 0x000ea60000300800 */
[----:B------:R-:W-:-:S02]  /*82350*/  SHF.R.S32.HI R0, RZ, 0x8, R0 ;  /* 0x00000008ff007819 */ /* 0x000fc40000011400 */
[----:B---3--:R-:W-:Y:S01]  /*82360*/  ISETP.LT.AND P0, PT, R5, UR6, !P1 ;  /* 0x0000000605007c0c */ /* 0x008fe2000cf01270 */
[----:B------:R-:W3:Y:S02]  /*82370*/  LDCU UR6, c[0x0][0x39c] ;  /* 0x00007380ff0677ac */ /* 0x000ee40008000800 */
[----:B------:R0:W-:Y:S01]  /*82380*/  @P2 STG.E.U8 desc[UR20][R8.64], R0 ;  /* 0x0000000008002986 */ /* 0x0001e2000c101114 */
[----:B--2---:R-:W-:-:S03]  /*82390*/  F2FP.SATFINITE.E5M2.F32.PACK_AB_MERGE_C R3, R3, R4, RZ ;  /* 0x000000040303723e */ /* 0x004fc600048060ff */
[----:B------:R-:W2:Y:S04]  /*823a0*/  LDL.LU R4, [R1+0x2728] ;  /* 0x0027280001047983 */ /* 0x000ea80000300800 */
[----:B------:R-:W2:Y:S04]  /*823b0*/  LDL.LU.64 R16, [R1+0x2720] ;  /* 0x0027200001107983 */ /* 0x000ea80000300a00 */
[----:B------:R-:W3:Y:S04]  /*823c0*/  LDL.LU R5, [R1+0x23cc] ;  /* 0x0023cc0001057983 */ /* 0x000ee80000300800 */
[----:B0-----:R-:W2:Y:S01]  /*823d0*/  LDL.LU R0, [R1+0x23dc] ;  /* 0x0023dc0001007983 */ /* 0x001ea20000300800 */
[----:B------:R-:W-:-:S03]  /*823e0*/  PRMT R2, R3, 0x9910, RZ ;  /* 0x0000991003027816 */ /* 0x000fc600000000ff */
[----:B------:R-:W3:Y:S01]  /*823f0*/  LDL.LU.64 R8, [R1+0x380] ;  /* 0x0003800001087983 */ /* 0x000ee20000300a00 */
[----:B--2---:R-:W-:Y:S01]  /*82400*/  ISETP.LT.AND P2, PT, R0, UR5, !P1 ;  /* 0x0000000500007c0c */ /* 0x004fe2000cf41270 */
[----:B------:R-:W-:Y:S02]  /*82410*/  IMAD.MOV.U32 R0, RZ, RZ, R2 ;  /* 0x000000ffff007224 */ /* 0x000fe400078e0002 */
[----:B------:R0:W-:Y:S01]  /*82420*/  @P5 STG.E.U8 desc[UR20][R14.64], R3 ;  /* 0x000000030e005986 */ /* 0x0001e2000c101114 */
[----:B------:R-:W2:Y:S03]  /*82430*/  LDCU UR5, c[0x0][0x39c] ;  /* 0x00007380ff0577ac */ /* 0x000ea60008000800 */
[----:B------:R-:W2:Y:S01]  /*82440*/  LDL.LU R2, [R1+0xf8] ;  /* 0x0000f80001027983 */ /* 0x000ea20000300800 */
[----:B------:R-:W-:Y:S02]  /*82450*/  SHF.R.S32.HI R0, RZ, 0x8, R0 ;  /* 0x00000008ff007819 */ /* 0x000fe40000011400 */
[----:B-1----:R-:W-:Y:S01]  /*82460*/  ISETP.LT.AND P5, PT, R10, UR4, !P1 ;  /* 0x000000040a007c0c */ /* 0x002fe2000cfa1270 */
[----:B------:R-:W1:Y:S02]  /*82470*/  LDCU UR4, c[0x0][0x39c] ;  /* 0x00007380ff0477ac */ /* 0x000e640008000800 */
[----:B------:R1:W-:Y:S01]  /*82480*/  @P4 STG.E.U8 desc[UR20][R12.64], R0 ;  /* 0x000000000c004986 */ /* 0x0003e2000c101114 */
[----:B---3--:R-:W-:Y:S01]  /*82490*/  ISETP.LT.AND P4, PT, R5, UR6, !P1 ;  /* 0x0000000605007c0c */ /* 0x008fe2000cf81270 */
[----:B------:R-:W3:Y:S02]  /*824a0*/  LDCU UR6, c[0x0][0x39c] ;  /* 0x00007380ff0677ac */ /* 0x000ee40008000800 */
[----:B0-----:R-:W3:Y:S01]  /*824b0*/  LDL.LU.64 R14, [R1+0x2718] ;  /* 0x00271800010e7983 */ /* 0x001ee20000300a00 */
[----:B--2---:R-:W-:-:S03]  /*824c0*/  F2FP.SATFINITE.E5M2.F32.PACK_AB_MERGE_C R2, R11, R2, RZ ;  /* 0x000000020b02723e */ /* 0x004fc600048060ff */
[----:B------:R-:W2:Y:S01]  /*824d0*/  LDL.LU.64 R10, [R1+0x370] ;  /* 0x00037000010a7983 */ /* 0x000ea20000300a00 */
[----:B------:R-:W-:-:S03]  /*824e0*/  PRMT R3, R2, 0x9910, RZ ;  /* 0x0000991002037816 */ /* 0x000fc600000000ff */
[----:B-1----:R-:W2:Y:S02]  /*824f0*/  LDL.LU.64 R12, [R1+0x2710] ;  /* 0x00271000010c7983 */ /* 0x002ea40000300a00 */
[----:B------:R-:W-:Y:S02]  /*82500*/  IMAD.MOV.U32 R0, RZ, RZ, R3 ;  /* 0x000000ffff007224 */ /* 0x000fe400078e0003 */
[----:B------:R-:W2:Y:S04]  /*82510*/  LDL.LU R3, [R1+0x23d4] ;  /* 0x0023d40001037983 */ /* 0x000ea80000300800 */
[----:B------:R-:W2:Y:S04]  /*82520*/  LDL.LU R5, [R1+0x2708] ;  /* 0x0027080001057983 */ /* 0x000ea80000300800 */
[----:B----4-:R0:W-:Y:S01]  /*82530*/  @P3 STG.E.U8 desc[UR20][R6.64], R2 ;  /* 0x0000000206003986 */ /* 0x0101e2000c101114 */
[----:B--2---:R-:W-:-:S03]  /*82540*/  F2FP.SATFINITE.E5M2.F32.PACK_AB_MERGE_C R4, R5, R4, RZ ;  /* 0x000000040504723e */ /* 0x004fc600048060ff */
[----:B------:R-:W2:Y:S04]  /*82550*/  LDL.LU R5, [R1+0x23d0] ;  /* 0x0023d00001057983 */ /* 0x000ea80000300800 */
[----:B0-----:R-:W4:Y:S01]  /*82560*/  LDL.LU.64 R6, [R1+0x2700] ;  /* 0x0027000001067983 */ /* 0x001f220000300a00 */
[----:B------:R-:W-:Y:S02]  /*82570*/  SHF.R.S32.HI R0, RZ, 0x8, R0 ;  /* 0x00000008ff007819 */ /* 0x000fe40000011400 */
[----:B------:R-:W-:-:S03]  /*82580*/  PRMT R2, R4, 0x9910, RZ ;  /* 0x0000991004027816 */ /* 0x000fc600000000ff */
[----:B----4-:R0:W-:Y:S04]  /*82590*/  @P0 STG.E.U8 desc[UR20][R6.64], R0 ;  /* 0x0000000006000986 */ /* 0x0101e8000c101114 */
[----:B0-----:R-:W4:Y:S01]  /*825a0*/  LDL.LU.64 R6, [R1+0x26f8] ;  /* 0x0026f80001067983 */ /* 0x001f220000300a00 */
[----:B------:R-:W-:Y:S01]  /*825b0*/  IMAD.MOV.U32 R0, RZ, RZ, R2 ;  /* 0x000000ffff007224 */ /* 0x000fe200078e0002 */
[----:B--2---:R-:W-:Y:S01]  /*825c0*/  ISETP.LT.AND P3, PT, R5, UR5, !P1 ;  /* 0x0000000505007c0c */ /* 0x004fe2000cf61270 */
[----:B------:R-:W0:Y:S01]  /*825d0*/  LDCU UR5, c[0x0][0x39c] ;  /* 0x00007380ff0577ac */ /* 0x000e220008000800 */
[----:B------:R-:W2:Y:S04]  /*825e0*/  LDL.LU R2, [R1+0x1ec8] ;  /* 0x001ec80001027983 */ /* 0x000ea80000300800 */
[----:B------:R-:W0:Y:S04]  /*825f0*/  LDL.LU R5, [R1+0x1ec0] ;  /* 0x001ec00001057983 */ /* 0x000e280000300800 */
[----:B------:R1:W-:Y:S01]  /*82600*/  @P2 STG.E.U8 desc[UR20][R8.64], R4 ;  /* 0x0000000408002986 */ /* 0x0003e2000c101114 */
[----:B----4-:R-:W-:-:S03]  /*82610*/  F2FP.SATFINITE.E5M2.F32.PACK_AB_MERGE_C R6, R7, R6, RZ ;  /* 0x000000060706723e */ /* 0x010fc600048060ff */
[----:B------:R-:W3:Y:S04]  /*82620*/  LDL.LU R7, [R1+0x1eb8] ;  /* 0x001eb80001077983 */ /* 0x000ee80000300800 */
[----:B-1----:R-:W4:Y:S01]  /*82630*/  LDL.LU.64 R8, [R1+0x26f0] ;  /* 0x0026f00001087983 */ /* 0x002f220000300a00 */
[----:B------:R-:W-:Y:S02]  /*82640*/  SHF.R.S32.HI R0, RZ, 0x8, R0 ;  /* 0x00000008ff007819 */ /* 0x000fe40000011400 */
[----:B------:R-:W-:Y:S01]  /*82650*/  ISETP.LT.AND P0, PT, R3, UR4, !P1 ;  /* 0x0000000403007c0c */ /* 0x000fe2000cf01270 */
[----:B------:R-:W1:Y:S01]  /*82660*/  LDCU UR4, c[0x0][0x39c] ;  /* 0x00007380ff0477ac */ /* 0x000e620008000800 */
[----:B------:R-:W1:Y:S01]  /*82670*/  LDL.LU R3, [R1+0x1ec4] ;  /* 0x001ec40001037983 */ /* 0x000e620000300800 */
[----:B--2---:R-:W-:-:S02]  /*82680*/  ISETP.LT.AND P2, PT, R2, UR8, !P1 ;  /* 0x0000000802007c0c */ /* 0x004fc4000cf41270 */
[----:B------:R-:W-:Y:S01]  /*82690*/  PRMT R2, R6, 0x9910, RZ ;  /* 0x0000991006027816 */ /* 0x000fe200000000ff */
[----:B------:R-:W2:Y:S01]  /*826a0*/  LDCU UR8, c[0x0][0x39c] ;  /* 0x00007380ff0877ac */ /* 0x000ea20008000800 */
[----:B----4-:R4:W-:Y:S04]  /*826b0*/  @P5 STG.E.U8 desc[UR20][R8.64], R0 ;  /* 0x0000000008005986 */ /* 0x0109e8000c101114 */
[----:B------:R0:W-:Y:S04]  /*826c0*/  @P4 STG.E.U8 desc[UR20][R10.64], R6 ;  /* 0x000000060a004986 */ /* 0x0001e8000c101114 */
[----:B----4-:R-:W4:Y:S04]  /*826d0*/  LDL.LU.64 R8, [R1+0x26e8] ;  /* 0x0026e80001087983 */ /* 0x010f280000300a00 */
[----:B------:R-:W2:Y:S04]  /*826e0*/  LDL.LU R4, [R1+0x1eac] ;  /* 0x001eac0001047983 */ /* 0x000ea80000300800 */
[----:B0-----:R-:W2:Y:S01]  /*826f0*/  LDL.LU.64 R10, [R1+0x26e0] ;  /* 0x0026e000010a7983 */ /* 0x001ea20000300a00 */
[----:B------:R-:W-:Y:S01]  /*82700*/  IMAD.MOV.U32 R0, RZ, RZ, R2 ;  /* 0x000000ffff007224 */ /* 0x000fe200078e0002 */
[----:B---3--:R-:W-:Y:S01]  /*82710*/  ISETP.LT.AND P5, PT, R7, UR6, !P1 ;  /* 0x0000000607007c0c */ /* 0x008fe2000cfa1270 */
[----:B------:R-:W0:Y:S01]  /*82720*/  LDCU UR6, c[0x0][0x39c] ;  /* 0x00007380ff0677ac */ /* 0x000e220008000800 */
[----:B------:R-:W3:Y:S02]  /*82730*/  LDL.LU.64 R6, [R1+0x358] ;  /* 0x0003580001067983 */ /* 0x000ee40000300a00 */
[----:B------:R-:W-:-:S02]  /*82740*/  SHF.R.S32.HI R0, RZ, 0x8, R0 ;  /* 0x00000008ff007819 */ /* 0x000fc40000011400 */
[----:B------:R-:W-:Y:S01]  /*82750*/  ISETP.LT.AND P4, PT, R5, UR5, !P1 ;  /* 0x0000000505007c0c */ /* 0x000fe2000cf81270 */
[----:B------:R-:W0:Y:S01]  /*82760*/  LDCU UR5, c[0x0][0x39c] ;  /* 0x00007380ff0577ac */ /* 0x000e220008000800 */
[----:B----4-:R-:W-:Y:S01]  /*82770*/  F2FP.SATFINITE.E5M2.F32.PACK_AB_MERGE_C R8, R9, R8, RZ ;  /* 0x000000080908723e */ /* 0x010fe200048060ff */
[----:B--2---:R2:W-:Y:S04]  /*82780*/  @P3 STG.E.U8 desc[UR20][R10.64], R0 ;  /* 0x000000000a003986 */ /* 0x0045e8000c101114 */
[----:B--2---:R-:W2:Y:S04]  /*82790*/  LDL.LU.64 R10, [R1+0x26d8] ;  /* 0x0026d800010a7983 */ /* 0x004ea80000300a00 */
[----:B------:R-:W4:Y:S04]  /*827a0*/  LDL.LU R5, [R1+0x1eb0] ;  /* 0x001eb00001057983 */ /* 0x000f280000300800 */
[----:B------:R0:W-:Y:S01]  /*827b0*/  @P0 STG.E.U8 desc[UR20][R12.64], R8 ;  /* 0x000000080c000986 */ /* 0x0001e2000c101114 */
[----:B-1----:R-:W-:Y:S01]  /*827c0*/  ISETP.LT.AND P3, PT, R3, UR4, !P1 ;  /* 0x0000000403007c0c */ /* 0x002fe2000cf61270 */
[----:B------:R-:W1:Y:S02]  /*827d0*/  LDCU UR4, c[0x0][0x39c] ;  /* 0x00007380ff0477ac */ /* 0x000e640008000800 */
[----:B0-----:R-:W5:Y:S04]  /*827e0*/  LDL.LU.64 R12, [R1+0x26d0] ;  /* 0x0026d000010c7983 */ /* 0x001f680000300a00 */
[----:B------:R-:W1:Y:S01]  /*827f0*/  LDL.LU R3, [R1+0x1eb4] ;  /* 0x001eb40001037983 */ /* 0x000e620000300800 */
[----:B------:R-:W-:-:S02]  /*82800*/  PRMT R2, R8, 0x9910, RZ ;  /* 0x0000991008027816 */ /* 0x000fc400000000ff */
[----:B------:R-:W-:Y:S01]  /*82810*/  ISETP.LT.AND P0, PT, R4, UR6, !P1 ;  /* 0x0000000604007c0c */ /* 0x000fe2000cf01270 */
[----:B------:R-:W5:Y:S01]  /*82820*/  LDL.LU.64 R8, [R1+0x338] ;  /* 0x0003380001087983 */ /* 0x000f620000300a00 */
[----:B------:R-:W0:Y:S03]  /*82830*/  LDCU UR6, c[0x0][0x39c] ;  /* 0x00007380ff0677ac */ /* 0x000e260008000800 */
[----:B------:R-:W0:Y:S01]  /*82840*/  LDL.LU R4, [R1+0x1e9c] ;  /* 0x001e9c0001047983 */ /* 0x000e220000300800 */
[----:B------:R-:W-:-:S05]  /*82850*/  IMAD.MOV.U32 R0, RZ, RZ, R2 ;  /* 0x000000ffff007224 */ /* 0x000fca00078e0002 */
[----:B------:R-:W-:-:S05]  /*82860*/  SHF.R.S32.HI R0, RZ, 0x8, R0 ;  /* 0x00000008ff007819 */ /* 0x000fca0000011400 */
[----:B---3--:R3:W-:Y:S04]  /*82870*/  @P2 STG.E.U8 desc[UR20][R6.64], R0 ;  /* 0x0000000006002986 */ /* 0x0087e8000c101114 */
[----:B---3--:R-:W3:Y:S01]  /*82880*/  LDL.LU.64 R6, [R1+0x328] ;  /* 0x0003280001067983 */ /* 0x008ee20000300a00 */
[----:B--2---:R-:W-:-:S03]  /*82890*/  F2FP.SATFINITE.E5M2.F32.PACK_AB_MERGE_C R10, R11, R10, RZ ;  /* 0x0000000a0b0a723e */ /* 0x004fc600048060ff */
[----:B------:R-:W2:Y:S01]  /*828a0*/  LDL.LU R11, [R1+0x1ea4] ;  /* 0x001ea400010b7983 */ /* 0x000ea20000300800 */
[----:B------:R-:W-:-:S05]  /*828b0*/  PRMT R2, R10, 0x9910, RZ ;  /* 0x000099100a027816 */ /* 0x000fca00000000ff */
[----:B------:R-:W-:Y:S01]  /*828c0*/  IMAD.MOV.U32 R0, RZ, RZ, R2 ;  /* 0x000000ffff007224 */ /* 0x000fe200078e0002 */
[----:B----4-:R-:W-:Y:S01]  /*828d0*/  ISETP.LT.AND P2, PT, R5, UR5, !P1 ;  /* 0x0000000505007c0c */ /* 0x010fe2000cf41270 */
[----:B------:R4:W-:Y:S01]  /*828e0*/  @P5 STG.E.U8 desc[UR20][R14.64], R10 ;  /* 0x0000000a0e005986 */ /* 0x0009e2000c101114 */
[----:B------:R-:W0:Y:S02]  /*828f0*/  LDCU UR5, c[0x0][0x39c] ;  /* 0x00007380ff0577ac */ /* 0x000e240008000800 */
[----:B------:R-:W-:Y:S01]  /*82900*/  SHF.R.S32.HI R0, RZ, 0x8, R0 ;  /* 0x00000008ff007819 */ /* 0x000fe20000011400 */
[----:B------:R-:W2:Y:S01]  /*82910*/  LDL.LU R5, [R1+0x1ea8] ;  /* 0x001ea80001057983 */ /* 0x000ea20000300800 */
[----:B-----5:R-:W-:-:S03]  /*82920*/  F2FP.SATFINITE.E5M2.F32.PACK_AB_MERGE_C R12, R13, R12, RZ ;  /* 0x0000000c0d0c723e */ /* 0x020fc600048060ff */
[----:B------:R5:W-:Y:S01]  /*82930*/  @P4 STG.E.U8 desc[UR20][R16.64], R0 ;  /* 0x0000000010004986 */ /* 0x000be2000c101114 */
[----:B------:R-:W-:-:S03]  /*82940*/  PRMT R2, R12, 0x9910, RZ ;  /* 0x000099100c027816 */ /* 0x000fc600000000ff */
[----:B----4-:R-:W4:Y:S01]  /*82950*/  LDL.LU.64 R14, [R1+0x26c8] ;  /* 0x0026c800010e7983 */ /* 0x010f220000300a00 */
[----:B-1----:R-:W-:Y:S01]  /*82960*/  ISETP.LT.AND P5, PT, R3, UR4, !P1 ;  /* 0x0000000403007c0c */ /* 0x002fe2000cfa1270 */
[----:B------:R-:W1:Y:S02]  /*82970*/  LDCU UR4, c[0x0][0x39c] ;  /* 0x00007380ff0477ac */ /* 0x000e640008000800 */
[----:B-----5:R-:W5:Y:S01]  /*82980*/  LDL.LU.64 R16, [R1+0x26c0] ;  /* 0x0026c00001107983 */ /* 0x020f620000300a00 */
[----:B------:R-:W-:-:S03]  /*82990*/  IMAD.MOV.U32 R0, RZ, RZ, R2 ;  /* 0x000000ffff007224 */ /* 0x000fc600078e0002 */
[----:B------:R-:W2:Y:S01]  /*829a0*/  LDL.LU.64 R2, [R1+0x340] ;  /* 0x0003400001027983 */ /* 0x000ea20000300a00 */
[----:B0-----:R-:W-:Y:S01]  /*829b0*/  ISETP.LT.AND P4, PT, R4, UR6, !P1 ;  /* 0x0000000604007c0c */ /* 0x001fe2000cf81270 */
[----:B------:R-:W0:Y:S02]  /*829c0*/  LDCU UR6, c[0x0][0x39c] ;  /* 0x00007380ff0677ac */ /* 0x000e240008000800 */
[----:B------:R-:W1:Y:S01]  /*829d0*/  LDL.LU R4, [R1+0x1e8c] ;  /* 0x001e8c0001047983 */ /* 0x000e620000300800 */
[----:B------:R-:W-:-:S03]  /*829e0*/  SHF.R.S32.HI R0, RZ, 0x8, R0 ;  /* 0x00000008ff007819 */ /* 0x000fc60000011400 */
[----:B--2---:R2:W-:Y:S04]  /*829f0*/  @P3 STG.E.U8 desc[UR20][R2.64], R12 ;  /* 0x0000000c02003986 */ /* 0x0045e8000c101114 */
[----:B--2---:R-:W0:Y:S01]  /*82a00*/  LDL.LU R3, [R1+0x1e90] ;  /* 0x001e900001037983 */ /* 0x004e220000300800 */
[----:B----4-:R-:W-:-:S03]  /*82a10*/  F2FP.SATFINITE.E5M2.F32.PACK_AB_MERGE_C R14, R15, R14, RZ ;  /* 0x0000000e0f0e723e */ /* 0x010fc600048060ff */
[----:B------:R-:W-:Y:S01]  /*82a20*/  @P0 STG.E.U8 desc[UR20][R8.64], R0 ;  /* 0x0000000008000986 */ /* 0x000fe2000c101114 */
[----:B------:R-:W-:Y:S01]  /*82a30*/  ISETP.LT.AND P0, PT, R5, UR5, !P1 ;  /* 0x0000000505007c0c */ /* 0x000fe2000cf01270 */
[----:B------:R-:W2:Y:S02]  /*82a40*/  LDCU UR5, c[0x0][0x39c] ;  /* 0x00007380ff0577ac */ /* 0x000ea40008000800 */
[----:B------:R4:W-:Y:S04]  /*82a50*/  @P2 STG.E.U8 desc[UR20][R18.64], R14 ;  /* 0x0000000e12002986 */ /* 0x0009e8000c101114 */
[----:B----4-:R-:W4:Y:S04]  /*82a60*/  LDL.LU.64 R18, [R1+0x26b8] ;  /* 0x0026b80001127983 */ /* 0x010f280000300a00 */
[----:B------:R-:W2:Y:S01]  /*82a70*/  LDL.LU R5, [R1+0x1e98] ;  /* 0x001e980001057983 */ /* 0x000ea20000300800 */
[----:B------:R-:W-:-:S02]  /*82a80*/  PRMT R2, R14, 0x9910, RZ ;  /* 0x000099100e027816 */ /* 0x000fc400000000ff */
[----:B-1----:R-:W-:Y:S01]  /*82a90*/  ISETP.LT.AND P2, PT, R4, UR4, !P1 ;  /* 0x0000000404007c0c */ /* 0x002fe2000cf41270 */
[----:B------:R-:W4:Y:S01]  /*82aa0*/  LDL.LU.64 R14, [R1+0x310] ;  /* 0x00031000010e7983 */ /* 0x000f220000300a00 */
[----:B-----5:R-:W-:Y:S01]  /*82ab0*/  F2FP.SATFINITE.E5M2.F32.PACK_AB_MERGE_C R16, R17, R16, RZ ;  /* 0x000000101110723e */ /* 0x020fe200048060ff */
[----:B------:R-:W-:Y:S01]  /*82ac0*/  IMAD.MOV.U32 R0, RZ, RZ, R2 ;  /* 0x000000ffff007224 */ /* 0x000fe200078e0002 */
[----:B------:R-:W-:Y:S01]  /*82ad0*/  ISETP.LT.AND P3, PT, R11, UR8, !P1 ;  /* 0x000000080b007c0c */ /* 0x000fe2000cf61270 */
[----:B------:R-:W5:Y:S01]  /*82ae0*/  LDL.LU R4, [R1+0x1e7c] ;  /* 0x001e7c0001047983 */ /* 0x000f620000300800 */
[----:B------:R-:W-:Y:S01]  /*82af0*/  PRMT R2, R16, 0x9910, RZ ;  /* 0x0000991010027816 */ /* 0x000fe200000000ff */
[----:B------:R-:W5:Y:S01]  /*82b00*/  LDCU UR4, c[0x0][0x39c] ;  /* 0x00007380ff0477ac */ /* 0x000f620008000800 */
[----:B------:R-:W-:Y:S01]  /*82b10*/  SHF.R.S32.HI R0, RZ, 0x8, R0 ;  /* 0x00000008ff007819 */ /* 0x000fe20000011400 */
[----:B------:R-:W4:Y:S01]  /*82b20*/  LDL.LU.64 R12, [R1+0x300] ;  /* 0x00030000010c7983 */ /* 0x000f220000300a00 */
[----:B------:R-:W1:Y:S03]  /*82b30*/  LDCU UR8, c[0x0][0x39c] ;  /* 0x00007380ff0877ac */ /* 0x000e660008000800 */
[----:B---3--:R-:W-:Y:S04]  /*82b40*/  @P5 STG.E.U8 desc[UR20][R6.64], R0 ;  /* 0x0000000006005986 */ /* 0x008fe8000c101114 */
[----:B------:R-:W3:Y:S04]  /*82b50*/  LDL.LU.64 R10, [R1+0x2e0] ;  /* 0x0002e000010a7983 */ /* 0x000ee80000300a00 */
[----:B------:R1:W-:Y:S04]  /*82b60*/  @P4 STG.E.U8 desc[UR20][R20.64], R16 ;  /* 0x0000001014004986 */ /* 0x0003e8000c101114 */
[----:B-1----:R-:W3:Y:S01]  /*82b70*/  LDL.LU.64 R20, [R1+0x26b0] ;  /* 0x0026b00001147983 */ /* 0x002ee20000300a00 */
[----:B------:R-:W-:-:S05]  /*82b80*/  IMAD.MOV.U32 R0, RZ, RZ, R2 ;  /* 0x000000ffff007224 */ /* 0x000fca00078e0002 */
[----:B------:R-:W-:-:S05]  /*82b90*/  SHF.R.S32.HI R0, RZ, 0x8, R0 ;  /* 0x00000008ff007819 */ /* 0x000fca0000011400 */
[----:B------:R1:W-:Y:S01]  /*82ba0*/  @P3 STG.E.U8 desc[UR20][R22.64], R0 ;  /* 0x0000000016003986 */ /* 0x0003e2000c101114 */
[----:B0-----:R-:W-:Y:S01]  /*82bb0*/  ISETP.LT.AND P5, PT, R3, UR6, !P1 ;  /* 0x0000000603007c0c */ /* 0x001fe2000cfa1270 */
[----:B------:R-:W0:Y:S02]  /*82bc0*/  LDCU UR6, c[0x0][0x39c] ;  /* 0x00007380ff0677ac */ /* 0x000e240008000800 */
[----:B------:R-:W0:Y:S04]  /*82bd0*/  LDL.LU R3, [R1+0x1e80] ;  /* 0x001e800001037983 */ /* 0x000e280000300800 */
[----:B-1----:R-:W3:Y:S04]  /*82be0*/  LDL.LU.64 R22, [R1+0x26a8] ;  /* 0x0026a80001167983 */ /* 0x002ee80000300a00 */
[----:B------:R-:W3:Y:S01]  /*82bf0*/  LDL.LU R9, [R1+0x1e88] ;  /* 0x001e880001097983 */ /* 0x000ee20000300800 */
[----:B--2---:R-:W-:Y:S01]  /*82c00*/  ISETP.LT.AND P4, PT, R5, UR5, !P1 ;  /* 0x0000000505007c0c */ /* 0x004fe2000cf81270 */
[----:B------:R-:W1:Y:S02]  /*82c10*/  LDCU UR5, c[0x0][0x39c] ;  /* 0x00007380ff0577ac */ /* 0x000e640008000800 */
[----:B------:R-:W2:Y:S01]  /*82c20*/  LDL.LU R5, [R1+0x1e6c] ;  /* 0x001e6c0001057983 */ /* 0x000ea20000300800 */
[----:B-----5:R-:W-:Y:S01]  /*82c30*/  ISETP.LT.AND P3, PT, R4, UR4, !P1 ;  /* 0x0000000404007c0c */ /* 0x020fe2000cf61270 */
[----:B------:R-:W5:Y:S02]  /*82c40*/  LDCU UR4, c[0x0][0x39c] ;  /* 0x00007380ff0477ac */ /* 0x000f640008000800 */
[----:B------:R-:W5:Y:S01]  /*82c50*/  LDL.LU R4, [R1+0x1e70] ;  /* 0x001e700001047983 */ /* 0x000f620000300800 */
[----:B----4-:R-:W-:-:S03]  /*82c60*/  F2FP.SATFINITE.E5M2.F32.PACK_AB_MERGE_C R18, R19, R18, RZ ;  /* 0x000000121312723e */ /* 0x010fc600048060ff */
[----:B------:R-:W4:Y:S01]  /*82c70*/  LDL.LU.64 R6, [R1+0x2d0] ;  /* 0x0002d00001067983 */ /* 0x000f220000300a00 */
[----:B------:R-:W-:-:S05]  /*82c80*/  PRMT R2, R18, 0x9910, RZ ;  /* 0x0000991012027816 */ /* 0x000fca00000000ff */
[----:B------:R-:W-:Y:S01]  /*82c90*/  IMAD.MOV.U32 R0, RZ, RZ, R2 ;  /* 0x000000ffff007224 */ /* 0x000fe200078e0002 */
[----:B------:R-:W-:Y:S04]  /*82ca0*/  @P0 STG.E.U8 desc[UR20][R14.64], R18 ;  /* 0x000000120e000986 */ /* 0x000fe8000c101114 */
[----:B------:R-:W-:-:S05]  /*82cb0*/  SHF.R.S32.HI R0, RZ, 0x8, R0 ;  /* 0x00000008ff007819 */ /* 0x000fca0000011400 */
[----:B------:R1:W-:Y:S04]  /*82cc0*/  @P2 STG.E.U8 desc[UR20][R24.64], R0 ;  /* 0x0000000018002986 */ /* 0x0003e8000c101114 */
[----:B-1----:R-:W4:Y:S04]  /*82cd0*/  LDL.LU.64 R24, [R1+0x26a0] ;  /* 0x0026a00001187983 */ /* 0x002f280000300a00 */
[----:B------:R-:W4:Y:S01]  /*82ce0*/  LDL.LU R8, [R1+0x1e78] ;  /* 0x001e780001087983 */ /* 0x000f220000300800 */
[----:B---3--:R-:W-:-:S04]  /*82cf0*/  F2FP.SATFINITE.E5M2.F32.PACK_AB_MERGE_C R20, R21, R20, RZ ;  /* 0x000000141514723e */ /* 0x008fc800048060ff */
[----:B------:R-:W-:-:S05]  /*82d00*/  PRMT R2, R20, 0x9910, RZ ;  /* 0x0000991014027816 */ /* 0x000fca00000000ff */
[----:B------:R-:W-:Y:S01]  /*82d10*/  IMAD.MOV.U32 R0, RZ, RZ, R2 ;  /* 0x000000ffff007224 */ /* 0x000fe200078e0002 */
[----:B------:R-:W-:Y:S04]  /*82d20*/  @P5 STG.E.U8 desc[UR20][R12.64], R20 ;  /* 0x000000140c005986 */ /* 0x000fe8000c101114 */
[----:B------:R-:W-:-:S05]  /*82d30*/  SHF.R.S32.HI R0, RZ, 0x8, R0 ;  /* 0x00000008ff007819 */ /* 0x000fca0000011400 */
[----:B------:R-:W-:Y:S01]  /*82d40*/  @P4 STG.E.U8 desc[UR20][R10.64], R0 ;  /* 0x000000000a004986 */ /* 0x000fe2000c101114 */
[----:B0-----:R-:W-:Y:S01]  /*82d50*/  ISETP.LT.AND P0, PT, R3, UR6, !P1 ;  /* 0x0000000603007c0c */ /* 0x001fe2000cf01270 */
[----:B------:R-:W0:Y:S02]  /*82d60*/  LDCU UR6, c[0x0][0x39c] ;  /* 0x00007380ff0677ac */ /* 0x000e240008000800 */
[----:B------:R-:W3:Y:S01]  /*82d70*/  LDL.LU R3, [R1+0x1e60] ;  /* 0x001e600001037983 */ /* 0x000ee20000300800 */
[----:B------:R-:W-:-:S05]  /*82d80*/  F2FP.SATFINITE.E5M2.F32.PACK_AB_MERGE_C R22, R23, R22, RZ ;  /* 0x000000161716723e */ /* 0x000fca00048060ff */
[----:B------:R1:W-:Y:S01]  /*82d90*/  @P3 STG.E.U8 desc[UR20][R26.64], R22 ;  /* 0x000000161a003986 */ /* 0x0003e2000c101114 */
[----:B--2---:R-:W-:Y:S01]  /*82da0*/  ISETP.LT.AND P5, PT, R5, UR8, !P1 ;  /* 0x0000000805007c0c */ /* 0x004fe2000cfa1270 */
[----:B------:R-:W2:Y:S02]  /*82db0*/  LDCU UR8, c[0x0][0x39c] ;  /* 0x00007380ff0877ac */ /* 0x000ea40008000800 */
[----:B------:R-:W2:Y:S04]  /*82dc0*/  LDL.LU R5, [R1+0x1e64] ;  /* 0x001e640001057983 */ /* 0x000ea80000300800 */
[----:B-1----:R-:W2:Y:S01]  /*82dd0*/  LDL.LU.64 R26, [R1+0x2698] ;  /* 0x00269800011a7983 */ /* 0x002ea20000300a00 */
[----:B-----5:R-:W-:Y:S01]  /*82de0*/  ISETP.LT.AND P4, PT, R4, UR4, !P1 ;  /* 0x0000000404007c0c */ /* 0x020fe2000cf81270 */
[----:B------:R-:W1:Y:S02]  /*82df0*/  LDCU UR4, c[0x0][0x39c] ;  /* 0x00007380ff0477ac */ /* 0x000e640008000800 */
[----:B------:R-:W5:Y:S04]  /*82e00*/  LDL.LU R4, [R1+0x1e68] ;  /* 0x001e680001047983 */ /* 0x000f680000300800 */
[----:B------:R-:W5:Y:S01]  /*82e10*/  LDL.LU.64 R16, [R1+0x2b8] ;  /* 0x0002b80001107983 */ /* 0x000f620000300a00 */
[----:B------:R-:W-:Y:S01]  /*82e20*/  ISETP.LT.AND P2, PT, R9, UR5, !P1 ;  /* 0x0000000509007c0c */ /* 0x000fe2000cf41270 */
[----:B------:R-:W3:Y:S01]  /*82e30*/  LDCU UR5, c[0x0][0x39c] ;  /* 0x00007380ff0577ac */ /* 0x000ee20008000800 */
[----:B------:R-:W-:Y:S01]  /*82e40*/  PRMT R2, R22, 0x9910, RZ ;  /* 0x0000991016027816 */ /* 0x000fe200000000ff */
[----:B------:R-:W5:Y:S04]  /*82e50*/  LDL.LU R14, [R1+0x1e54] ;  /* 0x001e5400010e7983 */ /* 0x000f680000300800 */
[----:B------:R-:W-:-:S05]  /*82e60*/  IMAD.MOV.U32 R0, RZ, RZ, R2 ;  /* 0x000000ffff007224 */ /* 0x000fca00078e0002 */
[----:B------:R-:W-:-:S05]  /*82e70*/  SHF.R.S32.HI R0, RZ, 0x8, R0 ;  /* 0x00000008ff007819 */ /* 0x000fca0000011400 */
[----:B----4-:R4:W-:Y:S01]  /*82e80*/  @P0 STG.E.U8 desc[UR20][R6.64], R0 ;  /* 0x0000000006000986 */ /* 0x0109e2000c101114 */
[----:B------:R-:W-:-:S03]  /*82e90*/  F2FP.SATFINITE.E5M2.F32.PACK_AB_MERGE_C R24, R25, R24, RZ ;  /* 0x000000181918723e */ /* 0x000fc600048060ff */
[----:B----4-:R-:W4:Y:S01]  /*82ea0*/  LDL.LU R7, [R1+0x1e58] ;  /* 0x001e580001077983 */ /* 0x010f220000300800 */
[----:B------:R-:W-:-:S03]  /*82eb0*/  PRMT R2, R24, 0x9910, RZ ;  /* 0x0000991018027816 */ /* 0x000fc600000000ff */
[----:B------:R-:W4:Y:S04]  /*82ec0*/  LDL.LU.64 R12, [R1+0x2a8] ;  /* 0x0002a800010c7983 */ /* 0x000f280000300a00 */
[----:B------:R0:W-:Y:S01]  /*82ed0*/  @P2 STG.E.U8 desc[UR20][R28.64], R24 ;  /* 0x000000181c002986 */ /* 0x0001e2000c101114 */
[----:B------:R-:W-:-:S05]  /*82ee0*/  IMAD.MOV.U32 R0, RZ, RZ, R2 ;  /* 0x000000ffff007224 */ /* 0x000fca00078e0002 */
[----:B------:R-:W-:-:S05]  /*82ef0*/  SHF.R.S32.HI R0, RZ, 0x8, R0 ;  /* 0x00000008ff007819 */ /* 0x000fca0000011400 */
[----:B------:R1:W-:Y:S01]  /*82f00*/  @P5 STG.E.U8 desc[UR20][R30.64], R0 ;  /* 0x000000001e005986 */ /* 0x0003e2000c101114 */
[----:B0-----:R-:W-:Y:S01]  /*82f10*/  ISETP.LT.AND P3, PT, R8, UR6, !P1 ;  /* 0x0000000608007c0c */ /* 0x001fe2000cf61270 */
[----:B------:R-:W0:Y:S01]  /*82f20*/  LDCU UR6, c[0x0][0x39c] ;  /* 0x00007380ff0677ac */ /* 0x000e220008000800 */
[----:B---3--:R-:W-:Y:S01]  /*82f30*/  ISETP.LT.AND P0, PT, R3, UR5, !P1 ;  /* 0x0000000503007c0c */ /* 0x008fe2000cf01270 */
[----:B------:R-:W3:Y:S01]  /*82f40*/  LDCU UR5, c[0x0][0x39c] ;  /* 0x00007380ff0577ac */ /* 0x000ee20008000800 */
[----:B------:R-:W3:Y:S04]  /*82f50*/  LDL.LU R3, [R1+0x1e5c] ;  /* 0x001e5c0001037983 */ /* 0x000ee80000300800 */
[----:B------:R-:W3:Y:S04]  /*82f60*/  LDL.LU.64 R10, [R1+0x2a0] ;  /* 0x0002a000010a7983 */ /* 0x000ee80000300a00 */
[----:B------:R-:W3:Y:S04]  /*82f70*/  LDL.LU.64 R28, [R1+0x2690] ;  /* 0x00269000011c7983 */ /* 0x000ee80000300a00 */
[----:B------:R-:W3:Y:S04]  /*82f80*/  LDL.LU R6, [R1+0x1e48] ;  /* 0x001e480001067983 */ /* 0x000ee80000300800 */
[----:B-1----:R-:W3:Y:S01]  /*82f90*/  LDL.LU.64 R30, [R1+0x2688] ;  /* 0x00268800011e7983 */ /* 0x002ee20000300a00 */
[----:B--2---:R-:W-:-:S04]  /*82fa0*/  F2FP.SATFINITE.E5M2.F32.PACK_AB_MERGE_C R26, R27, R26, RZ ;  /* 0x0000001a1b1a723e */ /* 0x004fc800048060ff */
[----:B------:R-:W-:-:S05]  /*82fb0*/  PRMT R2, R26, 0x9910, RZ ;  /* 0x000099101a027816 */ /* 0x000fca00000000ff */
[----:B------:R-:W-:Y:S01]  /*82fc0*/  IMAD.MOV.U32 R0, RZ, RZ, R2 ;  /* 0x000000ffff007224 */ /* 0x000fe200078e0002 */
[----:B------:R-:W-:Y:S01]  /*82fd0*/  ISETP.LT.AND P2, PT, R5, UR4, !P1 ;  /* 0x0000000405007c0c */ /* 0x000fe2000cf41270 */
[----:B-----5:R-:W-:Y:S01]  /*82fe0*/  @P4 STG.E.U8 desc[UR20][R16.64], R26 ;  /* 0x0000001a10004986 */ /* 0x020fe2000c101114 */
[----:B0-----:R-:W-:Y:S01]  /*82ff0*/  ISETP.LT.AND P5, PT, R4, UR6, !P1 ;  /* 0x0000000604007c0c */ /* 0x001fe2000cfa1270 */
[----:B------:R-:W4:Y:S01]  /*83000*/  LDCU UR4, c[0x0][0x39c] ;  /* 0x00007380ff0477ac */ /* 0x000f220008000800 */
[----:B------:R-:W-:Y:S01]  /*83010*/  SHF.R.S32.HI R0, RZ, 0x8, R0 ;  /* 0x00000008ff007819 */ /* 0x000fe20000011400 */
[----:B------:R-:W2:Y:S01]  /*83020*/  LDL.LU R5, [R1+0x1e4c] ;  /* 0x001e4c0001057983 */ /* 0x000ea20000300800 */
[----:B------:R-:W0:Y:S03]  /*83030*/  LDCU UR6, c[0x0][0x39c] ;  /* 0x00007380ff0677ac */ /* 0x000e260008000800 */
[----:B------:R-:W5:Y:S04]  /*83040*/  LDL.LU.64 R8, [R1+0x290] ;  /* 0x0002900001087983 */ /* 0x000f680000300a00 */
[----:B------:R-:W2:Y:S04]  /*83050*/  LDL.LU R4, [R1+0x1e50] ;  /* 0x001e500001047983 */ /* 0x000ea80000300800 */
[----:B------:R1:W-:Y:S04]  /*83060*/  @P3 STG.E.U8 desc[UR20][R32.64], R0 ;  /* 0x0000000020003986 */ /* 0x0003e8000c101114 */
[----:B-1----:R-:W2:Y:S01]  /*83070*/  LDL.LU.64 R32, [R1+0x2680] ;  /* 0x0026800001207983 */ /* 0x002ea20000300a00 */
[----:B----4-:R-:W-:Y:S01]  /*83080*/  ISETP.LT.AND P3, PT, R7, UR4, !P1 ;  /* 0x0000000407007c0c */ /* 0x010fe2000cf61270 */
[----:B------:R-:W1:Y:S02]  /*83090*/  LDCU UR4, c[0x0][0x39c] ;  /* 0x00007380ff0477ac */ /* 0x000e640008000800 */
[----:B------:R-:W4:Y:S01]  /*830a0*/  LDL.LU R7, [R1+0x1e38] ;  /* 0x001e380001077983 */ /* 0x000f220000300800 */
[----:B---3--:R-:W-:Y:S01]  /*830b0*/  ISETP.LT.AND P4, PT, R14, UR5, !P1 ;  /* 0x000000050e007c0c */ /* 0x008fe2000cf81270 */
[----:B------:R-:W3:Y:S01]  /*830c0*/  LDCU UR5, c[0x0][0x39c] ;  /* 0x00007380ff0577ac */ /* 0x000ee20008000800 */
[----:B------:R-:W-:-:S04]  /*830d0*/  F2FP.SATFINITE.E5M2.F32.PACK_AB_MERGE_C R28, R29, R28, RZ ;  /* 0x0000001c1d1c723e */ /* 0x000fc800048060ff */
[----:B------:R-:W-:-:S05]  /*830e0*/  PRMT R2, R28, 0x9910, RZ ;  /* 0x000099101c027816 */ /* 0x000fca00000000ff */
[----:B------:R-:W-:Y:S01]  /*830f0*/  IMAD.MOV.U32 R0, RZ, RZ, R2 ;  /* 0x000000ffff007224 */ /* 0x000fe200078e0002 */
[----:B------:R-:W-:-:S04]  /*83100*/  F2FP.SATFINITE.E5M2.F32.PACK_AB_MERGE_C R30, R31, R30, RZ ;  /* 0x0000001e1f1e723e */ /* 0x000fc800048060ff */
[----:B------:R-:W-:Y:S01]  /*83110*/  SHF.R.S32.HI R0, RZ, 0x8, R0 ;  /* 0x00000008ff007819 */ /* 0x000fe20000011400 */
[----:B------:R-:W-:Y:S01]  /*83120*/  @P0 STG.E.U8 desc[UR20][R12.64], R28 ;  /* 0x0000001c0c000986 */ /* 0x000fe2000c101114 */
[----:B------:R-:W-:Y:S01]  /*83130*/  ISETP.LT.AND P0, PT, R3, UR8, !P1 ;  /* 0x0000000803007c0c */ /* 0x000fe2000cf01270 */
[----:B------:R-:W0:Y:S02]  /*83140*/  LDCU UR8, c[0x0][0x39c] ;  /* 0x00007380ff0877ac */ /* 0x000e240008000800 */
[----:B------:R-:W-:Y:S04]  /*83150*/  @P2 STG.E.U8 desc[UR20][R10.64], R0 ;  /* 0x000000000a002986 */ /* 0x000fe8000c101114 */
[----:B------:R-:W4:Y:S04]  /*83160*/  LDL.LU R3, [R1+0x1e3c] ;  /* 0x001e3c0001037983 */ /* 0x000f280000300800 */
[----:B------:R0:W-:Y:S04]  /*83170*/  @P5 STG.E.U8 desc[UR20][R34.64], R30 ;  /* 0x0000001e22005986 */ /* 0x0001e8000c101114 */
[----:B0-----:R-:W4:Y:S01]  /*83180*/  LDL.LU.64 R34, [R1+0x2678] ;  /* 0x0026780001227983 */ /* 0x001f220000300a00 */
[----:B------:R-:W-:-:S03]  /*83190*/  PRMT R2, R30, 0x9910, RZ ;  /* 0x000099101e027816 */ /* 0x000fc600000000ff */
[----:B------:R-:W4:Y:S02]  /*831a0*/  LDL.LU.64 R16, [R1+0x558] ;  /* 0x0005580001107983 */ /* 0x000f240000300a00 */
[----:B------:R-:W-:Y:S01]  /*831b0*/  IMAD.MOV.U32 R0, RZ, RZ, R2 ;  /* 0x000000ffff007224 */ /* 0x000fe200078e0002 */
[----:B------:R-:W-:Y:S01]  /*831c0*/  ISETP.LT.AND P2, PT, R6, UR6, !P1 ;  /* 0x0000000606007c0c */ /* 0x000fe2000cf41270 */
[----:B------:R-:W4:Y:S01]  /*831d0*/  LDL.LU R14, [R1+0x1e44] ;  /* 0x001e4400010e7983 */ /* 0x000f220000300800 */
[----:B--2---:R-:W-:-:S03]  /*831e0*/  F2FP.SATFINITE.E5M2.F32.PACK_AB_MERGE_C R32, R33, R32, RZ ;  /* 0x000000202120723e */ /* 0x004fc600048060ff */
[----:B------:R-:W2:Y:S01]  /*831f0*/  LDL.LU R6, [R1+0x1e2c] ;  /* 0x001e2c0001067983 */ /* 0x000ea20000300800 */
[----:B------:R-:W-:Y:S01]  /*83200*/  SHF.R.S32.HI R0, RZ, 0x8, R0 ;  /* 0x00000008ff007819 */ /* 0x000fe20000011400 */
[----:B------:R-:W4:Y:S02]  /*83210*/  LDCU UR6, c[0x0][0x39c] ;  /* 0x00007380ff0677ac */ /* 0x000f240008000800 */
[----:B------:R-:W2:Y:S04]  /*83220*/  LDL.LU.64 R12, [R1+0x568] ;  /* 0x00056800010c7983 */ /* 0x000ea80000300a00 */
[----:B-----5:R0:W-:Y:S01]  /*83230*/  @P4 STG.E.U8 desc[UR20][R8.64], R0 ;  /* 0x0000000008004986 */ /* 0x0201e2000c101114 */
[----:B-1----:R-:W-:Y:S01]  /*83240*/  ISETP.LT.AND P4, PT, R4, UR4, !P1 ;  /* 0x0000000404007c0c */ /* 0x002fe2000cf81270 */
[----:B------:R-:W1:Y:S02]  /*83250*/  LDCU UR4, c[0x0][0x39c] ;  /* 0x00007380ff0477ac */ /* 0x000e640008000800 */
[----:B------:R-:W5:Y:S01]  /*83260*/  LDL.LU R4, [R1+0x1e30] ;  /* 0x001e300001047983 */ /* 0x000f620000300800 */
[----:B------:R-:W-:-:S03]  /*83270*/  PRMT R2, R32, 0x9910, RZ ;  /* 0x0000991020027816 */ /* 0x000fc600000000ff */
[----:B------:R-:W5:Y:S04]  /*83280*/  LDL.LU.64 R10, [R1+0x560] ;  /* 0x00056000010a7983 */ /* 0x000f680000300a00 */
[----:B------:R1:W-:Y:S01]  /*83290*/  @P3 STG.E.U8 desc[UR20][R36.64], R32 ;  /* 0x0000002024003986 */ /* 0x0003e2000c101114 */
[----:B0-----:R-:W-:-:S03]  /*832a0*/  IMAD.MOV.U32 R0, RZ, RZ, R2 ;  /* 0x000000ffff007224 */ /* 0x001fc600078e0002 */
[----:B-1----:R-:W5:Y:S02]  /*832b0*/  LDL.LU.64 R36, [R1+0x2670] ;  /* 0x0026700001247983 */ /* 0x002f640000300a00 */
[----:B------:R-:W-:Y:S02]  /*832c0*/  SHF.R.S32.HI R0, RZ, 0x8, R0 ;  /* 0x00000008ff007819 */ /* 0x000fe40000011400 */
[----:B---3--:R-:W-:Y:S01]  /*832d0*/  ISETP.LT.AND P5, PT, R5, UR5, !P1 ;  /* 0x0000000505007c0c */ /* 0x008fe2000cfa1270 */
[----:B------:R-:W0:Y:S01]  /*832e0*/  LDCU UR5, c[0x0][0x39c] ;  /* 0x00007380ff0577ac */ /* 0x000e220008000800 */
[----:B------:R-:W3:Y:S04]  /*832f0*/  LDL.LU R5, [R1+0x1e34] ;  /* 0x001e340001057983 */ /* 0x000ee80000300800 */
[----:B------:R1:W-:Y:S04]  /*83300*/  @P0 STG.E.U8 desc[UR20][R38.64], R0 ;  /* 0x0000000026000986 */ /* 0x0003e8000c101114 */
[----:B-1----:R-:W3:Y:S01]  /*83310*/  LDL.LU.64 R38, [R1+0x2668] ;  /* 0x0026680001267983 */ /* 0x002ee20000300a00 */
[----:B----4-:R-:W-:Y:S01]  /*83320*/  ISETP.LT.AND P3, PT, R7, UR6, !P1 ;  /* 0x0000000607007c0c */ /* 0x010fe2000cf61270 */
[----:B------:R-:W2:Y:S02]  /*83330*/  LDCU UR6, c[0x0][0x39c] ;  /* 0x00007380ff0677ac */ /* 0x000ea40008000800 */
[----:B------:R-:W4:Y:S04]  /*83340*/  LDL.LU R7, [R1+0x1e18] ;  /* 0x001e180001077983 */ /* 0x000f280000300800 */
[----:B------:R-:W4:Y:S01]  /*83350*/  LDL.LU.64 R8, [R1+0x278] ;  /* 0x0002780001087983 */ /* 0x000f220000300a00 */
[----:B------:R-:W-:-:S04]  /*83360*/  F2FP.SATFINITE.E5M2.F32.PACK_AB_MERGE_C R34, R35, R34, RZ ;  /* 0x000000222322723e */ /* 0x000fc800048060ff */
[----:B------:R-:W-:-:S05]  /*83370*/  PRMT R2, R34, 0x9910, RZ ;  /* 0x0000991022027816 */ /* 0x000fca00000000ff */
[----:B------:R-:W-:Y:S01]  /*83380*/  IMAD.MOV.U32 R0, RZ, RZ, R2 ;  /* 0x000000ffff007224 */ /* 0x000fe200078e0002 */
[----:B0-----:R-:W-:Y:S01]  /*83390*/  ISETP.LT.AND P0, PT, R3, UR5, !P1 ;  /* 0x0000000503007c0c */ /* 0x001fe2000cf01270 */
[----:B------:R-:W-:Y:S01]  /*833a0*/  @P2 STG.E.U8 desc[UR20][R16.64], R34 ;  /* 0x0000002210002986 */ /* 0x000fe2000c101114 */
[----:B------:R-:W0:Y:S02]  /*833b0*/  LDCU UR5, c[0x0][0x39c] ;  /* 0x00007380ff0577ac */ /* 0x000e240008000800 */
[----:B------:R-:W-:Y:S01]  /*833c0*/  SHF.R.S32.HI R0, RZ, 0x8, R0 ;  /* 0x00000008ff007819 */ /* 0x000fe20000011400 */
[----:B------:R-:W4:Y:S04]  /*833d0*/  LDL.LU R3, [R1+0x1e1c] ;  /* 0x001e1c0001037983 */ /* 0x000f280000300800 */
[----:B------:R1:W-:Y:S04]  /*833e0*/  @P5 STG.E.U8 desc[UR20][R40.64], R0 ;  /* 0x0000000028005986 */ /* 0x0003e8000c101114 */
[----:B-1----:R-:W4:Y:S01]  /*833f0*/  LDL.LU.64 R40, [R1+0x2660] ;  /* 0x0026600001287983 */ /* 0x002f220000300a00 */
[----:B--2---:R-:W-:Y:S01]  /*83400*/  ISETP.LT.AND P5, PT, R6, UR6, !P1 ;  /* 0x0000000606007c0c */ /* 0x004fe2000cfa1270 */
[----:B------:R-:W1:Y:S01]  /*83410*/  LDCU UR6, c[0x0][0x39c] ;  /* 0x00007380ff0677ac */ /* 0x000e620008000800 */
[----:B-----5:R-:W-:Y:S01]  /*83420*/  F2FP.SATFINITE.E5M2.F32.PACK_AB_MERGE_C R36, R37, R36, RZ ;  /* 0x000000242524723e */ /* 0x020fe200048060ff */
[----:B------:R-:W2:Y:S03]  /*83430*/  LDL.LU R6, [R1+0x1e20] ;  /* 0x001e200001067983 */ /* 0x000ea60000300800 */
[----:B------:R-:W-:-:S05]  /*83440*/  PRMT R2, R36, 0x9910, RZ ;  /* 0x0000991024027816 */ /* 0x000fca00000000ff */
[----:B------:R-:W-:Y:S01]  /*83450*/  IMAD.MOV.U32 R0, RZ, RZ, R2 ;  /* 0x000000ffff007224 */ /* 0x000fe200078e0002 */
[----:B------:R-:W-:Y:S04]  /*83460*/  @P4 STG.E.U8 desc[UR20][R12.64], R36 ;  /* 0x000000240c004986 */ /* 0x000fe8000c101114 */
[----:B------:R-:W-:Y:S02]  /*83470*/  SHF.R.S32.HI R0, RZ, 0x8, R0 ;  /* 0x00000008ff007819 */ /* 0x000fe40000011400 */
[----:B------:R-:W-:Y:S01]  /*83480*/  ISETP.LT.AND P4, PT, R4, UR8, !P1 ;  /* 0x0000000804007c0c */ /* 0x000fe2000cf81270 */
[----:B------:R-:W5:Y:S01]  /*83490*/  LDCU UR8, c[0x0][0x39c] ;  /* 0x00007380ff0877ac */ /* 0x000f620008000800 */
[----:B------:R-:W-:Y:S02]  /*834a0*/  ISETP.LT.AND P2, PT, R14, UR4, !P1 ;  /* 0x000000040e007c0c */ /* 0x000fe4000cf41270 */
[----:B---3--:R-:W-:Y:S01]  /*834b0*/  F2FP.SATFINITE.E5M2.F32.PACK_AB_MERGE_C R38, R39, R38, RZ ;  /* 0x000000262726723e */ /* 0x008fe200048060ff */
[----:B------:R-:W-:Y:S01]  /*834c0*/  @P3 STG.E.U8 desc[UR20][R10.64], R0 ;  /* 0x000000000a003986 */ /* 0x000fe2000c101114 */
[----:B0-----:R-:W-:Y:S01]  /*834d0*/  ISETP.LT.AND P3, PT, R5, UR5, !P1 ;  /* 0x0000000505007c0c */ /* 0x001fe2000cf61270 */
[----:B------:R-:W4:Y:S02]  /*834e0*/  LDCU UR4, c[0x0][0x39c] ;  /* 0x00007380ff0477ac */ /* 0x000f240008000800 */
[----:B------:R-:W3:Y:S01]  /*834f0*/  LDL.LU R4, [R1+0x1e0c] ;  /* 0x001e0c0001047983 */ /* 0x000ee20000300800 */
[----:B------:R-:W-:Y:S01]  /*83500*/  PRMT R2, R38, 0x9910, RZ ;  /* 0x0000991026027816 */ /* 0x000fe200000000ff */
[----:B------:R-:W2:Y:S02]  /*83510*/  LDCU UR5, c[0x0][0x39c] ;  /* 0x00007380ff0577ac */ /* 0x000ea40008000800 */
[----:B------:R-:W5:Y:S04]  /*83520*/  LDL.LU.64 R14, [R1+0x260] ;  /* 0x00026000010e7983 */ /* 0x000f680000300a00 */
[----:B------:R-:W5:Y:S04]  /*83530*/  LDL.LU R5, [R1+0x1e10] ;  /* 0x001e100001057983 */ /* 0x000f680000300800 */
[----:B------:R0:W-:Y:S04]  /*83540*/  @P0 STG.E.U8 desc[UR20][R42.64], R38 ;  /* 0x000000262a000986 */ /* 0x0001e8000c101114 */
[----:B0-----:R-:W5:Y:S01]  /*83550*/  LDL.LU.64 R42, [R1+0x2658] ;  /* 0x00265800012a7983 */ /* 0x001f620000300a00 */
[----:B------:R-:W-:-:S03]  /*83560*/  SHF.R.S32.HI R2, RZ, 0x8, R2 ;  /* 0x00000008ff027819 */ /* 0x000fc60000011402 */
[----:B------:R-:W5:Y:S01]  /*83570*/  LDL.LU R12, [R1+0x1e14] ;  /* 0x001e1400010c7983 */ /* 0x000f620000300800 */
[----:B----4-:R-:W-:Y:S01]  /*83580*/  ISETP.LT.AND P0, PT, R7, UR4, !P1 ;  /* 0x0000000407007c0c */ /* 0x010fe2000cf01270 */
[----:B------:R-:W3:Y:S02]  /*83590*/  LDCU UR4, c[0x0][0x39c] ;  /* 0x00007380ff0477ac */ /* 0x000ee40008000800 */
[----:B------:R0:W-:Y:S04]  /*835a0*/  @P2 STG.E.U8 desc[UR20][R8.64], R2 ;  /* 0x0000000208002986 */ /* 0x0001e8000c101114 */
[----:B0-----:R-:W4:Y:S01]  /*835b0*/  LDL.LU.64 R8, [R1+0x250] ;  /* 0x0002500001087983 */ /* 0x001f220000300a00 */
[----:B-1----:R-:W-:Y:S01]  /*835c0*/  ISETP.LT.AND P2, PT, R3, UR6, !P1 ;  /* 0x0000000603007c0c */ /* 0x002fe2000cf41270 */
[----:B------:R-:W0:Y:S02]  /*835d0*/  LDCU UR6, c[0x0][0x39c] ;  /* 0x00007380ff0677ac */ /* 0x000e240008000800 */
[----:B------:R-:W4:Y:S04]  /*835e0*/  LDL.LU R3, [R1+0x1e00] ;  /* 0x001e000001037983 */ /* 0x000f280000300800 */
[----:B------:R-:W4:Y:S04]  /*835f0*/  LDL.LU.64 R10, [R1+0x248] ;  /* 0x00024800010a7983 */ /* 0x000f280000300a00 */
[----:B------:R-:W4:Y:S01]  /*83600*/  LDL.LU R7, [R1+0x1dfc] ;  /* 0x001dfc0001077983 */ /* 0x000f220000300800 */
[----:B------:R-:W-:-:S04]  /*83610*/  F2FP.SATFINITE.E5M2.F32.PACK_AB_MERGE_C R40, R41, R40, RZ ;  /* 0x000000282928723e */ /* 0x000fc800048060ff */
[----:B------:R-:W-:Y:S01]  /*83620*/  PRMT R0, R40, 0x9910, RZ ;  /* 0x0000991028007816 */ /* 0x000fe200000000ff */
[----:B------:R1:W-:Y:S03]  /*83630*/  @P5 STG.E.U8 desc[UR20][R44.64], R40 ;  /* 0x000000282c005986 */ /* 0x0003e6000c101114 */
[----:B------:R-:W-:Y:S01]  /*83640*/  SHF.R.S32.HI R0, RZ, 0x8, R0 ;  /* 0x00000008ff007819 */ /* 0x000fe20000011400 */
[----:B-1----:R-:W4:Y:S04]  /*83650*/  LDL.LU.64 R44, [R1+0x2650] ;  /* 0x00265000012c7983 */ /* 0x002f280000300a00 */
[----:B------:R1:W-:Y:S04]  /*83660*/  @P4 STG.E.U8 desc[UR20][R46.64], R0 ;  /* 0x000000002e004986 */ /* 0x0003e8000c101114 */
[----:B-1----:R-:W4:Y:S01]  /*83670*/  LDL.LU.64 R46, [R1+0x2648] ;  /* 0x00264800012e7983 */ /* 0x002f220000300a00 */
[----:B--2---:R-:W-:Y:S01]  /*83680*/  ISETP.LT.AND P5, PT, R6, UR5, !P1 ;  /* 0x0000000506007c0c */ /* 0x004fe2000cfa1270 */
[----:B------:R-:W1:Y:S02]  /*83690*/  LDCU UR5, c[0x0][0x39c] ;  /* 0x00007380ff0577ac */ /* 0x000e640008000800 */
[----:B------:R-:W2:Y:S01]  /*836a0*/  LDL.LU R6, [R1+0x1df8] ;  /* 0x001df80001067983 */ /* 0x000ea20000300800 */
[----:B---3--:R-:W-:Y:S01]  /*836b0*/  ISETP.LT.AND P4, PT, R4, UR4, !P1 ;  /* 0x0000000404007c0c */ /* 0x008fe2000cf81270 */
[----:B------:R-:W3:Y:S02]  /*836c0*/  LDCU UR4, c[0x0][0x39c] ;  /* 0x00007380ff0477ac */ /* 0x000ee40008000800 */
[----:B------:R-:W2:Y:S01]  /*836d0*/  LDL.LU R4, [R1+0x1de8] ;  /* 0x001de80001047983 */ /* 0x000ea20000300800 */
[----:B-----5:R-:W-:-:S04]  /*836e0*/  F2FP.SATFINITE.E5M2.F32.PACK_AB_MERGE_C R42, R43, R42, RZ ;  /* 0x0000002a2b2a723e */ /* 0x020fc800048060ff */
[----:B------:R-:W-:-:S04]  /*836f0*/  PRMT R2, R42, 0x9910, RZ ;  /* 0x000099102a027816 */ /* 0x000fc800000000ff */
[----:B------:R-:W-:Y:S01]  /*83700*/  SHF.R.S32.HI R2, RZ, 0x8, R2 ;  /* 0x00000008ff027819 */ /* 0x000fe20000011402 */
[----:B------:R-:W-:Y:S04]  /*83710*/  @P3 STG.E.U8 desc[UR20][R14.64], R42 ;  /* 0x0000002a0e003986 */ /* 0x000fe8000c101114 */
[----:B------:R5:W-:Y:S04]  /*83720*/  @P0 STG.E.U8 desc[UR20][R48.64], R2 ;  /* 0x0000000230000986 */ /* 0x000be8000c101114 */
[----:B-----5:R-:W5:Y:S01]  /*83730*/  LDL.LU.64 R48, [R1+0x2640] ;  /* 0x0026400001307983 */ /* 0x020f620000300a00 */
[----:B0-----:R-:W-:Y:S01]  /*83740*/  ISETP.LT.AND P3, PT, R5, UR6, !P1 ;  /* 0x0000000605007c0c */ /* 0x001fe2000cf61270 */
[----:B------:R-:W2:Y:S02]  /*83750*/  LDCU UR6, c[0x0][0x39c] ;  /* 0x00007380ff0677ac */ /* 0x000ea40008000800 */
[----:B------:R-:W5:Y:S01]  /*83760*/  LDL.LU R5, [R1+0x1de4] ;  /* 0x001de40001057983 */ /* 0x000f620000300800 */
[----:B-1----:R-:W-:Y:S01]  /*83770*/  ISETP.LT.AND P0, PT, R12, UR5, !P1 ;  /* 0x000000050c007c0c */ /* 0x002fe2000cf01270 */
[----:B------:R-:W0:Y:S01]  /*83780*/  LDCU UR5, c[0x0][0x39c] ;  /* 0x00007380ff0577ac */ /* 0x000e220008000800 */
[----:B----4-:R-:W-:-:S04]  /*83790*/  F2FP.SATFINITE.E5M2.F32.PACK_AB_MERGE_C R44, R45, R44, RZ ;  /* 0x0000002c2d2c723e */ /* 0x010fc800048060ff */
[----:B------:R-:W-:-:S04]  /*837a0*/  PRMT R0, R44, 0x9910, RZ ;  /* 0x000099102c007816 */ /* 0x000fc800000000ff */
[----:B------:R-:W-:Y:S01]  /*837b0*/  SHF.R.S32.HI R0, RZ, 0x8, R0 ;  /* 0x00000008ff007819 */ /* 0x000fe20000011400 */
[----:B------:R1:W-:Y:S01]  /*837c0*/  @P2 STG.E.U8 desc[UR20][R8.64], R44 ;  /* 0x0000002c08002986 */ /* 0x0003e2000c101114 */
[----:B------:R-:W-:Y:S01]  /*837d0*/  ISETP.LT.AND P2, PT, R3, UR8, !P1 ;  /* 0x0000000803007c0c */ /* 0x000fe2000cf41270 */
[----:B------:R-:W4:Y:S01]  /*837e0*/  LDCU UR8, c[0x0][0x39c] ;  /* 0x00007380ff0877ac */ /* 0x000f220008000800 */
[----:B------:R-:W-:Y:S01]  /*837f0*/  F2FP.SATFINITE.E5M2.F32.PACK_AB_MERGE_C R46, R47, R46, RZ ;  /* 0x0000002e2f2e723e */ /* 0x000fe200048060ff */
[----:B------:R-:W-:Y:S04]  /*83800*/  @P5 STG.E.U8 desc[UR20][R10.64], R0 ;  /* 0x000000000a005986 */ /* 0x000fe8000c101114 */
[----:B-1----:R-:W4:Y:S01]  /*83810*/  LDL.LU R9, [R1+0x1de0] ;  /* 0x001de00001097983 */ /* 0x002f220000300800 */
[----:B------:R-:W-:-:S03]  /*83820*/  PRMT R3, R46, 0x9910, RZ ;  /* 0x000099102e037816 */ /* 0x000fc600000000ff */
[----:B------:R-:W4:Y:S04]  /*83830*/  LDL.LU R8, [R1+0x1ddc] ;  /* 0x001ddc0001087983 */ /* 0x000f280000300800 */
[----:B------:R1:W-:Y:S01]  /*83840*/  @P4 STG.E.U8 desc[UR20][R50.64], R46 ;  /* 0x0000002e32004986 */ /* 0x0003e2000c101114 */
[----:B------:R-:W-:-:S03]  /*83850*/  IMAD.MOV.U32 R2, RZ, RZ, R3 ;  /* 0x000000ffff027224 */ /* 0x000fc600078e0003 */
[----:B-1----:R-:W4:Y:S02]  /*83860*/  LDL.LU.64 R50, [R1+0x2638] ;  /* 0x0026380001327983 */ /* 0x002f240000300a00 */
[----:B------:R-:W-:Y:S02]  /*83870*/  SHF.R.S32.HI R2, RZ, 0x8, R2 ;  /* 0x00000008ff027819 */ /* 0x000fe40000011402 */
[----:B---3--:R-:W-:Y:S01]  /*83880*/  ISETP.LT.AND P5, PT, R7, UR4, !P1 ;  /* 0x0000000407007c0c */ /* 0x008fe2000cfa1270 */
[----:B------:R-:W1:Y:S01]  /*83890*/  LDCU UR4, c[0x0][0x39c] ;  /* 0x00007380ff0477ac */ /* 0x000e620008000800 */
[----:B------:R-:W3:Y:S04]  /*838a0*/  LDL.LU R7, [R1+0x1dd8] ;  /* 0x001dd80001077983 */ /* 0x000ee80000300800 */
[----:B------:R0:W-:Y:S04]  /*838b0*/  @P3 STG.E.U8 desc[UR20][R52.64], R2 ;  /* 0x0000000234003986 */ /* 0x0001e8000c101114 */
[----:B0-----:R-:W3:Y:S01]  /*838c0*/  LDL.LU.64 R52, [R1+0x2630] ;  /* 0x0026300001347983 */ /* 0x001ee20000300a00 */
[----:B--2---:R-:W-:Y:S01]  /*838d0*/  ISETP.LT.AND P4, PT, R6, UR6, !P1 ;  /* 0x0000000606007c0c */ /* 0x004fe2000cf81270 */
[----:B------:R-:W4:Y:S02]  /*838e0*/  LDCU UR6, c[0x0][0x39c] ;  /* 0x00007380ff0677ac */ /* 0x000f240008000800 */
[----:B------:R-:W2:Y:S01]  /*838f0*/  LDL.LU R6, [R1+0x1dd4] ;  /* 0x001dd40001067983 */ /* 0x000ea20000300800 */
[----:B------:R-:W-:Y:S01]  /*83900*/  ISETP.LT.AND P3, PT, R4, UR5, !P1 ;  /* 0x0000000504007c0c */ /* 0x000fe2000cf61270 */
[----:B------:R-:W0:Y:S01]  /*83910*/  LDCU UR5, c[0x0][0x39c] ;  /* 0x00007380ff0577ac */ /* 0x000e220008000800 */
[----:B-----5:R-:W-:-:S05]  /*83920*/  F2FP.SATFINITE.E5M2.F32.PACK_AB_MERGE_C R48, R49, R48, RZ ;  /* 0x000000303130723e */ /* 0x020fca00048060ff */
[----:B------:R5:W-:Y:S04]  /*83930*/  @P0 STG.E.U8 desc[UR20][R54.64], R48 ;  /* 0x0000003036000986 */ /* 0x000be8000c101114 */
[----:B-----5:R-:W5:Y:S04]  /*83940*/  LDL.LU.64 R54, [R1+0x2628] ;  /* 0x0026280001367983 */ /* 0x020f680000300a00 */
[----:B------:R-:W2:Y:S01]  /*83950*/  LDL.LU R4, [R1+0x1dc4] ;  /* 0x001dc40001047983 */ /* 0x000ea20000300800 */
[----:B------:R-:W-:-:S05]  /*83960*/  PRMT R3, R48, 0x9910, RZ ;  /* 0x0000991030037816 */ /* 0x000fca00000000ff */
[----:B------:R-:W-:-:S05]  /*83970*/  IMAD.MOV.U32 R0, RZ, RZ, R3 ;  /* 0x000000ffff007224 */ /* 0x000fca00078e0003 */
[----:B------:R-:W-:Y:S02]  /*83980*/  SHF.R.S32.HI R0, RZ, 0x8, R0 ;  /* 0x00000008ff007819 */ /* 0x000fe40000011400 */
[----:B-1----:R-:W-:Y:S01]  /*83990*/  ISETP.LT.AND P0, PT, R5, UR4, !P1 ;  /* 0x0000000405007c0c */ /* 0x002fe2000cf01270 */
[----:B------:R-:W2:Y:S02]  /*839a0*/  LDCU UR4, c[0x0][0x39c] ;  /* 0x00007380ff0477ac */ /* 0x000ea40008000800 */
[----:B------:R1:W-:Y:S04]  /*839b0*/  @P2 STG.E.U8 desc[UR20][R56.64], R0 ;  /* 0x0000000038002986 */ /* 0x0003e8000c101114 */
[----:B-1----:R-:W2:Y:S04]  /*839c0*/  LDL.LU.64 R56, [R1+0x2620] ;  /* 0x0026200001387983 */ /* 0x002ea80000300a00 */
[----:B------:R-:W2:Y:S01]  /*839d0*/  LDL.LU R5, [R1+0x1bf4] ;  /* 0x001bf40001057983 */ /* 0x000ea20000300800 */
[----:B----4-:R-:W-:Y:S01]  /*839e0*/  ISETP.LT.AND P2, PT, R9, UR6, !P1 ;  /* 0x0000000609007c0c */ /* 0x010fe2000cf41270 */
[----:B------:R-:W1:Y:S01]  /*839f0*/  LDCU UR6, c[0x0][0x39c] ;  /* 0x00007380ff0677ac */ /* 0x000e620008000800 */
[----:B------:R-:W-:-:S04]  /*83a00*/  F2FP.SATFINITE.E5M2.F32.PACK_AB_MERGE_C R50, R51, R50, RZ ;  /* 0x000000323332723e */ /* 0x000fc800048060ff */
[----:B------:R-:W-:-:S05]  /*83a10*/  PRMT R3, R50, 0x9910, RZ ;  /* 0x0000991032037816 */ /* 0x000fca00000000ff */
[----:B------:R-:W-:Y:S01]  /*83a20*/  IMAD.MOV.U32 R2, RZ, RZ, R3 ;  /* 0x000000ffff027224 */ /* 0x000fe200078e0003 */
[----:B------:R4:W-:Y:S04]  /*83a30*/  @P5 STG.E.U8 desc[UR20][R58.64], R50 ;  /* 0x000000323a005986 */ /* 0x0009e8000c101114 */
[----:B------:R-:W-:Y:S02]  /*83a40*/  SHF.R.S32.HI R2, RZ, 0x8, R2 ;  /* 0x00000008ff027819 */ /* 0x000fe40000011402 */
[----:B---3--:R-:W-:Y:S01]  /*83a50*/  F2FP.SATFINITE.E5M2.F32.PACK_AB_MERGE_C R52, R53, R52, RZ ;  /* 0x000000343534723e */ /* 0x008fe200048060ff */
[----:B----4-:R-:W3:Y:S03]  /*83a60*/  LDL.LU.64 R58, [R1+0x2618] ;  /* 0x00261800013a7983 */ /* 0x010ee60000300a00 */
[----:B------:R-:W-:Y:S01]  /*83a70*/  PRMT R3, R52, 0x9910, RZ ;  /* 0x0000991034037816 */ /* 0x000fe200000000ff */
[----:B------:R-:W4:Y:S04]  /*83a80*/  LDL.LU R10, [R1+0x1dc0] ;  /* 0x001dc000010a7983 */ /* 0x000f280000300800 */
[----:B------:R0:W-:Y:S01]  /*83a90*/  @P4 STG.E.U8 desc[UR20][R60.64], R2 ;  /* 0x000000023c004986 */ /* 0x0001e2000c101114 */
[----:B------:R-:W-:-:S03]  /*83aa0*/  IMAD.MOV.U32 R0, RZ, RZ, R3 ;  /* 0x000000ffff007224 */ /* 0x000fc600078e0003 */
[----:B0-----:R-:W4:Y:S04]  /*83ab0*/  LDL.LU.64 R60, [R1+0x2610] ;  /* 0x00261000013c7983 */ /* 0x001f280000300a00 */
[----:B------:R-:W4:Y:S01]  /*83ac0*/  LDL.LU R9, [R1+0x1dbc] ;  /* 0x001dbc0001097983 */ /* 0x000f220000300800 */
[----:B------:R-:W-:Y:S02]  /*83ad0*/  SHF.R.S32.HI R0, RZ, 0x8, R0 ;  /* 0x00000008ff007819 */ /* 0x000fe40000011400 */
[----:B------:R-:W-:Y:S01]  /*83ae0*/  ISETP.LT.AND P5, PT, R8, UR5, !P1 ;  /* 0x0000000508007c0c */ /* 0x000fe2000cfa1270 */
[----:B------:R0:W-:Y:S01]  /*83af0*/  @P3 STG.E.U8 desc[UR20][R62.64], R52 ;  /* 0x000000343e003986 */ /* 0x0001e2000c101114 */
[----:B------:R-:W-:Y:S01]  /*83b00*/  ISETP.LT.AND P4, PT, R7, UR8, !P1 ;  /* 0x0000000807007c0c */ /* 0x000fe2000cf81270 */
[----:B------:R-:W2:Y:S01]  /*83b10*/  LDCU UR5, c[0x0][0x39c] ;  /* 0x00007380ff0577ac */ /* 0x000ea20008000800 */
[----:B-----5:R-:W-:Y:S01]  /*83b20*/  F2FP.SATFINITE.E5M2.F32.PACK_AB_MERGE_C R54, R55, R54, RZ ;  /* 0x000000363736723e */ /* 0x020fe200048060ff */
[----:B------:R5:W-:Y:S01]  /*83b30*/  @P0 STG.E.U8 desc[UR20][R64.64], R0 ;  /* 0x0000000040000986 */ /* 0x000be2000c101114 */
[----:B--2---:R-:W-:Y:S01]  /*83b40*/  ISETP.LT.AND P3, PT, R6, UR4, !P1 ;  /* 0x0000000406007c0c */ /* 0x004fe2000cf61270 */
[----:B------:R-:W4:Y:S02]  /*83b50*/  LDCU UR8, c[0x0][0x39c] ;  /* 0x00007380ff0877ac */ /* 0x000f240008000800 */
[----:B0-----:R-:W2:Y:S01]  /*83b60*/  LDL.LU.64 R62, [R1+0x2608] ;  /* 0x00260800013e7983 */ /* 0x001ea20000300a00 */
[----:B-1----:R-:W-:Y:S01]  /*83b70*/  ISETP.LT.AND P0, PT, R4, UR6, !P1 ;  /* 0x0000000604007c0c */ /* 0x002fe2000cf01270 */
[----:B------:R-:W0:Y:S02]  /*83b80*/  LDCU UR4, c[0x0][0x39c] ;  /* 0x00007380ff0477ac */ /* 0x000e240008000800 */
[----:B------:R-:W2:Y:S01]  /*83b90*/  LDL.LU R8, [R1+0x1db4] ;  /* 0x001db40001087983 */ /* 0x000ea20000300800 */
[----:B------:R-:W-:Y:S01]  /*83ba0*/  PRMT R3, R54, 0x9910, RZ ;  /* 0x0000991036037816 */ /* 0x000fe200000000ff */
[----:B------:R-:W1:Y:S02]  /*83bb0*/  LDCU UR6, c[0x0][0x39c] ;  /* 0x00007380ff0677ac */ /* 0x000e640008000800 */
[----:B------:R-:W1:Y:S04]  /*83bc0*/  LDL.LU R7, [R1+0x1bd4] ;  /* 0x001bd40001077983 */ /* 0x000e680000300800 */
[----:B-----5:R-:W5:Y:S04]  /*83bd0*/  LDL.LU.64 R64, [R1+0x2600] ;  /* 0x0026000001407983 */ /* 0x020f680000300a00 */
[----:B------:R-:W5:Y:S04]  /*83be0*/  LDL.LU R6, [R1+0x1bb0] ;  /* 0x001bb00001067983 */ /* 0x000f680000300800 */
[----:B------:R0:W-:Y:S04]  /*83bf0*/  @P2 STG.E.U8 desc[UR20][R66.64], R54 ;  /* 0x0000003642002986 */ /* 0x0001e8000c101114 */
[----:B0-----:R-:W5:Y:S04]  /*83c00*/  LDL.LU.64 R66, [R1+0x25f8] ;  /* 0x0025f80001427983 */ /* 0x001f680000300a00 */
[----:B------:R-:W5:Y:S04]  /*83c10*/  LDL.LU R4, [R1+0x1b90] ;  /* 0x001b900001047983 */ /* 0x000f680000300800 */
[----:B------:R-:W5:Y:S01]  /*83c20*/  LDL.LU R2, [R1+0x1b70] ;  /* 0x001b700001027983 */ /* 0x000f620000300800 */
[----:B------:R-:W-:-:S02]  /*83c30*/  SHF.R.S32.HI R3, RZ, 0x8, R3 ;  /* 0x00000008ff037819 */ /* 0x000fc40000011403 */
[----:B------:R-:W-:Y:S02]  /*83c40*/  F2FP.SATFINITE.E5M2.F32.PACK_AB_MERGE_C R57, R57, R56, RZ ;  /* 0x000000383939723e */ /* 0x000fe400048060ff */
[----:B------:R-:W-:Y:S01]  /*83c50*/  ISETP.LT.AND P2, PT, R5, UR5, !P1 ;  /* 0x0000000505007c0c */ /* 0x000fe2000cf41270 */
[----:B------:R0:W-:Y:S01]  /*83c60*/  @P5 STG.E.U8 desc[UR20][R92.64], R3 ;  /* 0x000000035c005986 */ /* 0x0001e2000c101114 */
[----:B------:R-:W2:Y:S03]  /*83c70*/  LDCU UR5, c[0x0][0x39c] ;  /* 0x00007380ff0577ac */ /* 0x000ea60008000800 */
[----:B------:R-:W-:Y:S01]  /*83c80*/  @P4 STG.E.U8 desc[UR20][R90.64], R57 ;  /* 0x000000395a004986 */ /* 0x000fe2000c101114 */
[----:B------:R-:W-:-:S04]  /*83c90*/  PRMT R5, R57, 0x9910, RZ ;  /* 0x0000991039057816 */ /* 0x000fc800000000ff */
[----:B------:R-:W-:-:S05]  /*83ca0*/  SHF.R.S32.HI R5, RZ, 0x8, R5 ;  /* 0x00000008ff057819 */ /* 0x000fca0000011405 */
[----:B------:R0:W-:Y:S01]  /*83cb0*/  @P3 STG.E.U8 desc[UR20][R88.64], R5 ;  /* 0x0000000558003986 */ /* 0x0001e2000c101114 */
[----:B---3--:R-:W-:Y:S02]  /*83cc0*/  F2FP.SATFINITE.E5M2.F32.PACK_AB_MERGE_C R59, R59, R58, RZ ;  /* 0x0000003a3b3b723e */ /* 0x008fe400048060ff */
[----:B----4-:R-:W-:Y:S01]  /*83cd0*/  ISETP.LT.AND P5, PT, R10, UR8, !P1 ;  /* 0x000000080a007c0c */ /* 0x010fe2000cfa1270 */
[----:B------:R-:W5:Y:S01]  /*83ce0*/  LDCU UR8, c[0x0][0x39c] ;  /* 0x00007380ff0877ac */ /* 0x000f620008000800 */
[----:B------:R-:W-:-:S05]  /*83cf0*/  PRMT R0, R59, 0x9910, RZ ;  /* 0x000099103b007816 */ /* 0x000fca00000000ff */
[----:B0-----:R-:W-:Y:S01]  /*83d00*/  IMAD.MOV.U32 R3, RZ, RZ, R0 ;  /* 0x000000ffff037224 */ /* 0x001fe200078e0000 */
[----:B------:R-:W-:Y:S01]  /*83d10*/  ISETP.LT.AND P4, PT, R9, UR4, !P1 ;  /* 0x0000000409007c0c */ /* 0x000fe2000cf81270 */
[----:B------:R-:W0:Y:S03]  /*83d20*/  LDCU UR4, c[0x0][0x39c] ;  /* 0x00007380ff0477ac */ /* 0x000e260008000800 */
[----:B------:R-:W-:Y:S02]  /*83d30*/  SHF.R.S32.HI R3, RZ, 0x8, R3 ;  /* 0x00000008ff037819 */ /* 0x000fe40000011403 */
[----:B------:R-:W-:Y:S01]  /*83d40*/  F2FP.SATFINITE.E5M2.F32.PACK_AB_MERGE_C R61, R61, R60, RZ ;  /* 0x0000003c3d3d723e */ /* 0x000fe200048060ff */
[----:B------:R-:W-:Y:S04]  /*83d50*/  @P0 STG.E.U8 desc[UR20][R86.64], R59 ;  /* 0x0000003b56000986 */ /* 0x000fe8000c101114 */
[----:B------:R3:W-:Y:S04]  /*83d60*/  @P2 STG.E.U8 desc[UR20][R84.64], R3 ;  /* 0x0000000354002986 */ /* 0x0007e8000c101114 */
[----:B------:R-:W-:Y:S01]  /*83d70*/  @P5 STG.E.U8 desc[UR20][R82.64], R61 ;  /* 0x0000003d52005986 */ /* 0x000fe2000c101114 */
[----:B--2---:R-:W-:-:S02]  /*83d80*/  ISETP.LT.AND P3, PT, R8, UR5, !P1 ;  /* 0x0000000508007c0c */ /* 0x004fc4000cf61270 */
[----:B-1----:R-:W-:Y:S02]  /*83d90*/  ISETP.LT.AND P0, PT, R7, UR6, !P1 ;  /* 0x0000000607007c0c */ /* 0x002fe4000cf01270 */
[----:B-----5:R-:W-:Y:S02]  /*83da0*/  ISETP.LT.AND P2, PT, R6, UR8, !P1 ;  /* 0x0000000806007c0c */ /* 0x020fe4000cf41270 */
[----:B------:R-:W-:Y:S02]  /*83db0*/  ISETP.LT.AND P5, PT, R4, UR9, !P1 ;  /* 0x0000000904007c0c */ /* 0x000fe4000cfa1270 */
[----:B0-----:R-:W-:Y:S02]  /*83dc0*/  ISETP.LT.AND P1, PT, R2, UR4, !P1 ;  /* 0x0000000402007c0c */ /* 0x001fe4000cf21270 */
[----:B------:R-:W2:Y:S01]  /*83dd0*/  LDL.LU R2, [R1+0x828] ;  /* 0x0008280001027983 */ /* 0x000ea20000300800 */
[----:B------:R-:W-:Y:S02]  /*83de0*/  PRMT R0, R61, 0x9910, RZ ;  /* 0x000099103d007816 */ /* 0x000fe400000000ff */
[----:B------:R-:W-:-:S03]  /*83df0*/  F2FP.SATFINITE.E5M2.F32.PACK_AB_MERGE_C R63, R63, R62, RZ ;  /* 0x0000003e3f3f723e */ /* 0x000fc600048060ff */
[----:B------:R-:W-:Y:S01]  /*83e00*/  IMAD.MOV.U32 R5, RZ, RZ, R0 ;  /* 0x000000ffff057224 */ /* 0x000fe200078e0000 */
[----:B------:R-:W-:Y:S02]  /*83e10*/  PRMT R0, R63, 0x9910, RZ ;  /* 0x000099103f007816 */ /* 0x000fe400000000ff */
[----:B------:R-:W-:Y:S02]  /*83e20*/  F2FP.SATFINITE.E5M2.F32.PACK_AB_MERGE_C R65, R65, R64, RZ ;  /* 0x000000404141723e */ /* 0x000fe400048060ff */
[----:B------:R-:W-:Y:S01]  /*83e30*/  F2FP.SATFINITE.E5M2.F32.PACK_AB_MERGE_C R67, R67, R66, RZ ;  /* 0x000000424343723e */ /* 0x000fe200048060ff */
[----:B---3--:R-:W-:Y:S01]  /*83e40*/  IMAD.MOV.U32 R3, RZ, RZ, R0 ;  /* 0x000000ffff037224 */ /* 0x008fe200078e0000 */
[----:B------:R-:W-:Y:S02]  /*83e50*/  SHF.R.S32.HI R5, RZ, 0x8, R5 ;  /* 0x00000008ff057819 */ /* 0x000fe40000011405 */
[----:B------:R-:W-:Y:S02]  /*83e60*/  PRMT R7, R65, 0x9910, RZ ;  /* 0x0000991041077816 */ /* 0x000fe400000000ff */
[----:B------:R-:W-:-:S02]  /*83e70*/  SHF.R.S32.HI R3, RZ, 0x8, R3 ;  /* 0x00000008ff037819 */ /* 0x000fc40000011403 */
[----:B------:R-:W-:Y:S01]  /*83e80*/  PRMT R0, R67, 0x9910, RZ ;  /* 0x0000991043007816 */ /* 0x000fe200000000ff */
[----:B------:R0:W-:Y:S01]  /*83e90*/  @P4 STG.E.U8 desc[UR20][R80.64], R5 ;  /* 0x0000000550004986 */ /* 0x0001e2000c101114 */
[----:B------:R-:W-:-:S03]  /*83ea0*/  SHF.R.S32.HI R7, RZ, 0x8, R7 ;  /* 0x00000008ff077819 */ /* 0x000fc60000011407 */
[----:B------:R1:W-:Y:S04]  /*83eb0*/  @P3 STG.E.U8 desc[UR20][R78.64], R63 ;  /* 0x0000003f4e003986 */ /* 0x0003e8000c101114 */
[----:B------:R1:W-:Y:S01]  /*83ec0*/  @P0 STG.E.U8 desc[UR20][R76.64], R3 ;  /* 0x000000034c000986 */ /* 0x0003e2000c101114 */
[----:B0-----:R-:W-:-:S03]  /*83ed0*/  SHF.R.S32.HI R5, RZ, 0x8, R0 ;  /* 0x00000008ff057819 */ /* 0x001fc60000011400 */
[----:B------:R1:W-:Y:S04]  /*83ee0*/  @P2 STG.E.U8 desc[UR20][R74.64], R65 ;  /* 0x000000414a002986 */ /* 0x0003e8000c101114 */
[----:B------:R1:W-:Y:S04]  /*83ef0*/  @P5 STG.E.U8 desc[UR20][R72.64], R7 ;  /* 0x0000000748005986 */ /* 0x0003e8000c101114 */
[----:B------:R1:W-:Y:S01]  /*83f00*/  @P1 STG.E.U8 desc[UR20][R68.64], R67 ;  /* 0x0000004344001986 */ /* 0x0003e2000c101114 */
[----:B--2---:R-:W-:-:S13]  /*83f10*/  ISETP.NE.AND P6, PT, R2, RZ, PT ;  /* 0x000000ff0200720c */ /* 0x004fda0003fc5270 */
[----:B------:R1:W-:Y:S01]  /*83f20*/  @P6 STG.E.U8 desc[UR20][R70.64], R5 ;  /* 0x0000000546006986 */ /* 0x0003e2000c101114 */
[----:B------:R-:W-:Y:S06]  /*83f30*/  BAR.SYNC.DEFER_BLOCKING 0x0 ;  /* 0x0000000000007b1d */ /* 0x000fec0000010000 */
[----:B------:R-:W-:Y:S05]  /*83f40*/  BRA.U UP0, `(.L_x_13) ;  /* 0x0000000100a07547 */ /* 0x000fea000b800000 */
[----:B------:R-:W0:Y:S01]  /*83f50*/  S2UR UR5, SR_CgaCtaId ;  /* 0x00000000000579c3 */ /* 0x000e220000008800 */
[----:B------:R-:W-:Y:S01]  /*83f60*/  NOP ;  /* 0x0000000000007918 */ /* 0x000fe20000000000 */
[----:B------:R-:W-:Y:S01]  /*83f70*/  UMOV UR4, 0x50 ;  /* 0x0000005000047882 */ /* 0x000fe20000000000 */
[----:B------:R-:W-:Y:S02]  /*83f80*/  IMAD.U32 R0, RZ, RZ, UR7 ;  /* 0x00000007ff007e24 */ /* 0x000fe4000f8e00ff */
[----:B-1----:R-:W-:Y:S02]  /*83f90*/  IMAD.MOV.U32 R3, RZ, RZ, 0xffff ;  /* 0x0000ffffff037424 */ /* 0x002fe400078e00ff */
[----:B------:R-:W-:Y:S01]  /*83fa0*/  IMAD.MOV.U32 R7, RZ, RZ, 0x1 ;  /* 0x00000001ff077424 */ /* 0x000fe200078e00ff */
[----:B------:R-:W-:-:S04]  /*83fb0*/  LOP3.LUT R0, R0, 0xffff, RZ, 0xc0, !PT ;  /* 0x0000ffff00007812 */ /* 0x000fc800078ec0ff */
[----:B------:R-:W-:-:S05]  /*83fc0*/  SHF.R.U32.HI R0, RZ, 0x5, R0 ;  /* 0x00000005ff007819 */ /* 0x000fca0000011600 */
[----:B------:R-:W-:Y:S01]  /*83fd0*/  VIADD R2, R0, 0x10 ;  /* 0x0000001000027836 */ /* 0x000fe20000000000 */
[----:B------:R-:W-:Y:S01]  /*83fe0*/  SHF.L.U32 R0, R3, R0, RZ ;  /* 0x0000000003007219 */ /* 0x000fe200000006ff */
[----:B0-----:R-:W-:-:S03]  /*83ff0*/  ULEA UR6, UR5, UR4, 0x18 ;  /* 0x0000000405067291 */ /* 0x001fc6000f8ec0ff */
[----:B------:R-:W-:-:S04]  /*84000*/  SHF.L.U32 R3, R7, R2, RZ ;  /* 0x0000000207037219 */ /* 0x000fc800000006ff */
[----:B------:R-:W-:Y:S02]  /*84010*/  LOP3.LUT R0, R3, R0, RZ, 0xfc, !PT ;  /* 0x0000000003007212 */ /* 0x000fe400078efcff */
[----:B------:R-:W0:Y:S02]  /*84020*/  LDS R5, [UR6] ;  /* 0x00000006ff057984 */ /* 0x000e240008000800 */
[C---:B------:R-:W-:Y:S02]  /*84030*/  LOP3.LUT R2, R0.reuse, 0xffff, RZ, 0xc0, !PT ;  /* 0x0000ffff00027812 */ /* 0x040fe400078ec0ff */
[----:B0-----:R-:W-:-:S04]  /*84040*/  LOP3.LUT R3, R0, 0xffff, R5, 0x80, !PT ;  /* 0x0000ffff00037812 */ /* 0x001fc800078e8005 */
[----:B------:R-:W-:-:S13]  /*84050*/  ISETP.NE.AND P0, PT, R3, R2, PT ;  /* 0x000000020300720c */ /* 0x000fda0003f05270 */
[----:B------:R-:W-:Y:S05]  /*84060*/  @P0 BRA `(.L_x_14) ;  /* 0x0000000000500947 */ /* 0x000fea0003800000 */
[----:B------:R-:W-:Y:S02]  /*84070*/  SHF.R.U32.HI R5, RZ, 0x10, R5 ;  /* 0x00000010ff057819 */ /* 0x000fe40000011605 */
[----:B------:R-:W-:-:S04]  /*84080*/  SHF.R.U32.HI R2, RZ, 0x10, R0 ;  /* 0x00000010ff027819 */ /* 0x000fc80000011600 */
[----:B------:R-:W-:-:S04]  /*84090*/  LOP3.LUT R5, R5, R2, RZ, 0xc0, !PT ;  /* 0x0000000205057212 */ /* 0x000fc800078ec0ff */
[----:B------:R-:W-:-:S13]  /*840a0*/  ISETP.NE.AND P0, PT, R5, R2, PT ;  /* 0x000000020500720c */ /* 0x000fda0003f05270 */
[----:B------:R-:W-:Y:S05]  /*840b0*/  @P0 BRA `(.L_x_15) ;  /* 0x0000000000300947 */ /* 0x000fea0003800000 */
[----:B------:R-:W-:Y:S01]  /*840c0*/  R2UR UR4, R0 ;  /* 0x00000000000472ca */ /* 0x000fe200000e0000 */
[----:B------:R-:W-:Y:S01]  /*840d0*/  VOTEU.ANY UR5, UPT, PT ;  /* 0x0000000000057886 */ /* 0x000fe200038e0100 */
[----:B------:R-:W0:Y:S01]  /*840e0*/  S2R R0, SR_LANEID ;  /* 0x0000000000007919 */ /* 0x000e220000000000 */
[----:B------:R-:W-:-:S10]  /*840f0*/  UFLO.U32 UR5, UR5 ;  /* 0x00000005000572bd */ /* 0x000fd400080e0000 */
[----:B------:R-:W-:-:S06]  /*84100*/  ULOP3.LUT UR4, URZ, UR4, URZ, 0x33, !UPT ;  /* 0x00000004ff047292 */ /* 0x000fcc000f8e33ff */
[----:B------:R-:W-:-:S04]  /*84110*/  IMAD.U32 R2, RZ, RZ, UR4 ;  /* 0x00000004ff027e24 */ /* 0x000fc8000f8e00ff */
[----:B------:R-:W1:Y:S02]  /*84120*/  REDUX UR7, R2 ;  /* 0x00000000020773c4 */ /* 0x000e640000000000 */
[----:B------:R2:W-:Y:S01]  /*84130*/  UTCATOMSWS.AND URZ, UR4 ;  /* 0x0000000400ff79e3 */ /* 0x0005e20008000000 */
[----:B0-----:R-:W-:Y:S01]  /*84140*/  ISETP.EQ.U32.AND P0, PT, R0, UR5, PT ;  /* 0x0000000500007c0c */ /* 0x001fe2000bf02070 */
[----:B-1----:R-:W-:-:S12]  /*84150*/  IMAD.U32 R0, RZ, RZ, UR7 ;  /* 0x00000007ff007e24 */ /* 0x002fd8000f8e00ff */
[----:B------:R2:W-:Y:S01]  /*84160*/  @P0 ATOMS.AND RZ, [UR6], R0 ;  /* 0x00000000ffff098c */ /* 0x0005e2000a800006 */
[----:B------:R-:W-:Y:S05]  /*84170*/  BRA `(.L_x_13) ;  /* 0x0000000000147947 */ /* 0x000fea0003800000 */
.L_x_15:
[----:B------:R-:W-:-:S07]  /*84180*/  MOV R2, 0x841a0 ;  /* 0x000841a000027802 */ /* 0x000fce0000000f00 */
[----:B------:R-:W-:Y:S05]  /*84190*/  CALL.REL.NOINC `($__internal_0_$__cuda_sm10x_tcgen05_guardrail_trap_col_being_dealloced_not_returned_by_alloc) ;  /* 0x00000000002c7944 */ /* 0x000fea0003c00000 */
[----:B------:R-:W-:Y:S05]  /*841a0*/  BRA `(.L_x_13) ;  /* 0x0000000000087947 */ /* 0x000fea0003800000 */
.L_x_14:
[----:B------:R-:W-:-:S07]  /*841b0*/  MOV R2, 0x841d0 ;  /* 0x000841d000027802 */ /* 0x000fce0000000f00 */
[----:B------:R-:W-:Y:S05]  /*841c0*/  CALL.REL.NOINC `($__internal_2_$__cuda_sm10x_tcgen05_guardrail_trap_unallocated_columns_being_dealloced) ;  /* 0x0000000000387944 */ /* 0x000fea0003c00000 */
.L_x_13:
[----:B------:R-:W-:Y:S01]  /*841d0*/  NOP ;  /* 0x0000000000007918 */ /* 0x000fe20000000000 */
[----:B--2---:R-:W-:Y:S05]  /*841e0*/  EXIT ;  /* 0x000000000000794d */ /* 0x004fea0003800000 */
.L_x_8:
[----:B------:R-:W0:Y:S02]  /*841f0*/  SYNCS.PHASECHK.TRANS64.TRYWAIT P0, [UR10], R12 ;  /* 0x0000000cff0075a7 */ /* 0x000e24000800110a */
[----:B0-----:R-:W-:Y:S05]  /*84200*/  @!P0 BRA `(.L_x_8) ;  /* 0xfffffffc00f88947 */ /* 0x001fea000383ffff */
[----:B------:R-:W-:Y:S05]  /*84210*/  BRA `(.L_x_16) ;  /* 0xfffffc18004c7947 */ /* 0x000fea000383ffff */
.L_x_12:
[----:B------:R-:W1:Y:S02]  /*84220*/  SYNCS.PHASECHK.TRANS64.TRYWAIT P0, [UR10], R8 ;  /* 0x00000008ff0075a7 */ /* 0x000e64000800110a */
[----:B-1----:R-:W-:Y:S05]  /*84230*/  @!P0 BRA `(.L_x_12) ;  /* 0xfffffffc00f88947 */ /* 0x002fea000383ffff */
[----:B------:R-:W-:Y:S05]  /*84240*/  BRA `(.L_x_11) ;  /* 0xfffffe8000407947 */ /* 0x000fea000383ffff */
        .weak           $__internal_0_$__cuda_sm10x_tcgen05_guardrail_trap_col_being_dealloced_not_returned_by_alloc
        .type           $__internal_0_$__cuda_sm10x_tcgen05_guardrail_trap_col_being_dealloced_not_returned_by_alloc,@function
        .size           $__internal_0_$__cuda_sm10x_tcgen05_guardrail_trap_col_being_dealloced_not_returned_by_alloc,($__internal_1_$__cuda_sm10x_tcgen05_guardrail_trap_phase_invalid_during_alloc - $__internal_0_$__cuda_sm10x_tcgen05_guardrail_trap_col_being_dealloced_not_returned_by_alloc)
$__internal_0_$__cuda_sm10x_tcgen05_guardrail_trap_col_being_dealloced_not_returned_by_alloc:
[----:B------:R-:W-:Y:S05]  /*84250*/  BPT.TRAP 0x1 ;  /* 0x000000040000795c */ /* 0x000fea0000300000 */
[----:B------:R-:W-:-:S04]  /*84260*/  IMAD.MOV.U32 R3, RZ, RZ, 0x0 ;  /* 0x00000000ff037424 */ /* 0x000fc800078e00ff */
[----:B------:R-:W-:Y:S05]  /*84270*/  RET.REL.NODEC R2 `(matmul_kernel) ;  /* 0xfffff7bc02607950 */ /* 0x000fea0003c3ffff */
        .weak           $__internal_1_$__cuda_sm10x_tcgen05_guardrail_trap_phase_invalid_during_alloc
        .type           $__internal_1_$__cuda_sm10x_tcgen05_guardrail_trap_phase_invalid_during_alloc,@function
        .size           $__internal_1_$__cuda_sm10x_tcgen05_guardrail_trap_phase_invalid_during_alloc,($__internal_2_$__cuda_sm10x_tcgen05_guardrail_trap_unallocated_columns_being_dealloced - $__internal_1_$__cuda_sm10x_tcgen05_guardrail_trap_phase_invalid_during_alloc)
$__internal_1_$__cuda_sm10x_tcgen05_guardrail_trap_phase_invalid_during_alloc:
[----:B------:R-:W-:Y:S05]  /*84280*/  BPT.TRAP 0x1 ;  /* 0x000000040000795c */ /* 0x000fea0000300000 */
[----:B------:R-:W-:-:S04]  /*84290*/  IMAD.MOV.U32 R5, RZ, RZ, 0x0 ;  /* 0x00000000ff057424 */ /* 0x000fc800078e00ff */
[----:B------:R-:W-:Y:S05]  /*842a0*/  RET.REL.NODEC R4 `(matmul_kernel) ;  /* 0xfffff7bc04547950 */ /* 0x000fea0003c3ffff */
        .weak           $__internal_2_$__cuda_sm10x_tcgen05_guardrail_trap_unallocated_columns_being_dealloced
        .type           $__internal_2_$__cuda_sm10x_tcgen05_guardrail_trap_unallocated_columns_being_dealloced,@function
        .size           $__internal_2_$__cuda_sm10x_tcgen05_guardrail_trap_unallocated_columns_being_dealloced,(.L_x_20 - $__internal_2_$__cuda_sm10x_tcgen05_guardrail_trap_unallocated_columns_being_dealloced)
$__internal_2_$__cuda_sm10x_tcgen05_guardrail_trap_unallocated_columns_being_dealloced:
[----:B------:R-:W-:Y:S05]  /*842b0*/  BPT.TRAP 0x1 ;  /* 0x000000040000795c */ /* 0x000fea0000300000 */
[----:B------:R-:W-:-:S04]  /*842c0*/  IMAD.MOV.U32 R3, RZ, RZ, 0x0 ;  /* 0x00000000ff037424 */ /* 0x000fc800078e00ff */
[----:B------:R-:W-:Y:S05]  /*842d0*/  RET.REL.NODEC R2 `(matmul_kernel) ;  /* 0xfffff7bc02487950 */ /* 0x000fea0003c3ffff */
.L_x_17:
[----:B------:R-:W-:-:S00]  /*842e0*/  BRA `(.L_x_17) ;  /* 0xfffffffc00fc7947 */ /* 0x000fc0000383ffff */
[----:B------:R-:W-:-:S00]  /*842f0*/  NOP ;  /* 0x0000000000007918 */ /* 0x000fc00000000000 */
        /* <DEDUP_REMOVED lines=8> */
.L_x_20:


//--------------------- .nv.shared.matmul_kernel  --------------------------
	.section	.nv.shared.matmul_kernel,"aw",@nobits
	.sectionflags	@""
	.align	16
	.zero		1024


//--------------------- .nv.shared.reserved.0     --------------------------
	.section	.nv.shared.reserved.0,"aw",@nobits
	.align	8
	.weak		__nv_reservedSMEM_offset_0_alias
	.size		__nv_reservedSMEM_offset_0_alias, 0, 64
	.other		__nv_reservedSMEM_offset_0_alias,@"STO_CUDA_RESERVED_SHARED STV_DEFAULT"
__nv_reservedSMEM_offset_0_alias:
	.zero		0
.nv.shared.reserved.0:
	.zero		64
	.weak		__nv_reservedSMEM_allocation_phase
	.type		__nv_reservedSMEM_allocation_phase,@object
	.size		__nv_reservedSMEM_allocation_phase,(.L_0 - __nv_reservedSMEM_allocation_phase)
__nv_reservedSMEM_allocation_phase:
	.zero		1
.L_0:
	.zero		7
	.weak		__nv_reservedSMEM_devtool_atexit_pc
	.type		__nv_reservedSMEM_devtool_atexit_pc,@object
	.size		__nv_reservedSMEM_devtool_atexit_pc,(__nv_reservedSMEM_allocation_mask - __nv_reservedSMEM_devtool_atexit_pc)
__nv_reservedSMEM_devtool_atexit_pc:
	.zero		8
	.weak		__nv_reservedSMEM_allocation_mask
	.type		__nv_reservedSMEM_allocation_mask,@object
	.size		__nv_reservedSMEM_allocation_mask,(.L_2 - __nv_reservedSMEM_allocation_mask)
__nv_reservedSMEM_allocation_mask:
	.zero		4
.L_2:


//--------------------- .nv.constant0.matmul_kernel --------------------------
	.section	.nv.constant0.matmul_kernel,"a",@progbits
	.sectionflags	@""
	.align	4
.nv.constant0.matmul_kernel:
	.zero		976


//--------------------- SYMBOLS --------------------------

	.type		.nv.reservedSmem.offset0,@object
	.size		.nv.reservedSmem.offset0,0x4
	.type		.nv.reservedSmem.cap,@object
	.size		.nv.reservedSmem.cap,0x4
